//
// Generated by NVIDIA NVVM Compiler
//
// Compiler Build ID: CL-36424714
// Cuda compilation tools, release 13.0, V13.0.88
// Based on NVVM 20.0.0
//

.version 9.0
.target sm_100
.address_size 64

	// .globl	_Z14propagate_dataP4NodejjPj
// _ZZN3cub18CUB_300001_SM_10006detail6reduce28DeviceReduceSingleTileKernelINS2_10policy_hubIjjN4cuda3__47minimumIjEEE10Policy1000EN6thrust24THRUST_300001_SM_1000_NS6detail15normal_iteratorINSC_10device_ptrIjEEEEPjjS8_jjNS5_3std3__410__identityEEEvT0_T1_T2_T3_T4_T6_E12temp_storage has been demoted
// _ZZN3cub18CUB_300001_SM_10006detail6reduce18DeviceReduceKernelINS2_10policy_hubIjjN4cuda3__47minimumIjEEE10Policy1000EN6thrust24THRUST_300001_SM_1000_NS6detail15normal_iteratorINSC_10device_ptrIjEEEEjS8_jNS5_3std3__410__identityEEEvT0_PT3_T1_NS0_13GridEvenShareISO_EET2_T4_E12temp_storage has been demoted
// _ZZN3cub18CUB_300001_SM_10006detail6reduce28DeviceReduceSingleTileKernelINS2_10policy_hubIjjN4cuda3__47minimumIjEEE10Policy1000EPjSB_iS8_jjNS5_3std3__410__identityEEEvT0_T1_T2_T3_T4_T6_E12temp_storage has been demoted
// _ZZN3cub18CUB_300001_SM_10006detail6reduce28DeviceReduceSingleTileKernelINS2_10policy_hubIjyN4cuda3__47minimumIjEEE10Policy1000EN6thrust24THRUST_300001_SM_1000_NS6detail15normal_iteratorINSC_10device_ptrIjEEEEPjyS8_jjNS5_3std3__410__identityEEEvT0_T1_T2_T3_T4_T6_E12temp_storage has been demoted
// _ZZN3cub18CUB_300001_SM_10006detail6reduce18DeviceReduceKernelINS2_10policy_hubIjyN4cuda3__47minimumIjEEE10Policy1000EN6thrust24THRUST_300001_SM_1000_NS6detail15normal_iteratorINSC_10device_ptrIjEEEEyS8_jNS5_3std3__410__identityEEEvT0_PT3_T1_NS0_13GridEvenShareISO_EET2_T4_E12temp_storage has been demoted
// _ZZN3cub18CUB_300001_SM_10006detail6reduce28DeviceReduceSingleTileKernelINS2_10policy_hubIjyN4cuda3__47minimumIjEEE10Policy1000EPjSB_iS8_jjNS5_3std3__410__identityEEEvT0_T1_T2_T3_T4_T6_E12temp_storage has been demoted
// _ZZN3cub18CUB_300001_SM_10006detail6reduce28DeviceReduceSingleTileKernelINS2_10policy_hubIjjN4cuda3__47maximumIjEEE10Policy1000EN6thrust24THRUST_300001_SM_1000_NS6detail15normal_iteratorINSC_10device_ptrIjEEEEPjjS8_jjNS5_3std3__410__identityEEEvT0_T1_T2_T3_T4_T6_E12temp_storage has been demoted
// _ZZN3cub18CUB_300001_SM_10006detail6reduce18DeviceReduceKernelINS2_10policy_hubIjjN4cuda3__47maximumIjEEE10Policy1000EN6thrust24THRUST_300001_SM_1000_NS6detail15normal_iteratorINSC_10device_ptrIjEEEEjS8_jNS5_3std3__410__identityEEEvT0_PT3_T1_NS0_13GridEvenShareISO_EET2_T4_E12temp_storage has been demoted
// _ZZN3cub18CUB_300001_SM_10006detail6reduce28DeviceReduceSingleTileKernelINS2_10policy_hubIjjN4cuda3__47maximumIjEEE10Policy1000EPjSB_iS8_jjNS5_3std3__410__identityEEEvT0_T1_T2_T3_T4_T6_E12temp_storage has been demoted
// _ZZN3cub18CUB_300001_SM_10006detail6reduce28DeviceReduceSingleTileKernelINS2_10policy_hubIjyN4cuda3__47maximumIjEEE10Policy1000EN6thrust24THRUST_300001_SM_1000_NS6detail15normal_iteratorINSC_10device_ptrIjEEEEPjyS8_jjNS5_3std3__410__identityEEEvT0_T1_T2_T3_T4_T6_E12temp_storage has been demoted
// _ZZN3cub18CUB_300001_SM_10006detail6reduce18DeviceReduceKernelINS2_10policy_hubIjyN4cuda3__47maximumIjEEE10Policy1000EN6thrust24THRUST_300001_SM_1000_NS6detail15normal_iteratorINSC_10device_ptrIjEEEEyS8_jNS5_3std3__410__identityEEEvT0_PT3_T1_NS0_13GridEvenShareISO_EET2_T4_E12temp_storage has been demoted
// _ZZN3cub18CUB_300001_SM_10006detail6reduce28DeviceReduceSingleTileKernelINS2_10policy_hubIjyN4cuda3__47maximumIjEEE10Policy1000EPjSB_iS8_jjNS5_3std3__410__identityEEEvT0_T1_T2_T3_T4_T6_E12temp_storage has been demoted
.global .align 1 .b8 _ZN34_INTERNAL_fc8d9e00_4_k_cu_65e694d14cuda3std3__45__cpo5beginE[1];
.global .align 1 .b8 _ZN34_INTERNAL_fc8d9e00_4_k_cu_65e694d14cuda3std3__45__cpo3endE[1];
.global .align 1 .b8 _ZN34_INTERNAL_fc8d9e00_4_k_cu_65e694d14cuda3std3__45__cpo6cbeginE[1];
.global .align 1 .b8 _ZN34_INTERNAL_fc8d9e00_4_k_cu_65e694d14cuda3std3__45__cpo4cendE[1];
.global .align 1 .b8 _ZN34_INTERNAL_fc8d9e00_4_k_cu_65e694d14cuda3std3__45__cpo6rbeginE[1];
.global .align 1 .b8 _ZN34_INTERNAL_fc8d9e00_4_k_cu_65e694d14cuda3std3__45__cpo4rendE[1];
.global .align 1 .b8 _ZN34_INTERNAL_fc8d9e00_4_k_cu_65e694d14cuda3std3__45__cpo7crbeginE[1];
.global .align 1 .b8 _ZN34_INTERNAL_fc8d9e00_4_k_cu_65e694d14cuda3std3__45__cpo5crendE[1];
.global .align 1 .b8 _ZN34_INTERNAL_fc8d9e00_4_k_cu_65e694d14cuda3std3__436_GLOBAL__N__fc8d9e00_4_k_cu_65e694d16ignoreE[1];
.global .align 1 .b8 _ZN34_INTERNAL_fc8d9e00_4_k_cu_65e694d14cuda3std3__419piecewise_constructE[1];
.global .align 1 .b8 _ZN34_INTERNAL_fc8d9e00_4_k_cu_65e694d14cuda3std3__48in_placeE[1];
.global .align 1 .b8 _ZN34_INTERNAL_fc8d9e00_4_k_cu_65e694d14cuda3std3__420unreachable_sentinelE[1];
.global .align 1 .b8 _ZN34_INTERNAL_fc8d9e00_4_k_cu_65e694d14cuda3std3__47nulloptE[1];
.global .align 1 .b8 _ZN34_INTERNAL_fc8d9e00_4_k_cu_65e694d14cuda3std3__48unexpectE[1];
.global .align 1 .b8 _ZN34_INTERNAL_fc8d9e00_4_k_cu_65e694d14cuda3std6ranges3__45__cpo4swapE[1];
.global .align 1 .b8 _ZN34_INTERNAL_fc8d9e00_4_k_cu_65e694d14cuda3std6ranges3__45__cpo9iter_moveE[1];
.global .align 1 .b8 _ZN34_INTERNAL_fc8d9e00_4_k_cu_65e694d14cuda3std6ranges3__45__cpo5beginE[1];
.global .align 1 .b8 _ZN34_INTERNAL_fc8d9e00_4_k_cu_65e694d14cuda3std6ranges3__45__cpo3endE[1];
.global .align 1 .b8 _ZN34_INTERNAL_fc8d9e00_4_k_cu_65e694d14cuda3std6ranges3__45__cpo6cbeginE[1];
.global .align 1 .b8 _ZN34_INTERNAL_fc8d9e00_4_k_cu_65e694d14cuda3std6ranges3__45__cpo4cendE[1];
.global .align 1 .b8 _ZN34_INTERNAL_fc8d9e00_4_k_cu_65e694d14cuda3std6ranges3__45__cpo7advanceE[1];
.global .align 1 .b8 _ZN34_INTERNAL_fc8d9e00_4_k_cu_65e694d14cuda3std6ranges3__45__cpo9iter_swapE[1];
.global .align 1 .b8 _ZN34_INTERNAL_fc8d9e00_4_k_cu_65e694d14cuda3std6ranges3__45__cpo4nextE[1];
.global .align 1 .b8 _ZN34_INTERNAL_fc8d9e00_4_k_cu_65e694d14cuda3std6ranges3__45__cpo4prevE[1];
.global .align 1 .b8 _ZN34_INTERNAL_fc8d9e00_4_k_cu_65e694d14cuda3std6ranges3__45__cpo4dataE[1];
.global .align 1 .b8 _ZN34_INTERNAL_fc8d9e00_4_k_cu_65e694d14cuda3std6ranges3__45__cpo5cdataE[1];
.global .align 1 .b8 _ZN34_INTERNAL_fc8d9e00_4_k_cu_65e694d14cuda3std6ranges3__45__cpo4sizeE[1];
.global .align 1 .b8 _ZN34_INTERNAL_fc8d9e00_4_k_cu_65e694d14cuda3std6ranges3__45__cpo5ssizeE[1];
.global .align 1 .b8 _ZN34_INTERNAL_fc8d9e00_4_k_cu_65e694d14cuda3std6ranges3__45__cpo8distanceE[1];
.global .align 1 .b8 _ZN34_INTERNAL_fc8d9e00_4_k_cu_65e694d16thrust24THRUST_300001_SM_1000_NS8cuda_cub3parE[1];
.global .align 1 .b8 _ZN34_INTERNAL_fc8d9e00_4_k_cu_65e694d16thrust24THRUST_300001_SM_1000_NS8cuda_cub10par_nosyncE[1];
.global .align 1 .b8 _ZN34_INTERNAL_fc8d9e00_4_k_cu_65e694d16thrust24THRUST_300001_SM_1000_NS6system6detail10sequential3seqE[1];
.global .align 1 .b8 _ZN34_INTERNAL_fc8d9e00_4_k_cu_65e694d16thrust24THRUST_300001_SM_1000_NS12placeholders2_1E[1];
.global .align 1 .b8 _ZN34_INTERNAL_fc8d9e00_4_k_cu_65e694d16thrust24THRUST_300001_SM_1000_NS12placeholders2_2E[1];
.global .align 1 .b8 _ZN34_INTERNAL_fc8d9e00_4_k_cu_65e694d16thrust24THRUST_300001_SM_1000_NS12placeholders2_3E[1];
.global .align 1 .b8 _ZN34_INTERNAL_fc8d9e00_4_k_cu_65e694d16thrust24THRUST_300001_SM_1000_NS12placeholders2_4E[1];
.global .align 1 .b8 _ZN34_INTERNAL_fc8d9e00_4_k_cu_65e694d16thrust24THRUST_300001_SM_1000_NS12placeholders2_5E[1];
.global .align 1 .b8 _ZN34_INTERNAL_fc8d9e00_4_k_cu_65e694d16thrust24THRUST_300001_SM_1000_NS12placeholders2_6E[1];
.global .align 1 .b8 _ZN34_INTERNAL_fc8d9e00_4_k_cu_65e694d16thrust24THRUST_300001_SM_1000_NS12placeholders2_7E[1];
.global .align 1 .b8 _ZN34_INTERNAL_fc8d9e00_4_k_cu_65e694d16thrust24THRUST_300001_SM_1000_NS12placeholders2_8E[1];
.global .align 1 .b8 _ZN34_INTERNAL_fc8d9e00_4_k_cu_65e694d16thrust24THRUST_300001_SM_1000_NS12placeholders2_9E[1];
.global .align 1 .b8 _ZN34_INTERNAL_fc8d9e00_4_k_cu_65e694d16thrust24THRUST_300001_SM_1000_NS12placeholders3_10E[1];
.global .align 1 .b8 _ZN34_INTERNAL_fc8d9e00_4_k_cu_65e694d16thrust24THRUST_300001_SM_1000_NS3seqE[1];

.visible .entry _Z14propagate_dataP4NodejjPj(
	.param .u64 .ptr .align 1 _Z14propagate_dataP4NodejjPj_param_0,
	.param .u32 _Z14propagate_dataP4NodejjPj_param_1,
	.param .u32 _Z14propagate_dataP4NodejjPj_param_2,
	.param .u64 .ptr .align 1 _Z14propagate_dataP4NodejjPj_param_3
)
{
	.reg .pred 	%p<6>;
	.reg .b32 	%r<22>;
	.reg .b32 	%f<4>;
	.reg .b64 	%rd<19>;

	ld.param.u64 	%rd4, [_Z14propagate_dataP4NodejjPj_param_0];
	ld.param.u32 	%r9, [_Z14propagate_dataP4NodejjPj_param_1];
	ld.param.u32 	%r10, [_Z14propagate_dataP4NodejjPj_param_2];
	ld.param.u64 	%rd5, [_Z14propagate_dataP4NodejjPj_param_3];
	cvta.to.global.u64 	%rd1, %rd4;
	cvta.to.global.u64 	%rd2, %rd5;
	mov.u32 	%r11, %tid.x;
	mov.u32 	%r12, %ctaid.x;
	mov.u32 	%r1, %ntid.x;
	mad.lo.s32 	%r13, %r12, %r1, %r11;
	add.s32 	%r20, %r13, %r10;
	setp.ge.u32 	%p1, %r20, %r9;
	@%p1 bra 	$L__BB0_6;
	mov.u32 	%r14, %nctaid.x;
	mul.lo.s32 	%r3, %r1, %r14;
$L__BB0_2:
	mul.wide.s32 	%rd6, %r20, 4;
	add.s64 	%rd7, %rd2, %rd6;
	mov.b32 	%r15, 2;
	st.global.u32 	[%rd7], %r15;
	mul.wide.s32 	%rd8, %r20, 20;
	add.s64 	%rd9, %rd1, %rd8;
	ld.global.u32 	%r21, [%rd9+8];
	mul.wide.s32 	%rd10, %r21, 4;
	add.s64 	%rd11, %rd2, %rd10;
	atom.global.add.u32 	%r16, [%rd11], 1;
	setp.eq.s32 	%p2, %r16, 0;
	@%p2 bra 	$L__BB0_5;
$L__BB0_3:
	mul.wide.s32 	%rd12, %r21, 20;
	add.s64 	%rd3, %rd1, %rd12;
	ld.global.u32 	%r17, [%rd3];
	ld.global.u32 	%r18, [%rd3+4];
	mul.wide.s32 	%rd13, %r17, 20;
	add.s64 	%rd14, %rd1, %rd13;
	ld.volatile.global.f32 	%f1, [%rd14+16];
	mul.wide.s32 	%rd15, %r18, 20;
	add.s64 	%rd16, %rd1, %rd15;
	ld.volatile.global.f32 	%f2, [%rd16+16];
	min.f32 	%f3, %f1, %f2;
	st.volatile.global.f32 	[%rd3+16], %f3;
	setp.eq.s32 	%p3, %r21, 0;
	@%p3 bra 	$L__BB0_6;
	membar.gl;
	ld.global.u32 	%r21, [%rd3+8];
	mul.wide.s32 	%rd17, %r21, 4;
	add.s64 	%rd18, %rd2, %rd17;
	atom.global.add.u32 	%r19, [%rd18], 1;
	setp.ne.s32 	%p4, %r19, 0;
	@%p4 bra 	$L__BB0_3;
$L__BB0_5:
	add.s32 	%r20, %r20, %r3;
	setp.lt.u32 	%p5, %r20, %r9;
	@%p5 bra 	$L__BB0_2;
$L__BB0_6:
	ret;

}
	// .globl	_ZN3cub18CUB_300001_SM_10006detail11EmptyKernelIvEEvv
.visible .entry _ZN3cub18CUB_300001_SM_10006detail11EmptyKernelIvEEvv()
{


	ret;

}
	// .globl	_ZN3cub18CUB_300001_SM_10006detail8for_each13static_kernelINS2_12policy_hub_t12policy_500_tEmN6thrust24THRUST_300001_SM_1000_NS8cuda_cub20__uninitialized_fill7functorINS7_10device_ptrIjEEjEEEEvT0_T1_
.visible .entry _ZN3cub18CUB_300001_SM_10006detail8for_each13static_kernelINS2_12policy_hub_t12policy_500_tEmN6thrust24THRUST_300001_SM_1000_NS8cuda_cub20__uninitialized_fill7functorINS7_10device_ptrIjEEjEEEEvT0_T1_(
	.param .u64 _ZN3cub18CUB_300001_SM_10006detail8for_each13static_kernelINS2_12policy_hub_t12policy_500_tEmN6thrust24THRUST_300001_SM_1000_NS8cuda_cub20__uninitialized_fill7functorINS7_10device_ptrIjEEjEEEEvT0_T1__param_0,
	.param .align 8 .b8 _ZN3cub18CUB_300001_SM_10006detail8for_each13static_kernelINS2_12policy_hub_t12policy_500_tEmN6thrust24THRUST_300001_SM_1000_NS8cuda_cub20__uninitialized_fill7functorINS7_10device_ptrIjEEjEEEEvT0_T1__param_1[16]
)
.maxntid 256
{
	.reg .pred 	%p<4>;
	.reg .b16 	%rs<5>;
	.reg .b32 	%r<12>;
	.reg .b64 	%rd<16>;

	ld.param.u32 	%r3, [_ZN3cub18CUB_300001_SM_10006detail8for_each13static_kernelINS2_12policy_hub_t12policy_500_tEmN6thrust24THRUST_300001_SM_1000_NS8cuda_cub20__uninitialized_fill7functorINS7_10device_ptrIjEEjEEEEvT0_T1__param_1+8];
	ld.param.u64 	%rd4, [_ZN3cub18CUB_300001_SM_10006detail8for_each13static_kernelINS2_12policy_hub_t12policy_500_tEmN6thrust24THRUST_300001_SM_1000_NS8cuda_cub20__uninitialized_fill7functorINS7_10device_ptrIjEEjEEEEvT0_T1__param_1];
	ld.param.u64 	%rd5, [_ZN3cub18CUB_300001_SM_10006detail8for_each13static_kernelINS2_12policy_hub_t12policy_500_tEmN6thrust24THRUST_300001_SM_1000_NS8cuda_cub20__uninitialized_fill7functorINS7_10device_ptrIjEEjEEEEvT0_T1__param_0];
	mov.u32 	%r9, %ctaid.x;
	mul.wide.u32 	%rd1, %r9, 512;
	sub.s64 	%rd2, %rd5, %rd1;
	setp.lt.u64 	%p1, %rd2, 512;
	@%p1 bra 	$L__BB2_2;
	mov.u32 	%r11, %tid.x;
	cvta.to.global.u64 	%rd11, %rd4;
	cvt.u64.u32 	%rd12, %r11;
	add.s64 	%rd13, %rd1, %rd12;
	shl.b64 	%rd14, %rd13, 2;
	add.s64 	%rd15, %rd11, %rd14;
	st.global.u32 	[%rd15], %r3;
	st.global.u32 	[%rd15+1024], %r3;
	bra.uni 	$L__BB2_6;
$L__BB2_2:
	cvta.to.global.u64 	%rd6, %rd4;
	mov.u32 	%r2, %tid.x;
	cvt.u64.u32 	%rd7, %r2;
	setp.le.u64 	%p2, %rd2, %rd7;
	add.s64 	%rd8, %rd1, %rd7;
	shl.b64 	%rd9, %rd8, 2;
	add.s64 	%rd3, %rd6, %rd9;
	@%p2 bra 	$L__BB2_4;
	st.global.u32 	[%rd3], %r3;
$L__BB2_4:
	add.s32 	%r10, %r2, 256;
	cvt.u64.u32 	%rd10, %r10;
	setp.le.u64 	%p3, %rd2, %rd10;
	@%p3 bra 	$L__BB2_6;
	st.global.u32 	[%rd3+1024], %r3;
$L__BB2_6:
	ret;

}
	// .globl	_ZN3cub18CUB_300001_SM_10006detail6reduce28DeviceReduceSingleTileKernelINS2_10policy_hubIjjN4cuda3__47minimumIjEEE10Policy1000EN6thrust24THRUST_300001_SM_1000_NS6detail15normal_iteratorINSC_10device_ptrIjEEEEPjjS8_jjNS5_3std3__410__identityEEEvT0_T1_T2_T3_T4_T6_
.visible .entry _ZN3cub18CUB_300001_SM_10006detail6reduce28DeviceReduceSingleTileKernelINS2_10policy_hubIjjN4cuda3__47minimumIjEEE10Policy1000EN6thrust24THRUST_300001_SM_1000_NS6detail15normal_iteratorINSC_10device_ptrIjEEEEPjjS8_jjNS5_3std3__410__identityEEEvT0_T1_T2_T3_T4_T6_(
	.param .align 8 .b8 _ZN3cub18CUB_300001_SM_10006detail6reduce28DeviceReduceSingleTileKernelINS2_10policy_hubIjjN4cuda3__47minimumIjEEE10Policy1000EN6thrust24THRUST_300001_SM_1000_NS6detail15normal_iteratorINSC_10device_ptrIjEEEEPjjS8_jjNS5_3std3__410__identityEEEvT0_T1_T2_T3_T4_T6__param_0[8],
	.param .u64 .ptr .align 1 _ZN3cub18CUB_300001_SM_10006detail6reduce28DeviceReduceSingleTileKernelINS2_10policy_hubIjjN4cuda3__47minimumIjEEE10Policy1000EN6thrust24THRUST_300001_SM_1000_NS6detail15normal_iteratorINSC_10device_ptrIjEEEEPjjS8_jjNS5_3std3__410__identityEEEvT0_T1_T2_T3_T4_T6__param_1,
	.param .u32 _ZN3cub18CUB_300001_SM_10006detail6reduce28DeviceReduceSingleTileKernelINS2_10policy_hubIjjN4cuda3__47minimumIjEEE10Policy1000EN6thrust24THRUST_300001_SM_1000_NS6detail15normal_iteratorINSC_10device_ptrIjEEEEPjjS8_jjNS5_3std3__410__identityEEEvT0_T1_T2_T3_T4_T6__param_2,
	.param .align 1 .b8 _ZN3cub18CUB_300001_SM_10006detail6reduce28DeviceReduceSingleTileKernelINS2_10policy_hubIjjN4cuda3__47minimumIjEEE10Policy1000EN6thrust24THRUST_300001_SM_1000_NS6detail15normal_iteratorINSC_10device_ptrIjEEEEPjjS8_jjNS5_3std3__410__identityEEEvT0_T1_T2_T3_T4_T6__param_3[1],
	.param .u32 _ZN3cub18CUB_300001_SM_10006detail6reduce28DeviceReduceSingleTileKernelINS2_10policy_hubIjjN4cuda3__47minimumIjEEE10Policy1000EN6thrust24THRUST_300001_SM_1000_NS6detail15normal_iteratorINSC_10device_ptrIjEEEEPjjS8_jjNS5_3std3__410__identityEEEvT0_T1_T2_T3_T4_T6__param_4,
	.param .align 1 .b8 _ZN3cub18CUB_300001_SM_10006detail6reduce28DeviceReduceSingleTileKernelINS2_10policy_hubIjjN4cuda3__47minimumIjEEE10Policy1000EN6thrust24THRUST_300001_SM_1000_NS6detail15normal_iteratorINSC_10device_ptrIjEEEEPjjS8_jjNS5_3std3__410__identityEEEvT0_T1_T2_T3_T4_T6__param_5[1]
)
.maxntid 256
.minnctapersm 1
{
	.reg .pred 	%p<59>;
	.reg .b32 	%r<511>;
	.reg .b64 	%rd<84>;
	// demoted variable
	.shared .align 4 .b8 _ZZN3cub18CUB_300001_SM_10006detail6reduce28DeviceReduceSingleTileKernelINS2_10policy_hubIjjN4cuda3__47minimumIjEEE10Policy1000EN6thrust24THRUST_300001_SM_1000_NS6detail15normal_iteratorINSC_10device_ptrIjEEEEPjjS8_jjNS5_3std3__410__identityEEEvT0_T1_T2_T3_T4_T6_E12temp_storage[44];
	ld.param.u64 	%rd9, [_ZN3cub18CUB_300001_SM_10006detail6reduce28DeviceReduceSingleTileKernelINS2_10policy_hubIjjN4cuda3__47minimumIjEEE10Policy1000EN6thrust24THRUST_300001_SM_1000_NS6detail15normal_iteratorINSC_10device_ptrIjEEEEPjjS8_jjNS5_3std3__410__identityEEEvT0_T1_T2_T3_T4_T6__param_0];
	ld.param.u64 	%rd10, [_ZN3cub18CUB_300001_SM_10006detail6reduce28DeviceReduceSingleTileKernelINS2_10policy_hubIjjN4cuda3__47minimumIjEEE10Policy1000EN6thrust24THRUST_300001_SM_1000_NS6detail15normal_iteratorINSC_10device_ptrIjEEEEPjjS8_jjNS5_3std3__410__identityEEEvT0_T1_T2_T3_T4_T6__param_1];
	ld.param.u32 	%r92, [_ZN3cub18CUB_300001_SM_10006detail6reduce28DeviceReduceSingleTileKernelINS2_10policy_hubIjjN4cuda3__47minimumIjEEE10Policy1000EN6thrust24THRUST_300001_SM_1000_NS6detail15normal_iteratorINSC_10device_ptrIjEEEEPjjS8_jjNS5_3std3__410__identityEEEvT0_T1_T2_T3_T4_T6__param_2];
	ld.param.u32 	%r93, [_ZN3cub18CUB_300001_SM_10006detail6reduce28DeviceReduceSingleTileKernelINS2_10policy_hubIjjN4cuda3__47minimumIjEEE10Policy1000EN6thrust24THRUST_300001_SM_1000_NS6detail15normal_iteratorINSC_10device_ptrIjEEEEPjjS8_jjNS5_3std3__410__identityEEEvT0_T1_T2_T3_T4_T6__param_4];
	cvta.to.global.u64 	%rd1, %rd10;
	setp.ne.s32 	%p1, %r92, 0;
	@%p1 bra 	$L__BB3_3;
	mov.u32 	%r471, %tid.x;
	setp.ne.s32 	%p58, %r471, 0;
	@%p58 bra 	$L__BB3_52;
	st.global.u32 	[%rd1], %r93;
	bra.uni 	$L__BB3_52;
$L__BB3_3:
	cvta.to.global.u64 	%rd2, %rd9;
	setp.gt.u32 	%p2, %r92, 4095;
	@%p2 bra 	$L__BB3_28;
	mov.u32 	%r1, %tid.x;
	setp.ge.u32 	%p24, %r1, %r92;
	mov.b32 	%r488, 0;
	mov.u32 	%r478, %r1;
	@%p24 bra 	$L__BB3_6;
	mul.wide.u32 	%rd73, %r1, 4;
	add.s64 	%rd74, %rd2, %rd73;
	ld.global.u32 	%r488, [%rd74];
	add.s32 	%r478, %r1, 256;
$L__BB3_6:
	setp.ge.u32 	%p25, %r478, %r92;
	@%p25 bra 	$L__BB3_19;
	not.b32 	%r299, %r478;
	add.s32 	%r300, %r92, %r299;
	shr.u32 	%r301, %r300, 8;
	add.s32 	%r6, %r301, 1;
	and.b32  	%r7, %r6, 15;
	setp.lt.u32 	%p26, %r300, 3840;
	@%p26 bra 	$L__BB3_10;
	and.b32  	%r302, %r6, 33554416;
	neg.s32 	%r474, %r302;
	mul.wide.u32 	%rd75, %r478, 4;
	add.s64 	%rd76, %rd75, %rd2;
	add.s64 	%rd82, %rd76, 8192;
$L__BB3_9:
	.pragma "nounroll";
	ld.global.u32 	%r303, [%rd82+-8192];
	min.u32 	%r304, %r488, %r303;
	ld.global.u32 	%r305, [%rd82+-7168];
	min.u32 	%r306, %r304, %r305;
	ld.global.u32 	%r307, [%rd82+-6144];
	min.u32 	%r308, %r306, %r307;
	ld.global.u32 	%r309, [%rd82+-5120];
	min.u32 	%r310, %r308, %r309;
	ld.global.u32 	%r311, [%rd82+-4096];
	min.u32 	%r312, %r310, %r311;
	ld.global.u32 	%r313, [%rd82+-3072];
	min.u32 	%r314, %r312, %r313;
	ld.global.u32 	%r315, [%rd82+-2048];
	min.u32 	%r316, %r314, %r315;
	ld.global.u32 	%r317, [%rd82+-1024];
	min.u32 	%r318, %r316, %r317;
	ld.global.u32 	%r319, [%rd82];
	min.u32 	%r320, %r318, %r319;
	ld.global.u32 	%r321, [%rd82+1024];
	min.u32 	%r322, %r320, %r321;
	ld.global.u32 	%r323, [%rd82+2048];
	min.u32 	%r324, %r322, %r323;
	ld.global.u32 	%r325, [%rd82+3072];
	min.u32 	%r326, %r324, %r325;
	ld.global.u32 	%r327, [%rd82+4096];
	min.u32 	%r328, %r326, %r327;
	ld.global.u32 	%r329, [%rd82+5120];
	min.u32 	%r330, %r328, %r329;
	ld.global.u32 	%r331, [%rd82+6144];
	min.u32 	%r332, %r330, %r331;
	ld.global.u32 	%r333, [%rd82+7168];
	min.u32 	%r488, %r332, %r333;
	add.s32 	%r478, %r478, 4096;
	add.s32 	%r474, %r474, 16;
	add.s64 	%rd82, %rd82, 16384;
	setp.ne.s32 	%p27, %r474, 0;
	@%p27 bra 	$L__BB3_9;
$L__BB3_10:
	setp.eq.s32 	%p28, %r7, 0;
	@%p28 bra 	$L__BB3_19;
	and.b32  	%r18, %r6, 7;
	setp.lt.u32 	%p29, %r7, 8;
	@%p29 bra 	$L__BB3_13;
	mul.wide.u32 	%rd77, %r478, 4;
	add.s64 	%rd78, %rd2, %rd77;
	ld.global.u32 	%r335, [%rd78];
	min.u32 	%r336, %r488, %r335;
	ld.global.u32 	%r337, [%rd78+1024];
	min.u32 	%r338, %r336, %r337;
	ld.global.u32 	%r339, [%rd78+2048];
	min.u32 	%r340, %r338, %r339;
	ld.global.u32 	%r341, [%rd78+3072];
	min.u32 	%r342, %r340, %r341;
	ld.global.u32 	%r343, [%rd78+4096];
	min.u32 	%r344, %r342, %r343;
	ld.global.u32 	%r345, [%rd78+5120];
	min.u32 	%r346, %r344, %r345;
	ld.global.u32 	%r347, [%rd78+6144];
	min.u32 	%r348, %r346, %r347;
	ld.global.u32 	%r349, [%rd78+7168];
	min.u32 	%r488, %r348, %r349;
	add.s32 	%r478, %r478, 2048;
$L__BB3_13:
	setp.eq.s32 	%p30, %r18, 0;
	@%p30 bra 	$L__BB3_19;
	and.b32  	%r24, %r6, 3;
	setp.lt.u32 	%p31, %r18, 4;
	@%p31 bra 	$L__BB3_16;
	mul.wide.u32 	%rd79, %r478, 4;
	add.s64 	%rd80, %rd2, %rd79;
	ld.global.u32 	%r351, [%rd80];
	min.u32 	%r352, %r488, %r351;
	ld.global.u32 	%r353, [%rd80+1024];
	min.u32 	%r354, %r352, %r353;
	ld.global.u32 	%r355, [%rd80+2048];
	min.u32 	%r356, %r354, %r355;
	ld.global.u32 	%r357, [%rd80+3072];
	min.u32 	%r488, %r356, %r357;
	add.s32 	%r478, %r478, 1024;
$L__BB3_16:
	setp.eq.s32 	%p32, %r24, 0;
	@%p32 bra 	$L__BB3_19;
	mul.wide.u32 	%rd81, %r478, 4;
	add.s64 	%rd83, %rd2, %rd81;
	neg.s32 	%r486, %r24;
$L__BB3_18:
	.pragma "nounroll";
	ld.global.u32 	%r358, [%rd83];
	min.u32 	%r488, %r488, %r358;
	add.s64 	%rd83, %rd83, 1024;
	add.s32 	%r486, %r486, 1;
	setp.ne.s32 	%p33, %r486, 0;
	@%p33 bra 	$L__BB3_18;
$L__BB3_19:
	setp.lt.u32 	%p34, %r92, 256;
	@%p34 bra 	$L__BB3_24;
	// begin inline asm
	mov.u32 %r422, %laneid;
	// end inline asm
	mov.b32 	%r425, 1;
	mov.b32 	%r446, 31;
	mov.b32 	%r447, -1;
	// begin inline asm
	shfl.sync.down.b32 %r423, %r488, %r425, %r446, %r447;
	// end inline asm
	setp.gt.s32 	%p50, %r422, 30;
	min.u32 	%r448, %r488, %r423;
	selp.b32 	%r429, %r488, %r448, %p50;
	mov.b32 	%r430, 2;
	// begin inline asm
	shfl.sync.down.b32 %r428, %r429, %r430, %r446, %r447;
	// end inline asm
	setp.gt.s32 	%p51, %r422, 29;
	min.u32 	%r449, %r429, %r428;
	selp.b32 	%r434, %r429, %r449, %p51;
	mov.b32 	%r435, 4;
	// begin inline asm
	shfl.sync.down.b32 %r433, %r434, %r435, %r446, %r447;
	// end inline asm
	setp.gt.s32 	%p52, %r422, 27;
	min.u32 	%r450, %r434, %r433;
	selp.b32 	%r439, %r434, %r450, %p52;
	mov.b32 	%r440, 8;
	// begin inline asm
	shfl.sync.down.b32 %r438, %r439, %r440, %r446, %r447;
	// end inline asm
	setp.gt.s32 	%p53, %r422, 23;
	min.u32 	%r451, %r439, %r438;
	selp.b32 	%r444, %r439, %r451, %p53;
	mov.b32 	%r445, 16;
	// begin inline asm
	shfl.sync.down.b32 %r443, %r444, %r445, %r446, %r447;
	// end inline asm
	setp.gt.s32 	%p54, %r422, 15;
	min.u32 	%r36, %r444, %r443;
	selp.b32 	%r510, %r444, %r36, %p54;
	setp.ne.s32 	%p55, %r422, 0;
	@%p55 bra 	$L__BB3_22;
	shr.u32 	%r452, %r1, 3;
	and.b32  	%r453, %r452, 124;
	mov.u32 	%r454, _ZZN3cub18CUB_300001_SM_10006detail6reduce28DeviceReduceSingleTileKernelINS2_10policy_hubIjjN4cuda3__47minimumIjEEE10Policy1000EN6thrust24THRUST_300001_SM_1000_NS6detail15normal_iteratorINSC_10device_ptrIjEEEEPjjS8_jjNS5_3std3__410__identityEEEvT0_T1_T2_T3_T4_T6_E12temp_storage;
	add.s32 	%r455, %r454, %r453;
	st.shared.u32 	[%r455+8], %r36;
$L__BB3_22:
	bar.sync 	0;
	setp.ne.s32 	%p56, %r1, 0;
	@%p56 bra 	$L__BB3_50;
	ld.shared.u32 	%r456, [_ZZN3cub18CUB_300001_SM_10006detail6reduce28DeviceReduceSingleTileKernelINS2_10policy_hubIjjN4cuda3__47minimumIjEEE10Policy1000EN6thrust24THRUST_300001_SM_1000_NS6detail15normal_iteratorINSC_10device_ptrIjEEEEPjjS8_jjNS5_3std3__410__identityEEEvT0_T1_T2_T3_T4_T6_E12temp_storage+12];
	min.u32 	%r457, %r510, %r456;
	ld.shared.u32 	%r458, [_ZZN3cub18CUB_300001_SM_10006detail6reduce28DeviceReduceSingleTileKernelINS2_10policy_hubIjjN4cuda3__47minimumIjEEE10Policy1000EN6thrust24THRUST_300001_SM_1000_NS6detail15normal_iteratorINSC_10device_ptrIjEEEEPjjS8_jjNS5_3std3__410__identityEEEvT0_T1_T2_T3_T4_T6_E12temp_storage+16];
	min.u32 	%r459, %r457, %r458;
	ld.shared.u32 	%r460, [_ZZN3cub18CUB_300001_SM_10006detail6reduce28DeviceReduceSingleTileKernelINS2_10policy_hubIjjN4cuda3__47minimumIjEEE10Policy1000EN6thrust24THRUST_300001_SM_1000_NS6detail15normal_iteratorINSC_10device_ptrIjEEEEPjjS8_jjNS5_3std3__410__identityEEEvT0_T1_T2_T3_T4_T6_E12temp_storage+20];
	min.u32 	%r461, %r459, %r460;
	ld.shared.u32 	%r462, [_ZZN3cub18CUB_300001_SM_10006detail6reduce28DeviceReduceSingleTileKernelINS2_10policy_hubIjjN4cuda3__47minimumIjEEE10Policy1000EN6thrust24THRUST_300001_SM_1000_NS6detail15normal_iteratorINSC_10device_ptrIjEEEEPjjS8_jjNS5_3std3__410__identityEEEvT0_T1_T2_T3_T4_T6_E12temp_storage+24];
	min.u32 	%r463, %r461, %r462;
	ld.shared.u32 	%r464, [_ZZN3cub18CUB_300001_SM_10006detail6reduce28DeviceReduceSingleTileKernelINS2_10policy_hubIjjN4cuda3__47minimumIjEEE10Policy1000EN6thrust24THRUST_300001_SM_1000_NS6detail15normal_iteratorINSC_10device_ptrIjEEEEPjjS8_jjNS5_3std3__410__identityEEEvT0_T1_T2_T3_T4_T6_E12temp_storage+28];
	min.u32 	%r465, %r463, %r464;
	ld.shared.u32 	%r466, [_ZZN3cub18CUB_300001_SM_10006detail6reduce28DeviceReduceSingleTileKernelINS2_10policy_hubIjjN4cuda3__47minimumIjEEE10Policy1000EN6thrust24THRUST_300001_SM_1000_NS6detail15normal_iteratorINSC_10device_ptrIjEEEEPjjS8_jjNS5_3std3__410__identityEEEvT0_T1_T2_T3_T4_T6_E12temp_storage+32];
	min.u32 	%r467, %r465, %r466;
	ld.shared.u32 	%r468, [_ZZN3cub18CUB_300001_SM_10006detail6reduce28DeviceReduceSingleTileKernelINS2_10policy_hubIjjN4cuda3__47minimumIjEEE10Policy1000EN6thrust24THRUST_300001_SM_1000_NS6detail15normal_iteratorINSC_10device_ptrIjEEEEPjjS8_jjNS5_3std3__410__identityEEEvT0_T1_T2_T3_T4_T6_E12temp_storage+36];
	min.u32 	%r510, %r467, %r468;
	bra.uni 	$L__BB3_50;
$L__BB3_24:
	// begin inline asm
	mov.u32 %r359, %laneid;
	// end inline asm
	and.b32  	%r385, %r1, 992;
	add.s32 	%r386, %r385, 32;
	setp.gt.u32 	%p35, %r386, %r92;
	not.b32 	%r387, %r385;
	add.s32 	%r388, %r92, %r387;
	selp.b32 	%r383, %r388, 31, %p35;
	mov.b32 	%r362, 1;
	mov.b32 	%r384, -1;
	// begin inline asm
	shfl.sync.down.b32 %r360, %r488, %r362, %r383, %r384;
	// end inline asm
	setp.lt.s32 	%p36, %r359, %r383;
	min.u32 	%r389, %r488, %r360;
	selp.b32 	%r366, %r389, %r488, %p36;
	mov.b32 	%r367, 2;
	// begin inline asm
	shfl.sync.down.b32 %r365, %r366, %r367, %r383, %r384;
	// end inline asm
	add.s32 	%r390, %r359, 2;
	setp.gt.s32 	%p37, %r390, %r383;
	min.u32 	%r391, %r366, %r365;
	selp.b32 	%r371, %r366, %r391, %p37;
	mov.b32 	%r372, 4;
	// begin inline asm
	shfl.sync.down.b32 %r370, %r371, %r372, %r383, %r384;
	// end inline asm
	add.s32 	%r392, %r359, 4;
	setp.gt.s32 	%p38, %r392, %r383;
	min.u32 	%r393, %r371, %r370;
	selp.b32 	%r376, %r371, %r393, %p38;
	mov.b32 	%r377, 8;
	// begin inline asm
	shfl.sync.down.b32 %r375, %r376, %r377, %r383, %r384;
	// end inline asm
	add.s32 	%r394, %r359, 8;
	setp.gt.s32 	%p39, %r394, %r383;
	min.u32 	%r395, %r376, %r375;
	selp.b32 	%r381, %r376, %r395, %p39;
	mov.b32 	%r382, 16;
	// begin inline asm
	shfl.sync.down.b32 %r380, %r381, %r382, %r383, %r384;
	// end inline asm
	add.s32 	%r396, %r359, 16;
	setp.gt.s32 	%p40, %r396, %r383;
	min.u32 	%r397, %r381, %r380;
	selp.b32 	%r510, %r381, %r397, %p40;
	setp.ne.s32 	%p41, %r359, 0;
	@%p41 bra 	$L__BB3_26;
	shr.u32 	%r398, %r1, 3;
	and.b32  	%r399, %r398, 124;
	mov.u32 	%r400, _ZZN3cub18CUB_300001_SM_10006detail6reduce28DeviceReduceSingleTileKernelINS2_10policy_hubIjjN4cuda3__47minimumIjEEE10Policy1000EN6thrust24THRUST_300001_SM_1000_NS6detail15normal_iteratorINSC_10device_ptrIjEEEEPjjS8_jjNS5_3std3__410__identityEEEvT0_T1_T2_T3_T4_T6_E12temp_storage;
	add.s32 	%r401, %r400, %r399;
	st.shared.u32 	[%r401+8], %r510;
$L__BB3_26:
	bar.sync 	0;
	setp.ne.s32 	%p42, %r1, 0;
	@%p42 bra 	$L__BB3_50;
	setp.gt.u32 	%p43, %r92, 32;
	ld.shared.u32 	%r402, [_ZZN3cub18CUB_300001_SM_10006detail6reduce28DeviceReduceSingleTileKernelINS2_10policy_hubIjjN4cuda3__47minimumIjEEE10Policy1000EN6thrust24THRUST_300001_SM_1000_NS6detail15normal_iteratorINSC_10device_ptrIjEEEEPjjS8_jjNS5_3std3__410__identityEEEvT0_T1_T2_T3_T4_T6_E12temp_storage+12];
	min.u32 	%r403, %r510, %r402;
	selp.b32 	%r404, %r403, %r510, %p43;
	setp.gt.u32 	%p44, %r92, 64;
	ld.shared.u32 	%r405, [_ZZN3cub18CUB_300001_SM_10006detail6reduce28DeviceReduceSingleTileKernelINS2_10policy_hubIjjN4cuda3__47minimumIjEEE10Policy1000EN6thrust24THRUST_300001_SM_1000_NS6detail15normal_iteratorINSC_10device_ptrIjEEEEPjjS8_jjNS5_3std3__410__identityEEEvT0_T1_T2_T3_T4_T6_E12temp_storage+16];
	min.u32 	%r406, %r404, %r405;
	selp.b32 	%r407, %r406, %r404, %p44;
	setp.gt.u32 	%p45, %r92, 96;
	ld.shared.u32 	%r408, [_ZZN3cub18CUB_300001_SM_10006detail6reduce28DeviceReduceSingleTileKernelINS2_10policy_hubIjjN4cuda3__47minimumIjEEE10Policy1000EN6thrust24THRUST_300001_SM_1000_NS6detail15normal_iteratorINSC_10device_ptrIjEEEEPjjS8_jjNS5_3std3__410__identityEEEvT0_T1_T2_T3_T4_T6_E12temp_storage+20];
	min.u32 	%r409, %r407, %r408;
	selp.b32 	%r410, %r409, %r407, %p45;
	setp.gt.u32 	%p46, %r92, 128;
	ld.shared.u32 	%r411, [_ZZN3cub18CUB_300001_SM_10006detail6reduce28DeviceReduceSingleTileKernelINS2_10policy_hubIjjN4cuda3__47minimumIjEEE10Policy1000EN6thrust24THRUST_300001_SM_1000_NS6detail15normal_iteratorINSC_10device_ptrIjEEEEPjjS8_jjNS5_3std3__410__identityEEEvT0_T1_T2_T3_T4_T6_E12temp_storage+24];
	min.u32 	%r412, %r410, %r411;
	selp.b32 	%r413, %r412, %r410, %p46;
	setp.gt.u32 	%p47, %r92, 160;
	ld.shared.u32 	%r414, [_ZZN3cub18CUB_300001_SM_10006detail6reduce28DeviceReduceSingleTileKernelINS2_10policy_hubIjjN4cuda3__47minimumIjEEE10Policy1000EN6thrust24THRUST_300001_SM_1000_NS6detail15normal_iteratorINSC_10device_ptrIjEEEEPjjS8_jjNS5_3std3__410__identityEEEvT0_T1_T2_T3_T4_T6_E12temp_storage+28];
	min.u32 	%r415, %r413, %r414;
	selp.b32 	%r416, %r415, %r413, %p47;
	setp.gt.u32 	%p48, %r92, 192;
	ld.shared.u32 	%r417, [_ZZN3cub18CUB_300001_SM_10006detail6reduce28DeviceReduceSingleTileKernelINS2_10policy_hubIjjN4cuda3__47minimumIjEEE10Policy1000EN6thrust24THRUST_300001_SM_1000_NS6detail15normal_iteratorINSC_10device_ptrIjEEEEPjjS8_jjNS5_3std3__410__identityEEEvT0_T1_T2_T3_T4_T6_E12temp_storage+32];
	min.u32 	%r418, %r416, %r417;
	selp.b32 	%r419, %r418, %r416, %p48;
	setp.gt.u32 	%p49, %r92, 224;
	ld.shared.u32 	%r420, [_ZZN3cub18CUB_300001_SM_10006detail6reduce28DeviceReduceSingleTileKernelINS2_10policy_hubIjjN4cuda3__47minimumIjEEE10Policy1000EN6thrust24THRUST_300001_SM_1000_NS6detail15normal_iteratorINSC_10device_ptrIjEEEEPjjS8_jjNS5_3std3__410__identityEEEvT0_T1_T2_T3_T4_T6_E12temp_storage+36];
	min.u32 	%r421, %r419, %r420;
	selp.b32 	%r510, %r421, %r419, %p49;
	bra.uni 	$L__BB3_50;
$L__BB3_28:
	mov.u32 	%r41, %tid.x;
	mul.wide.u32 	%rd11, %r41, 4;
	add.s64 	%rd12, %rd2, %rd11;
	ld.global.u32 	%r95, [%rd12];
	ld.global.u32 	%r96, [%rd12+1024];
	ld.global.u32 	%r97, [%rd12+2048];
	ld.global.u32 	%r98, [%rd12+3072];
	ld.global.u32 	%r99, [%rd12+4096];
	ld.global.u32 	%r100, [%rd12+5120];
	ld.global.u32 	%r101, [%rd12+6144];
	ld.global.u32 	%r102, [%rd12+7168];
	ld.global.u32 	%r103, [%rd12+8192];
	ld.global.u32 	%r104, [%rd12+9216];
	ld.global.u32 	%r105, [%rd12+10240];
	ld.global.u32 	%r106, [%rd12+11264];
	ld.global.u32 	%r107, [%rd12+12288];
	ld.global.u32 	%r108, [%rd12+13312];
	ld.global.u32 	%r109, [%rd12+14336];
	ld.global.u32 	%r110, [%rd12+15360];
	min.u32 	%r111, %r95, %r96;
	min.u32 	%r112, %r111, %r97;
	min.u32 	%r113, %r98, %r99;
	min.u32 	%r114, %r113, %r100;
	min.u32 	%r115, %r101, %r102;
	min.u32 	%r116, %r115, %r103;
	min.u32 	%r117, %r104, %r105;
	min.u32 	%r118, %r117, %r106;
	min.u32 	%r119, %r107, %r108;
	min.u32 	%r120, %r119, %r109;
	min.u32 	%r121, %r112, %r114;
	min.u32 	%r122, %r121, %r116;
	min.u32 	%r123, %r118, %r120;
	min.u32 	%r124, %r123, %r110;
	min.u32 	%r509, %r122, %r124;
	add.s32 	%r43, %r92, -4096;
	setp.lt.u32 	%p3, %r43, 4096;
	mov.b32 	%r492, 4096;
	@%p3 bra 	$L__BB3_32;
	mov.b32 	%r492, 4096;
$L__BB3_30:
	add.s32 	%r126, %r41, %r492;
	mul.wide.u32 	%rd13, %r126, 4;
	add.s64 	%rd14, %rd2, %rd13;
	ld.global.u32 	%r127, [%rd14];
	ld.global.u32 	%r128, [%rd14+1024];
	ld.global.u32 	%r129, [%rd14+2048];
	ld.global.u32 	%r130, [%rd14+3072];
	ld.global.u32 	%r131, [%rd14+4096];
	ld.global.u32 	%r132, [%rd14+5120];
	ld.global.u32 	%r133, [%rd14+6144];
	ld.global.u32 	%r134, [%rd14+7168];
	ld.global.u32 	%r135, [%rd14+8192];
	ld.global.u32 	%r136, [%rd14+9216];
	ld.global.u32 	%r137, [%rd14+10240];
	ld.global.u32 	%r138, [%rd14+11264];
	ld.global.u32 	%r139, [%rd14+12288];
	ld.global.u32 	%r140, [%rd14+13312];
	ld.global.u32 	%r141, [%rd14+14336];
	ld.global.u32 	%r142, [%rd14+15360];
	min.u32 	%r143, %r509, %r127;
	min.u32 	%r144, %r143, %r128;
	min.u32 	%r145, %r129, %r130;
	min.u32 	%r146, %r145, %r131;
	min.u32 	%r147, %r132, %r133;
	min.u32 	%r148, %r147, %r134;
	min.u32 	%r149, %r135, %r136;
	min.u32 	%r150, %r149, %r137;
	min.u32 	%r151, %r138, %r139;
	min.u32 	%r152, %r151, %r140;
	min.u32 	%r153, %r141, %r142;
	min.u32 	%r154, %r144, %r146;
	min.u32 	%r155, %r154, %r148;
	min.u32 	%r156, %r150, %r152;
	min.u32 	%r157, %r156, %r153;
	min.u32 	%r509, %r155, %r157;
	sub.s32 	%r158, %r92, %r492;
	setp.lt.u32 	%p4, %r158, 4096;
	@%p4 bra 	$L__BB3_46;
	add.s32 	%r492, %r492, 4096;
	setp.le.u32 	%p5, %r492, %r43;
	@%p5 bra 	$L__BB3_30;
$L__BB3_32:
	setp.le.u32 	%p6, %r92, %r492;
	sub.s32 	%r159, %r92, %r492;
	setp.ge.s32 	%p7, %r41, %r159;
	or.pred  	%p8, %p6, %p7;
	@%p8 bra 	$L__BB3_46;
	not.b32 	%r162, %r41;
	add.s32 	%r163, %r92, %r162;
	sub.s32 	%r164, %r163, %r492;
	shr.u32 	%r165, %r164, 8;
	add.s32 	%r50, %r165, 1;
	and.b32  	%r51, %r50, 15;
	setp.lt.u32 	%p9, %r164, 3840;
	mov.u32 	%r501, %r41;
	@%p9 bra 	$L__BB3_37;
	or.b32  	%r495, %r41, 2048;
	add.s32 	%r494, %r41, %r492;
	and.b32  	%r166, %r50, 33554416;
	neg.s32 	%r493, %r166;
$L__BB3_35:
	.pragma "nounroll";
	mul.wide.u32 	%rd15, %r494, 4;
	add.s64 	%rd16, %rd2, %rd15;
	ld.global.u32 	%r167, [%rd16];
	min.u32 	%r168, %r509, %r167;
	add.s32 	%r169, %r494, 256;
	mul.wide.u32 	%rd17, %r169, 4;
	add.s64 	%rd18, %rd2, %rd17;
	ld.global.u32 	%r170, [%rd18];
	min.u32 	%r171, %r168, %r170;
	add.s32 	%r172, %r494, 512;
	mul.wide.u32 	%rd19, %r172, 4;
	add.s64 	%rd20, %rd2, %rd19;
	ld.global.u32 	%r173, [%rd20];
	min.u32 	%r174, %r171, %r173;
	add.s32 	%r175, %r494, 768;
	mul.wide.u32 	%rd21, %r175, 4;
	add.s64 	%rd22, %rd2, %rd21;
	ld.global.u32 	%r176, [%rd22];
	min.u32 	%r177, %r174, %r176;
	add.s32 	%r178, %r494, 1024;
	mul.wide.u32 	%rd23, %r178, 4;
	add.s64 	%rd24, %rd2, %rd23;
	ld.global.u32 	%r179, [%rd24];
	min.u32 	%r180, %r177, %r179;
	add.s32 	%r181, %r494, 1280;
	mul.wide.u32 	%rd25, %r181, 4;
	add.s64 	%rd26, %rd2, %rd25;
	ld.global.u32 	%r182, [%rd26];
	min.u32 	%r183, %r180, %r182;
	add.s32 	%r184, %r494, 1536;
	mul.wide.u32 	%rd27, %r184, 4;
	add.s64 	%rd28, %rd2, %rd27;
	ld.global.u32 	%r185, [%rd28];
	min.u32 	%r186, %r183, %r185;
	add.s32 	%r187, %r494, 1792;
	mul.wide.u32 	%rd29, %r187, 4;
	add.s64 	%rd30, %rd2, %rd29;
	ld.global.u32 	%r188, [%rd30];
	min.u32 	%r189, %r186, %r188;
	add.s32 	%r190, %r494, 2048;
	mul.wide.u32 	%rd31, %r190, 4;
	add.s64 	%rd32, %rd2, %rd31;
	ld.global.u32 	%r191, [%rd32];
	min.u32 	%r192, %r189, %r191;
	add.s32 	%r193, %r494, 2304;
	mul.wide.u32 	%rd33, %r193, 4;
	add.s64 	%rd34, %rd2, %rd33;
	ld.global.u32 	%r194, [%rd34];
	min.u32 	%r195, %r192, %r194;
	add.s32 	%r196, %r494, 2560;
	mul.wide.u32 	%rd35, %r196, 4;
	add.s64 	%rd36, %rd2, %rd35;
	ld.global.u32 	%r197, [%rd36];
	min.u32 	%r198, %r195, %r197;
	add.s32 	%r199, %r494, 2816;
	mul.wide.u32 	%rd37, %r199, 4;
	add.s64 	%rd38, %rd2, %rd37;
	ld.global.u32 	%r200, [%rd38];
	min.u32 	%r201, %r198, %r200;
	add.s32 	%r202, %r494, 3072;
	mul.wide.u32 	%rd39, %r202, 4;
	add.s64 	%rd40, %rd2, %rd39;
	ld.global.u32 	%r203, [%rd40];
	min.u32 	%r204, %r201, %r203;
	add.s32 	%r205, %r494, 3328;
	mul.wide.u32 	%rd41, %r205, 4;
	add.s64 	%rd42, %rd2, %rd41;
	ld.global.u32 	%r206, [%rd42];
	min.u32 	%r207, %r204, %r206;
	add.s32 	%r208, %r494, 3584;
	mul.wide.u32 	%rd43, %r208, 4;
	add.s64 	%rd44, %rd2, %rd43;
	ld.global.u32 	%r209, [%rd44];
	min.u32 	%r210, %r207, %r209;
	add.s32 	%r211, %r494, 3840;
	mul.wide.u32 	%rd45, %r211, 4;
	add.s64 	%rd46, %rd2, %rd45;
	ld.global.u32 	%r212, [%rd46];
	min.u32 	%r509, %r210, %r212;
	add.s32 	%r495, %r495, 4096;
	add.s32 	%r494, %r494, 4096;
	add.s32 	%r493, %r493, 16;
	setp.ne.s32 	%p10, %r493, 0;
	@%p10 bra 	$L__BB3_35;
	add.s32 	%r501, %r495, -2048;
$L__BB3_37:
	setp.eq.s32 	%p11, %r51, 0;
	@%p11 bra 	$L__BB3_46;
	and.b32  	%r67, %r50, 7;
	setp.lt.u32 	%p12, %r51, 8;
	@%p12 bra 	$L__BB3_40;
	add.s32 	%r214, %r501, %r492;
	mul.wide.u32 	%rd47, %r214, 4;
	add.s64 	%rd48, %rd2, %rd47;
	ld.global.u32 	%r215, [%rd48];
	min.u32 	%r216, %r509, %r215;
	add.s32 	%r217, %r214, 256;
	mul.wide.u32 	%rd49, %r217, 4;
	add.s64 	%rd50, %rd2, %rd49;
	ld.global.u32 	%r218, [%rd50];
	min.u32 	%r219, %r216, %r218;
	add.s32 	%r220, %r214, 512;
	mul.wide.u32 	%rd51, %r220, 4;
	add.s64 	%rd52, %rd2, %rd51;
	ld.global.u32 	%r221, [%rd52];
	min.u32 	%r222, %r219, %r221;
	add.s32 	%r223, %r214, 768;
	mul.wide.u32 	%rd53, %r223, 4;
	add.s64 	%rd54, %rd2, %rd53;
	ld.global.u32 	%r224, [%rd54];
	min.u32 	%r225, %r222, %r224;
	add.s32 	%r226, %r214, 1024;
	mul.wide.u32 	%rd55, %r226, 4;
	add.s64 	%rd56, %rd2, %rd55;
	ld.global.u32 	%r227, [%rd56];
	min.u32 	%r228, %r225, %r227;
	add.s32 	%r229, %r214, 1280;
	mul.wide.u32 	%rd57, %r229, 4;
	add.s64 	%rd58, %rd2, %rd57;
	ld.global.u32 	%r230, [%rd58];
	min.u32 	%r231, %r228, %r230;
	add.s32 	%r232, %r214, 1536;
	mul.wide.u32 	%rd59, %r232, 4;
	add.s64 	%rd60, %rd2, %rd59;
	ld.global.u32 	%r233, [%rd60];
	min.u32 	%r234, %r231, %r233;
	add.s32 	%r235, %r214, 1792;
	mul.wide.u32 	%rd61, %r235, 4;
	add.s64 	%rd62, %rd2, %rd61;
	ld.global.u32 	%r236, [%rd62];
	min.u32 	%r509, %r234, %r236;
	add.s32 	%r501, %r501, 2048;
$L__BB3_40:
	setp.eq.s32 	%p13, %r67, 0;
	@%p13 bra 	$L__BB3_46;
	and.b32  	%r73, %r50, 3;
	setp.lt.u32 	%p14, %r67, 4;
	@%p14 bra 	$L__BB3_43;
	add.s32 	%r238, %r501, %r492;
	mul.wide.u32 	%rd63, %r238, 4;
	add.s64 	%rd64, %rd2, %rd63;
	ld.global.u32 	%r239, [%rd64];
	min.u32 	%r240, %r509, %r239;
	add.s32 	%r241, %r238, 256;
	mul.wide.u32 	%rd65, %r241, 4;
	add.s64 	%rd66, %rd2, %rd65;
	ld.global.u32 	%r242, [%rd66];
	min.u32 	%r243, %r240, %r242;
	add.s32 	%r244, %r238, 512;
	mul.wide.u32 	%rd67, %r244, 4;
	add.s64 	%rd68, %rd2, %rd67;
	ld.global.u32 	%r245, [%rd68];
	min.u32 	%r246, %r243, %r245;
	add.s32 	%r247, %r238, 768;
	mul.wide.u32 	%rd69, %r247, 4;
	add.s64 	%rd70, %rd2, %rd69;
	ld.global.u32 	%r248, [%rd70];
	min.u32 	%r509, %r246, %r248;
	add.s32 	%r501, %r501, 1024;
$L__BB3_43:
	setp.eq.s32 	%p15, %r73, 0;
	@%p15 bra 	$L__BB3_46;
	add.s32 	%r507, %r501, %r492;
	neg.s32 	%r506, %r73;
$L__BB3_45:
	.pragma "nounroll";
	mul.wide.u32 	%rd71, %r507, 4;
	add.s64 	%rd72, %rd2, %rd71;
	ld.global.u32 	%r249, [%rd72];
	min.u32 	%r509, %r509, %r249;
	add.s32 	%r507, %r507, 256;
	add.s32 	%r506, %r506, 1;
	setp.ne.s32 	%p16, %r506, 0;
	@%p16 bra 	$L__BB3_45;
$L__BB3_46:
	// begin inline asm
	mov.u32 %r250, %laneid;
	// end inline asm
	mov.b32 	%r253, 1;
	mov.b32 	%r274, 31;
	mov.b32 	%r275, -1;
	// begin inline asm
	shfl.sync.down.b32 %r251, %r509, %r253, %r274, %r275;
	// end inline asm
	setp.gt.s32 	%p17, %r250, 30;
	min.u32 	%r276, %r509, %r251;
	selp.b32 	%r257, %r509, %r276, %p17;
	mov.b32 	%r258, 2;
	// begin inline asm
	shfl.sync.down.b32 %r256, %r257, %r258, %r274, %r275;
	// end inline asm
	setp.gt.s32 	%p18, %r250, 29;
	min.u32 	%r277, %r257, %r256;
	selp.b32 	%r262, %r257, %r277, %p18;
	mov.b32 	%r263, 4;
	// begin inline asm
	shfl.sync.down.b32 %r261, %r262, %r263, %r274, %r275;
	// end inline asm
	setp.gt.s32 	%p19, %r250, 27;
	min.u32 	%r278, %r262, %r261;
	selp.b32 	%r267, %r262, %r278, %p19;
	mov.b32 	%r268, 8;
	// begin inline asm
	shfl.sync.down.b32 %r266, %r267, %r268, %r274, %r275;
	// end inline asm
	setp.gt.s32 	%p20, %r250, 23;
	min.u32 	%r279, %r267, %r266;
	selp.b32 	%r272, %r267, %r279, %p20;
	mov.b32 	%r273, 16;
	// begin inline asm
	shfl.sync.down.b32 %r271, %r272, %r273, %r274, %r275;
	// end inline asm
	setp.gt.s32 	%p21, %r250, 15;
	min.u32 	%r88, %r272, %r271;
	selp.b32 	%r510, %r272, %r88, %p21;
	setp.ne.s32 	%p22, %r250, 0;
	@%p22 bra 	$L__BB3_48;
	shr.u32 	%r280, %r41, 3;
	and.b32  	%r281, %r280, 124;
	mov.u32 	%r282, _ZZN3cub18CUB_300001_SM_10006detail6reduce28DeviceReduceSingleTileKernelINS2_10policy_hubIjjN4cuda3__47minimumIjEEE10Policy1000EN6thrust24THRUST_300001_SM_1000_NS6detail15normal_iteratorINSC_10device_ptrIjEEEEPjjS8_jjNS5_3std3__410__identityEEEvT0_T1_T2_T3_T4_T6_E12temp_storage;
	add.s32 	%r283, %r282, %r281;
	st.shared.u32 	[%r283+8], %r88;
$L__BB3_48:
	bar.sync 	0;
	setp.ne.s32 	%p23, %r41, 0;
	@%p23 bra 	$L__BB3_50;
	ld.shared.u32 	%r284, [_ZZN3cub18CUB_300001_SM_10006detail6reduce28DeviceReduceSingleTileKernelINS2_10policy_hubIjjN4cuda3__47minimumIjEEE10Policy1000EN6thrust24THRUST_300001_SM_1000_NS6detail15normal_iteratorINSC_10device_ptrIjEEEEPjjS8_jjNS5_3std3__410__identityEEEvT0_T1_T2_T3_T4_T6_E12temp_storage+12];
	min.u32 	%r285, %r510, %r284;
	ld.shared.u32 	%r286, [_ZZN3cub18CUB_300001_SM_10006detail6reduce28DeviceReduceSingleTileKernelINS2_10policy_hubIjjN4cuda3__47minimumIjEEE10Policy1000EN6thrust24THRUST_300001_SM_1000_NS6detail15normal_iteratorINSC_10device_ptrIjEEEEPjjS8_jjNS5_3std3__410__identityEEEvT0_T1_T2_T3_T4_T6_E12temp_storage+16];
	min.u32 	%r287, %r285, %r286;
	ld.shared.u32 	%r288, [_ZZN3cub18CUB_300001_SM_10006detail6reduce28DeviceReduceSingleTileKernelINS2_10policy_hubIjjN4cuda3__47minimumIjEEE10Policy1000EN6thrust24THRUST_300001_SM_1000_NS6detail15normal_iteratorINSC_10device_ptrIjEEEEPjjS8_jjNS5_3std3__410__identityEEEvT0_T1_T2_T3_T4_T6_E12temp_storage+20];
	min.u32 	%r289, %r287, %r288;
	ld.shared.u32 	%r290, [_ZZN3cub18CUB_300001_SM_10006detail6reduce28DeviceReduceSingleTileKernelINS2_10policy_hubIjjN4cuda3__47minimumIjEEE10Policy1000EN6thrust24THRUST_300001_SM_1000_NS6detail15normal_iteratorINSC_10device_ptrIjEEEEPjjS8_jjNS5_3std3__410__identityEEEvT0_T1_T2_T3_T4_T6_E12temp_storage+24];
	min.u32 	%r291, %r289, %r290;
	ld.shared.u32 	%r292, [_ZZN3cub18CUB_300001_SM_10006detail6reduce28DeviceReduceSingleTileKernelINS2_10policy_hubIjjN4cuda3__47minimumIjEEE10Policy1000EN6thrust24THRUST_300001_SM_1000_NS6detail15normal_iteratorINSC_10device_ptrIjEEEEPjjS8_jjNS5_3std3__410__identityEEEvT0_T1_T2_T3_T4_T6_E12temp_storage+28];
	min.u32 	%r293, %r291, %r292;
	ld.shared.u32 	%r294, [_ZZN3cub18CUB_300001_SM_10006detail6reduce28DeviceReduceSingleTileKernelINS2_10policy_hubIjjN4cuda3__47minimumIjEEE10Policy1000EN6thrust24THRUST_300001_SM_1000_NS6detail15normal_iteratorINSC_10device_ptrIjEEEEPjjS8_jjNS5_3std3__410__identityEEEvT0_T1_T2_T3_T4_T6_E12temp_storage+32];
	min.u32 	%r295, %r293, %r294;
	ld.shared.u32 	%r296, [_ZZN3cub18CUB_300001_SM_10006detail6reduce28DeviceReduceSingleTileKernelINS2_10policy_hubIjjN4cuda3__47minimumIjEEE10Policy1000EN6thrust24THRUST_300001_SM_1000_NS6detail15normal_iteratorINSC_10device_ptrIjEEEEPjjS8_jjNS5_3std3__410__identityEEEvT0_T1_T2_T3_T4_T6_E12temp_storage+36];
	min.u32 	%r510, %r295, %r296;
$L__BB3_50:
	mov.u32 	%r469, %tid.x;
	setp.ne.s32 	%p57, %r469, 0;
	@%p57 bra 	$L__BB3_52;
	min.u32 	%r470, %r93, %r510;
	st.global.u32 	[%rd1], %r470;
$L__BB3_52:
	ret;

}
	// .globl	_ZN3cub18CUB_300001_SM_10006detail6reduce18DeviceReduceKernelINS2_10policy_hubIjjN4cuda3__47minimumIjEEE10Policy1000EN6thrust24THRUST_300001_SM_1000_NS6detail15normal_iteratorINSC_10device_ptrIjEEEEjS8_jNS5_3std3__410__identityEEEvT0_PT3_T1_NS0_13GridEvenShareISO_EET2_T4_
.visible .entry _ZN3cub18CUB_300001_SM_10006detail6reduce18DeviceReduceKernelINS2_10policy_hubIjjN4cuda3__47minimumIjEEE10Policy1000EN6thrust24THRUST_300001_SM_1000_NS6detail15normal_iteratorINSC_10device_ptrIjEEEEjS8_jNS5_3std3__410__identityEEEvT0_PT3_T1_NS0_13GridEvenShareISO_EET2_T4_(
	.param .align 8 .b8 _ZN3cub18CUB_300001_SM_10006detail6reduce18DeviceReduceKernelINS2_10policy_hubIjjN4cuda3__47minimumIjEEE10Policy1000EN6thrust24THRUST_300001_SM_1000_NS6detail15normal_iteratorINSC_10device_ptrIjEEEEjS8_jNS5_3std3__410__identityEEEvT0_PT3_T1_NS0_13GridEvenShareISO_EET2_T4__param_0[8],
	.param .u64 .ptr .align 1 _ZN3cub18CUB_300001_SM_10006detail6reduce18DeviceReduceKernelINS2_10policy_hubIjjN4cuda3__47minimumIjEEE10Policy1000EN6thrust24THRUST_300001_SM_1000_NS6detail15normal_iteratorINSC_10device_ptrIjEEEEjS8_jNS5_3std3__410__identityEEEvT0_PT3_T1_NS0_13GridEvenShareISO_EET2_T4__param_1,
	.param .u32 _ZN3cub18CUB_300001_SM_10006detail6reduce18DeviceReduceKernelINS2_10policy_hubIjjN4cuda3__47minimumIjEEE10Policy1000EN6thrust24THRUST_300001_SM_1000_NS6detail15normal_iteratorINSC_10device_ptrIjEEEEjS8_jNS5_3std3__410__identityEEEvT0_PT3_T1_NS0_13GridEvenShareISO_EET2_T4__param_2,
	.param .align 4 .b8 _ZN3cub18CUB_300001_SM_10006detail6reduce18DeviceReduceKernelINS2_10policy_hubIjjN4cuda3__47minimumIjEEE10Policy1000EN6thrust24THRUST_300001_SM_1000_NS6detail15normal_iteratorINSC_10device_ptrIjEEEEjS8_jNS5_3std3__410__identityEEEvT0_PT3_T1_NS0_13GridEvenShareISO_EET2_T4__param_3[40],
	.param .align 1 .b8 _ZN3cub18CUB_300001_SM_10006detail6reduce18DeviceReduceKernelINS2_10policy_hubIjjN4cuda3__47minimumIjEEE10Policy1000EN6thrust24THRUST_300001_SM_1000_NS6detail15normal_iteratorINSC_10device_ptrIjEEEEjS8_jNS5_3std3__410__identityEEEvT0_PT3_T1_NS0_13GridEvenShareISO_EET2_T4__param_4[1],
	.param .align 1 .b8 _ZN3cub18CUB_300001_SM_10006detail6reduce18DeviceReduceKernelINS2_10policy_hubIjjN4cuda3__47minimumIjEEE10Policy1000EN6thrust24THRUST_300001_SM_1000_NS6detail15normal_iteratorINSC_10device_ptrIjEEEEjS8_jNS5_3std3__410__identityEEEvT0_PT3_T1_NS0_13GridEvenShareISO_EET2_T4__param_5[1]
)
.maxntid 256
{
	.reg .pred 	%p<57>;
	.reg .b16 	%rs<4>;
	.reg .b32 	%r<575>;
	.reg .b64 	%rd<130>;
	// demoted variable
	.shared .align 4 .b8 _ZZN3cub18CUB_300001_SM_10006detail6reduce18DeviceReduceKernelINS2_10policy_hubIjjN4cuda3__47minimumIjEEE10Policy1000EN6thrust24THRUST_300001_SM_1000_NS6detail15normal_iteratorINSC_10device_ptrIjEEEEjS8_jNS5_3std3__410__identityEEEvT0_PT3_T1_NS0_13GridEvenShareISO_EET2_T4_E12temp_storage[44];
	ld.param.u32 	%r1, [_ZN3cub18CUB_300001_SM_10006detail6reduce18DeviceReduceKernelINS2_10policy_hubIjjN4cuda3__47minimumIjEEE10Policy1000EN6thrust24THRUST_300001_SM_1000_NS6detail15normal_iteratorINSC_10device_ptrIjEEEEjS8_jNS5_3std3__410__identityEEEvT0_PT3_T1_NS0_13GridEvenShareISO_EET2_T4__param_3+20];
	ld.param.u32 	%r2, [_ZN3cub18CUB_300001_SM_10006detail6reduce18DeviceReduceKernelINS2_10policy_hubIjjN4cuda3__47minimumIjEEE10Policy1000EN6thrust24THRUST_300001_SM_1000_NS6detail15normal_iteratorINSC_10device_ptrIjEEEEjS8_jNS5_3std3__410__identityEEEvT0_PT3_T1_NS0_13GridEvenShareISO_EET2_T4__param_3+24];
	ld.param.u64 	%rd3, [_ZN3cub18CUB_300001_SM_10006detail6reduce18DeviceReduceKernelINS2_10policy_hubIjjN4cuda3__47minimumIjEEE10Policy1000EN6thrust24THRUST_300001_SM_1000_NS6detail15normal_iteratorINSC_10device_ptrIjEEEEjS8_jNS5_3std3__410__identityEEEvT0_PT3_T1_NS0_13GridEvenShareISO_EET2_T4__param_0];
	cvta.to.global.u64 	%rd1, %rd3;
	mov.u32 	%r3, %ctaid.x;
	shl.b32 	%r4, %r2, 12;
	shl.b32 	%r556, %r3, 12;
	sub.s32 	%r6, %r1, %r556;
	setp.gt.u32 	%p1, %r6, 4095;
	@%p1 bra 	$L__BB4_26;
	mov.u32 	%r7, %tid.x;
	setp.ge.u32 	%p23, %r7, %r6;
	mov.b32 	%r550, 0;
	mov.u32 	%r539, %r7;
	@%p23 bra 	$L__BB4_3;
	add.s32 	%r331, %r556, %r7;
	mul.wide.u32 	%rd66, %r331, 4;
	add.s64 	%rd67, %rd1, %rd66;
	ld.global.u32 	%r550, [%rd67];
	add.s32 	%r539, %r7, 256;
$L__BB4_3:
	setp.ge.u32 	%p24, %r539, %r6;
	@%p24 bra 	$L__BB4_17;
	not.b32 	%r333, %r539;
	add.s32 	%r334, %r1, %r333;
	sub.s32 	%r335, %r334, %r556;
	shr.u32 	%r336, %r335, 8;
	add.s32 	%r12, %r336, 1;
	and.b32  	%r13, %r12, 15;
	setp.lt.u32 	%p25, %r335, 3840;
	@%p25 bra 	$L__BB4_8;
	or.b32  	%r536, %r539, 2048;
	add.s32 	%r535, %r539, %r556;
	and.b32  	%r337, %r12, 33554416;
	neg.s32 	%r534, %r337;
$L__BB4_6:
	.pragma "nounroll";
	mul.wide.u32 	%rd68, %r535, 4;
	add.s64 	%rd69, %rd1, %rd68;
	ld.global.u32 	%r338, [%rd69];
	min.u32 	%r339, %r550, %r338;
	add.s32 	%r340, %r535, 256;
	mul.wide.u32 	%rd70, %r340, 4;
	add.s64 	%rd71, %rd1, %rd70;
	ld.global.u32 	%r341, [%rd71];
	min.u32 	%r342, %r339, %r341;
	add.s32 	%r343, %r535, 512;
	mul.wide.u32 	%rd72, %r343, 4;
	add.s64 	%rd73, %rd1, %rd72;
	ld.global.u32 	%r344, [%rd73];
	min.u32 	%r345, %r342, %r344;
	add.s32 	%r346, %r535, 768;
	mul.wide.u32 	%rd74, %r346, 4;
	add.s64 	%rd75, %rd1, %rd74;
	ld.global.u32 	%r347, [%rd75];
	min.u32 	%r348, %r345, %r347;
	add.s32 	%r349, %r535, 1024;
	mul.wide.u32 	%rd76, %r349, 4;
	add.s64 	%rd77, %rd1, %rd76;
	ld.global.u32 	%r350, [%rd77];
	min.u32 	%r351, %r348, %r350;
	add.s32 	%r352, %r535, 1280;
	mul.wide.u32 	%rd78, %r352, 4;
	add.s64 	%rd79, %rd1, %rd78;
	ld.global.u32 	%r353, [%rd79];
	min.u32 	%r354, %r351, %r353;
	add.s32 	%r355, %r535, 1536;
	mul.wide.u32 	%rd80, %r355, 4;
	add.s64 	%rd81, %rd1, %rd80;
	ld.global.u32 	%r356, [%rd81];
	min.u32 	%r357, %r354, %r356;
	add.s32 	%r358, %r535, 1792;
	mul.wide.u32 	%rd82, %r358, 4;
	add.s64 	%rd83, %rd1, %rd82;
	ld.global.u32 	%r359, [%rd83];
	min.u32 	%r360, %r357, %r359;
	add.s32 	%r361, %r535, 2048;
	mul.wide.u32 	%rd84, %r361, 4;
	add.s64 	%rd85, %rd1, %rd84;
	ld.global.u32 	%r362, [%rd85];
	min.u32 	%r363, %r360, %r362;
	add.s32 	%r364, %r535, 2304;
	mul.wide.u32 	%rd86, %r364, 4;
	add.s64 	%rd87, %rd1, %rd86;
	ld.global.u32 	%r365, [%rd87];
	min.u32 	%r366, %r363, %r365;
	add.s32 	%r367, %r535, 2560;
	mul.wide.u32 	%rd88, %r367, 4;
	add.s64 	%rd89, %rd1, %rd88;
	ld.global.u32 	%r368, [%rd89];
	min.u32 	%r369, %r366, %r368;
	add.s32 	%r370, %r535, 2816;
	mul.wide.u32 	%rd90, %r370, 4;
	add.s64 	%rd91, %rd1, %rd90;
	ld.global.u32 	%r371, [%rd91];
	min.u32 	%r372, %r369, %r371;
	add.s32 	%r373, %r535, 3072;
	mul.wide.u32 	%rd92, %r373, 4;
	add.s64 	%rd93, %rd1, %rd92;
	ld.global.u32 	%r374, [%rd93];
	min.u32 	%r375, %r372, %r374;
	add.s32 	%r376, %r535, 3328;
	mul.wide.u32 	%rd94, %r376, 4;
	add.s64 	%rd95, %rd1, %rd94;
	ld.global.u32 	%r377, [%rd95];
	min.u32 	%r378, %r375, %r377;
	add.s32 	%r379, %r535, 3584;
	mul.wide.u32 	%rd96, %r379, 4;
	add.s64 	%rd97, %rd1, %rd96;
	ld.global.u32 	%r380, [%rd97];
	min.u32 	%r381, %r378, %r380;
	add.s32 	%r382, %r535, 3840;
	mul.wide.u32 	%rd98, %r382, 4;
	add.s64 	%rd99, %rd1, %rd98;
	ld.global.u32 	%r383, [%rd99];
	min.u32 	%r550, %r381, %r383;
	add.s32 	%r536, %r536, 4096;
	add.s32 	%r535, %r535, 4096;
	add.s32 	%r534, %r534, 16;
	setp.ne.s32 	%p26, %r534, 0;
	@%p26 bra 	$L__BB4_6;
	add.s32 	%r539, %r536, -2048;
$L__BB4_8:
	setp.eq.s32 	%p27, %r13, 0;
	@%p27 bra 	$L__BB4_17;
	and.b32  	%r29, %r12, 7;
	setp.lt.u32 	%p28, %r13, 8;
	@%p28 bra 	$L__BB4_11;
	add.s32 	%r385, %r556, %r539;
	mul.wide.u32 	%rd100, %r385, 4;
	add.s64 	%rd101, %rd1, %rd100;
	ld.global.u32 	%r386, [%rd101];
	min.u32 	%r387, %r550, %r386;
	add.s32 	%r388, %r385, 256;
	mul.wide.u32 	%rd102, %r388, 4;
	add.s64 	%rd103, %rd1, %rd102;
	ld.global.u32 	%r389, [%rd103];
	min.u32 	%r390, %r387, %r389;
	add.s32 	%r391, %r385, 512;
	mul.wide.u32 	%rd104, %r391, 4;
	add.s64 	%rd105, %rd1, %rd104;
	ld.global.u32 	%r392, [%rd105];
	min.u32 	%r393, %r390, %r392;
	add.s32 	%r394, %r385, 768;
	mul.wide.u32 	%rd106, %r394, 4;
	add.s64 	%rd107, %rd1, %rd106;
	ld.global.u32 	%r395, [%rd107];
	min.u32 	%r396, %r393, %r395;
	add.s32 	%r397, %r385, 1024;
	mul.wide.u32 	%rd108, %r397, 4;
	add.s64 	%rd109, %rd1, %rd108;
	ld.global.u32 	%r398, [%rd109];
	min.u32 	%r399, %r396, %r398;
	add.s32 	%r400, %r385, 1280;
	mul.wide.u32 	%rd110, %r400, 4;
	add.s64 	%rd111, %rd1, %rd110;
	ld.global.u32 	%r401, [%rd111];
	min.u32 	%r402, %r399, %r401;
	add.s32 	%r403, %r385, 1536;
	mul.wide.u32 	%rd112, %r403, 4;
	add.s64 	%rd113, %rd1, %rd112;
	ld.global.u32 	%r404, [%rd113];
	min.u32 	%r405, %r402, %r404;
	add.s32 	%r406, %r385, 1792;
	mul.wide.u32 	%rd114, %r406, 4;
	add.s64 	%rd115, %rd1, %rd114;
	ld.global.u32 	%r407, [%rd115];
	min.u32 	%r550, %r405, %r407;
	add.s32 	%r539, %r539, 2048;
$L__BB4_11:
	setp.eq.s32 	%p29, %r29, 0;
	@%p29 bra 	$L__BB4_17;
	and.b32  	%r35, %r12, 3;
	setp.lt.u32 	%p30, %r29, 4;
	@%p30 bra 	$L__BB4_14;
	add.s32 	%r409, %r556, %r539;
	mul.wide.u32 	%rd116, %r409, 4;
	add.s64 	%rd117, %rd1, %rd116;
	ld.global.u32 	%r410, [%rd117];
	min.u32 	%r411, %r550, %r410;
	add.s32 	%r412, %r409, 256;
	mul.wide.u32 	%rd118, %r412, 4;
	add.s64 	%rd119, %rd1, %rd118;
	ld.global.u32 	%r413, [%rd119];
	min.u32 	%r414, %r411, %r413;
	add.s32 	%r415, %r409, 512;
	mul.wide.u32 	%rd120, %r415, 4;
	add.s64 	%rd121, %rd1, %rd120;
	ld.global.u32 	%r416, [%rd121];
	min.u32 	%r417, %r414, %r416;
	add.s32 	%r418, %r409, 768;
	mul.wide.u32 	%rd122, %r418, 4;
	add.s64 	%rd123, %rd1, %rd122;
	ld.global.u32 	%r419, [%rd123];
	min.u32 	%r550, %r417, %r419;
	add.s32 	%r539, %r539, 1024;
$L__BB4_14:
	setp.eq.s32 	%p31, %r35, 0;
	@%p31 bra 	$L__BB4_17;
	add.s32 	%r548, %r539, %r556;
	neg.s32 	%r547, %r35;
$L__BB4_16:
	.pragma "nounroll";
	mul.wide.u32 	%rd124, %r548, 4;
	add.s64 	%rd125, %rd1, %rd124;
	ld.global.u32 	%r420, [%rd125];
	min.u32 	%r550, %r550, %r420;
	add.s32 	%r548, %r548, 256;
	add.s32 	%r547, %r547, 1;
	setp.ne.s32 	%p32, %r547, 0;
	@%p32 bra 	$L__BB4_16;
$L__BB4_17:
	setp.lt.u32 	%p33, %r6, 256;
	@%p33 bra 	$L__BB4_22;
	// begin inline asm
	mov.u32 %r484, %laneid;
	// end inline asm
	mov.b32 	%r487, 1;
	mov.b32 	%r508, 31;
	mov.b32 	%r509, -1;
	// begin inline asm
	shfl.sync.down.b32 %r485, %r550, %r487, %r508, %r509;
	// end inline asm
	setp.gt.s32 	%p49, %r484, 30;
	min.u32 	%r510, %r550, %r485;
	selp.b32 	%r491, %r550, %r510, %p49;
	mov.b32 	%r492, 2;
	// begin inline asm
	shfl.sync.down.b32 %r490, %r491, %r492, %r508, %r509;
	// end inline asm
	setp.gt.s32 	%p50, %r484, 29;
	min.u32 	%r511, %r491, %r490;
	selp.b32 	%r496, %r491, %r511, %p50;
	mov.b32 	%r497, 4;
	// begin inline asm
	shfl.sync.down.b32 %r495, %r496, %r497, %r508, %r509;
	// end inline asm
	setp.gt.s32 	%p51, %r484, 27;
	min.u32 	%r512, %r496, %r495;
	selp.b32 	%r501, %r496, %r512, %p51;
	mov.b32 	%r502, 8;
	// begin inline asm
	shfl.sync.down.b32 %r500, %r501, %r502, %r508, %r509;
	// end inline asm
	setp.gt.s32 	%p52, %r484, 23;
	min.u32 	%r513, %r501, %r500;
	selp.b32 	%r506, %r501, %r513, %p52;
	mov.b32 	%r507, 16;
	// begin inline asm
	shfl.sync.down.b32 %r505, %r506, %r507, %r508, %r509;
	// end inline asm
	setp.gt.s32 	%p53, %r484, 15;
	min.u32 	%r50, %r506, %r505;
	selp.b32 	%r574, %r506, %r50, %p53;
	setp.ne.s32 	%p54, %r484, 0;
	@%p54 bra 	$L__BB4_20;
	shr.u32 	%r514, %r7, 3;
	and.b32  	%r515, %r514, 124;
	mov.u32 	%r516, _ZZN3cub18CUB_300001_SM_10006detail6reduce18DeviceReduceKernelINS2_10policy_hubIjjN4cuda3__47minimumIjEEE10Policy1000EN6thrust24THRUST_300001_SM_1000_NS6detail15normal_iteratorINSC_10device_ptrIjEEEEjS8_jNS5_3std3__410__identityEEEvT0_PT3_T1_NS0_13GridEvenShareISO_EET2_T4_E12temp_storage;
	add.s32 	%r517, %r516, %r515;
	st.shared.u32 	[%r517+8], %r50;
$L__BB4_20:
	bar.sync 	0;
	setp.ne.s32 	%p55, %r7, 0;
	@%p55 bra 	$L__BB4_48;
	ld.shared.u32 	%r518, [_ZZN3cub18CUB_300001_SM_10006detail6reduce18DeviceReduceKernelINS2_10policy_hubIjjN4cuda3__47minimumIjEEE10Policy1000EN6thrust24THRUST_300001_SM_1000_NS6detail15normal_iteratorINSC_10device_ptrIjEEEEjS8_jNS5_3std3__410__identityEEEvT0_PT3_T1_NS0_13GridEvenShareISO_EET2_T4_E12temp_storage+12];
	min.u32 	%r519, %r574, %r518;
	ld.shared.u32 	%r520, [_ZZN3cub18CUB_300001_SM_10006detail6reduce18DeviceReduceKernelINS2_10policy_hubIjjN4cuda3__47minimumIjEEE10Policy1000EN6thrust24THRUST_300001_SM_1000_NS6detail15normal_iteratorINSC_10device_ptrIjEEEEjS8_jNS5_3std3__410__identityEEEvT0_PT3_T1_NS0_13GridEvenShareISO_EET2_T4_E12temp_storage+16];
	min.u32 	%r521, %r519, %r520;
	ld.shared.u32 	%r522, [_ZZN3cub18CUB_300001_SM_10006detail6reduce18DeviceReduceKernelINS2_10policy_hubIjjN4cuda3__47minimumIjEEE10Policy1000EN6thrust24THRUST_300001_SM_1000_NS6detail15normal_iteratorINSC_10device_ptrIjEEEEjS8_jNS5_3std3__410__identityEEEvT0_PT3_T1_NS0_13GridEvenShareISO_EET2_T4_E12temp_storage+20];
	min.u32 	%r523, %r521, %r522;
	ld.shared.u32 	%r524, [_ZZN3cub18CUB_300001_SM_10006detail6reduce18DeviceReduceKernelINS2_10policy_hubIjjN4cuda3__47minimumIjEEE10Policy1000EN6thrust24THRUST_300001_SM_1000_NS6detail15normal_iteratorINSC_10device_ptrIjEEEEjS8_jNS5_3std3__410__identityEEEvT0_PT3_T1_NS0_13GridEvenShareISO_EET2_T4_E12temp_storage+24];
	min.u32 	%r525, %r523, %r524;
	ld.shared.u32 	%r526, [_ZZN3cub18CUB_300001_SM_10006detail6reduce18DeviceReduceKernelINS2_10policy_hubIjjN4cuda3__47minimumIjEEE10Policy1000EN6thrust24THRUST_300001_SM_1000_NS6detail15normal_iteratorINSC_10device_ptrIjEEEEjS8_jNS5_3std3__410__identityEEEvT0_PT3_T1_NS0_13GridEvenShareISO_EET2_T4_E12temp_storage+28];
	min.u32 	%r527, %r525, %r526;
	ld.shared.u32 	%r528, [_ZZN3cub18CUB_300001_SM_10006detail6reduce18DeviceReduceKernelINS2_10policy_hubIjjN4cuda3__47minimumIjEEE10Policy1000EN6thrust24THRUST_300001_SM_1000_NS6detail15normal_iteratorINSC_10device_ptrIjEEEEjS8_jNS5_3std3__410__identityEEEvT0_PT3_T1_NS0_13GridEvenShareISO_EET2_T4_E12temp_storage+32];
	min.u32 	%r529, %r527, %r528;
	ld.shared.u32 	%r530, [_ZZN3cub18CUB_300001_SM_10006detail6reduce18DeviceReduceKernelINS2_10policy_hubIjjN4cuda3__47minimumIjEEE10Policy1000EN6thrust24THRUST_300001_SM_1000_NS6detail15normal_iteratorINSC_10device_ptrIjEEEEjS8_jNS5_3std3__410__identityEEEvT0_PT3_T1_NS0_13GridEvenShareISO_EET2_T4_E12temp_storage+36];
	min.u32 	%r574, %r529, %r530;
	bra.uni 	$L__BB4_48;
$L__BB4_22:
	// begin inline asm
	mov.u32 %r421, %laneid;
	// end inline asm
	and.b32  	%r447, %r7, 992;
	add.s32 	%r448, %r447, 32;
	setp.gt.u32 	%p34, %r448, %r6;
	not.b32 	%r449, %r447;
	add.s32 	%r450, %r6, %r449;
	selp.b32 	%r445, %r450, 31, %p34;
	mov.b32 	%r424, 1;
	mov.b32 	%r446, -1;
	// begin inline asm
	shfl.sync.down.b32 %r422, %r550, %r424, %r445, %r446;
	// end inline asm
	setp.lt.s32 	%p35, %r421, %r445;
	min.u32 	%r451, %r550, %r422;
	selp.b32 	%r428, %r451, %r550, %p35;
	mov.b32 	%r429, 2;
	// begin inline asm
	shfl.sync.down.b32 %r427, %r428, %r429, %r445, %r446;
	// end inline asm
	add.s32 	%r452, %r421, 2;
	setp.gt.s32 	%p36, %r452, %r445;
	min.u32 	%r453, %r428, %r427;
	selp.b32 	%r433, %r428, %r453, %p36;
	mov.b32 	%r434, 4;
	// begin inline asm
	shfl.sync.down.b32 %r432, %r433, %r434, %r445, %r446;
	// end inline asm
	add.s32 	%r454, %r421, 4;
	setp.gt.s32 	%p37, %r454, %r445;
	min.u32 	%r455, %r433, %r432;
	selp.b32 	%r438, %r433, %r455, %p37;
	mov.b32 	%r439, 8;
	// begin inline asm
	shfl.sync.down.b32 %r437, %r438, %r439, %r445, %r446;
	// end inline asm
	add.s32 	%r456, %r421, 8;
	setp.gt.s32 	%p38, %r456, %r445;
	min.u32 	%r457, %r438, %r437;
	selp.b32 	%r443, %r438, %r457, %p38;
	mov.b32 	%r444, 16;
	// begin inline asm
	shfl.sync.down.b32 %r442, %r443, %r444, %r445, %r446;
	// end inline asm
	add.s32 	%r458, %r421, 16;
	setp.gt.s32 	%p39, %r458, %r445;
	min.u32 	%r459, %r443, %r442;
	selp.b32 	%r574, %r443, %r459, %p39;
	setp.ne.s32 	%p40, %r421, 0;
	@%p40 bra 	$L__BB4_24;
	shr.u32 	%r460, %r7, 3;
	and.b32  	%r461, %r460, 124;
	mov.u32 	%r462, _ZZN3cub18CUB_300001_SM_10006detail6reduce18DeviceReduceKernelINS2_10policy_hubIjjN4cuda3__47minimumIjEEE10Policy1000EN6thrust24THRUST_300001_SM_1000_NS6detail15normal_iteratorINSC_10device_ptrIjEEEEjS8_jNS5_3std3__410__identityEEEvT0_PT3_T1_NS0_13GridEvenShareISO_EET2_T4_E12temp_storage;
	add.s32 	%r463, %r462, %r461;
	st.shared.u32 	[%r463+8], %r574;
$L__BB4_24:
	bar.sync 	0;
	setp.ne.s32 	%p41, %r7, 0;
	@%p41 bra 	$L__BB4_48;
	setp.gt.u32 	%p42, %r6, 32;
	ld.shared.u32 	%r464, [_ZZN3cub18CUB_300001_SM_10006detail6reduce18DeviceReduceKernelINS2_10policy_hubIjjN4cuda3__47minimumIjEEE10Policy1000EN6thrust24THRUST_300001_SM_1000_NS6detail15normal_iteratorINSC_10device_ptrIjEEEEjS8_jNS5_3std3__410__identityEEEvT0_PT3_T1_NS0_13GridEvenShareISO_EET2_T4_E12temp_storage+12];
	min.u32 	%r465, %r574, %r464;
	selp.b32 	%r466, %r465, %r574, %p42;
	setp.gt.u32 	%p43, %r6, 64;
	ld.shared.u32 	%r467, [_ZZN3cub18CUB_300001_SM_10006detail6reduce18DeviceReduceKernelINS2_10policy_hubIjjN4cuda3__47minimumIjEEE10Policy1000EN6thrust24THRUST_300001_SM_1000_NS6detail15normal_iteratorINSC_10device_ptrIjEEEEjS8_jNS5_3std3__410__identityEEEvT0_PT3_T1_NS0_13GridEvenShareISO_EET2_T4_E12temp_storage+16];
	min.u32 	%r468, %r466, %r467;
	selp.b32 	%r469, %r468, %r466, %p43;
	setp.gt.u32 	%p44, %r6, 96;
	ld.shared.u32 	%r470, [_ZZN3cub18CUB_300001_SM_10006detail6reduce18DeviceReduceKernelINS2_10policy_hubIjjN4cuda3__47minimumIjEEE10Policy1000EN6thrust24THRUST_300001_SM_1000_NS6detail15normal_iteratorINSC_10device_ptrIjEEEEjS8_jNS5_3std3__410__identityEEEvT0_PT3_T1_NS0_13GridEvenShareISO_EET2_T4_E12temp_storage+20];
	min.u32 	%r471, %r469, %r470;
	selp.b32 	%r472, %r471, %r469, %p44;
	setp.gt.u32 	%p45, %r6, 128;
	ld.shared.u32 	%r473, [_ZZN3cub18CUB_300001_SM_10006detail6reduce18DeviceReduceKernelINS2_10policy_hubIjjN4cuda3__47minimumIjEEE10Policy1000EN6thrust24THRUST_300001_SM_1000_NS6detail15normal_iteratorINSC_10device_ptrIjEEEEjS8_jNS5_3std3__410__identityEEEvT0_PT3_T1_NS0_13GridEvenShareISO_EET2_T4_E12temp_storage+24];
	min.u32 	%r474, %r472, %r473;
	selp.b32 	%r475, %r474, %r472, %p45;
	setp.gt.u32 	%p46, %r6, 160;
	ld.shared.u32 	%r476, [_ZZN3cub18CUB_300001_SM_10006detail6reduce18DeviceReduceKernelINS2_10policy_hubIjjN4cuda3__47minimumIjEEE10Policy1000EN6thrust24THRUST_300001_SM_1000_NS6detail15normal_iteratorINSC_10device_ptrIjEEEEjS8_jNS5_3std3__410__identityEEEvT0_PT3_T1_NS0_13GridEvenShareISO_EET2_T4_E12temp_storage+28];
	min.u32 	%r477, %r475, %r476;
	selp.b32 	%r478, %r477, %r475, %p46;
	setp.gt.u32 	%p47, %r6, 192;
	ld.shared.u32 	%r479, [_ZZN3cub18CUB_300001_SM_10006detail6reduce18DeviceReduceKernelINS2_10policy_hubIjjN4cuda3__47minimumIjEEE10Policy1000EN6thrust24THRUST_300001_SM_1000_NS6detail15normal_iteratorINSC_10device_ptrIjEEEEjS8_jNS5_3std3__410__identityEEEvT0_PT3_T1_NS0_13GridEvenShareISO_EET2_T4_E12temp_storage+32];
	min.u32 	%r480, %r478, %r479;
	selp.b32 	%r481, %r480, %r478, %p47;
	setp.gt.u32 	%p48, %r6, 224;
	ld.shared.u32 	%r482, [_ZZN3cub18CUB_300001_SM_10006detail6reduce18DeviceReduceKernelINS2_10policy_hubIjjN4cuda3__47minimumIjEEE10Policy1000EN6thrust24THRUST_300001_SM_1000_NS6detail15normal_iteratorINSC_10device_ptrIjEEEEjS8_jNS5_3std3__410__identityEEEvT0_PT3_T1_NS0_13GridEvenShareISO_EET2_T4_E12temp_storage+36];
	min.u32 	%r483, %r481, %r482;
	selp.b32 	%r574, %r483, %r481, %p48;
	bra.uni 	$L__BB4_48;
$L__BB4_26:
	mov.u32 	%r55, %tid.x;
	add.s32 	%r112, %r55, %r556;
	mul.wide.u32 	%rd4, %r112, 4;
	add.s64 	%rd5, %rd1, %rd4;
	ld.global.u32 	%r113, [%rd5];
	ld.global.u32 	%r114, [%rd5+1024];
	ld.global.u32 	%r115, [%rd5+2048];
	ld.global.u32 	%r116, [%rd5+3072];
	ld.global.u32 	%r117, [%rd5+4096];
	ld.global.u32 	%r118, [%rd5+5120];
	ld.global.u32 	%r119, [%rd5+6144];
	ld.global.u32 	%r120, [%rd5+7168];
	ld.global.u32 	%r121, [%rd5+8192];
	ld.global.u32 	%r122, [%rd5+9216];
	ld.global.u32 	%r123, [%rd5+10240];
	ld.global.u32 	%r124, [%rd5+11264];
	ld.global.u32 	%r125, [%rd5+12288];
	ld.global.u32 	%r126, [%rd5+13312];
	ld.global.u32 	%r127, [%rd5+14336];
	ld.global.u32 	%r128, [%rd5+15360];
	min.u32 	%r129, %r113, %r114;
	min.u32 	%r130, %r129, %r115;
	min.u32 	%r131, %r116, %r117;
	min.u32 	%r132, %r131, %r118;
	min.u32 	%r133, %r119, %r120;
	min.u32 	%r134, %r133, %r121;
	min.u32 	%r135, %r122, %r123;
	min.u32 	%r136, %r135, %r124;
	min.u32 	%r137, %r125, %r126;
	min.u32 	%r138, %r137, %r127;
	min.u32 	%r139, %r130, %r132;
	min.u32 	%r140, %r139, %r134;
	min.u32 	%r141, %r136, %r138;
	min.u32 	%r142, %r141, %r128;
	min.u32 	%r573, %r140, %r142;
	setp.lt.u32 	%p2, %r6, %r4;
	@%p2 bra 	$L__BB4_44;
	add.s32 	%r57, %r4, %r556;
	not.b32 	%r144, %r55;
	add.s32 	%r145, %r144, %r1;
	sub.s32 	%r146, %r145, %r4;
	sub.s32 	%r552, %r146, %r556;
	add.s32 	%r147, %r57, %r55;
	add.s32 	%r551, %r147, 2048;
	mov.b32 	%r554, 0;
	mov.u32 	%r553, %r57;
$L__BB4_28:
	add.s32 	%r556, %r556, %r4;
	add.s32 	%r149, %r1, -4096;
	setp.gt.u32 	%p3, %r556, %r149;
	@%p3 bra 	$L__BB4_30;
	add.s32 	%r150, %r55, %r556;
	mul.wide.u32 	%rd6, %r150, 4;
	add.s64 	%rd7, %rd1, %rd6;
	ld.global.u32 	%r151, [%rd7];
	ld.global.u32 	%r152, [%rd7+1024];
	ld.global.u32 	%r153, [%rd7+2048];
	ld.global.u32 	%r154, [%rd7+3072];
	ld.global.u32 	%r155, [%rd7+4096];
	ld.global.u32 	%r156, [%rd7+5120];
	ld.global.u32 	%r157, [%rd7+6144];
	ld.global.u32 	%r158, [%rd7+7168];
	ld.global.u32 	%r159, [%rd7+8192];
	ld.global.u32 	%r160, [%rd7+9216];
	ld.global.u32 	%r161, [%rd7+10240];
	ld.global.u32 	%r162, [%rd7+11264];
	ld.global.u32 	%r163, [%rd7+12288];
	ld.global.u32 	%r164, [%rd7+13312];
	ld.global.u32 	%r165, [%rd7+14336];
	ld.global.u32 	%r166, [%rd7+15360];
	min.u32 	%r167, %r573, %r151;
	min.u32 	%r168, %r167, %r152;
	min.u32 	%r169, %r153, %r154;
	min.u32 	%r170, %r169, %r155;
	min.u32 	%r171, %r156, %r157;
	min.u32 	%r172, %r171, %r158;
	min.u32 	%r173, %r159, %r160;
	min.u32 	%r174, %r173, %r161;
	min.u32 	%r175, %r162, %r163;
	min.u32 	%r176, %r175, %r164;
	min.u32 	%r177, %r165, %r166;
	min.u32 	%r178, %r168, %r170;
	min.u32 	%r179, %r178, %r172;
	min.u32 	%r180, %r174, %r176;
	min.u32 	%r181, %r180, %r177;
	min.u32 	%r573, %r179, %r181;
	sub.s32 	%r182, %r1, %r556;
	setp.lt.u32 	%p4, %r182, %r4;
	add.s32 	%r554, %r554, 1;
	add.s32 	%r553, %r553, %r4;
	sub.s32 	%r552, %r552, %r4;
	add.s32 	%r551, %r551, %r4;
	@%p4 bra 	$L__BB4_44;
	bra.uni 	$L__BB4_28;
$L__BB4_30:
	setp.le.u32 	%p5, %r1, %r556;
	sub.s32 	%r184, %r1, %r556;
	setp.ge.s32 	%p6, %r55, %r184;
	or.pred  	%p7, %p5, %p6;
	@%p7 bra 	$L__BB4_44;
	not.b32 	%r187, %r55;
	add.s32 	%r188, %r1, %r187;
	sub.s32 	%r189, %r188, %r57;
	mul.lo.s32 	%r190, %r2, %r554;
	shl.b32 	%r191, %r190, 12;
	sub.s32 	%r192, %r189, %r191;
	shr.u32 	%r193, %r192, 8;
	add.s32 	%r72, %r193, 1;
	and.b32  	%r73, %r72, 15;
	setp.lt.u32 	%p8, %r192, 3840;
	mov.u32 	%r565, %r55;
	@%p8 bra 	$L__BB4_35;
	or.b32  	%r559, %r55, 2048;
	shr.u32 	%r194, %r552, 8;
	add.s32 	%r195, %r194, 1;
	and.b32  	%r196, %r195, 33554416;
	neg.s32 	%r557, %r196;
$L__BB4_33:
	.pragma "nounroll";
	add.s32 	%r197, %r551, -2048;
	mul.wide.u32 	%rd8, %r197, 4;
	add.s64 	%rd9, %rd1, %rd8;
	ld.global.u32 	%r198, [%rd9];
	min.u32 	%r199, %r573, %r198;
	add.s32 	%r200, %r551, -1792;
	mul.wide.u32 	%rd10, %r200, 4;
	add.s64 	%rd11, %rd1, %rd10;
	ld.global.u32 	%r201, [%rd11];
	min.u32 	%r202, %r199, %r201;
	add.s32 	%r203, %r551, -1536;
	mul.wide.u32 	%rd12, %r203, 4;
	add.s64 	%rd13, %rd1, %rd12;
	ld.global.u32 	%r204, [%rd13];
	min.u32 	%r205, %r202, %r204;
	add.s32 	%r206, %r551, -1280;
	mul.wide.u32 	%rd14, %r206, 4;
	add.s64 	%rd15, %rd1, %rd14;
	ld.global.u32 	%r207, [%rd15];
	min.u32 	%r208, %r205, %r207;
	add.s32 	%r209, %r551, -1024;
	mul.wide.u32 	%rd16, %r209, 4;
	add.s64 	%rd17, %rd1, %rd16;
	ld.global.u32 	%r210, [%rd17];
	min.u32 	%r211, %r208, %r210;
	add.s32 	%r212, %r551, -768;
	mul.wide.u32 	%rd18, %r212, 4;
	add.s64 	%rd19, %rd1, %rd18;
	ld.global.u32 	%r213, [%rd19];
	min.u32 	%r214, %r211, %r213;
	add.s32 	%r215, %r551, -512;
	mul.wide.u32 	%rd20, %r215, 4;
	add.s64 	%rd21, %rd1, %rd20;
	ld.global.u32 	%r216, [%rd21];
	min.u32 	%r217, %r214, %r216;
	add.s32 	%r218, %r551, 1792;
	add.s32 	%r219, %r551, -256;
	mul.wide.u32 	%rd22, %r219, 4;
	add.s64 	%rd23, %rd1, %rd22;
	ld.global.u32 	%r220, [%rd23];
	min.u32 	%r221, %r217, %r220;
	mul.wide.u32 	%rd24, %r551, 4;
	add.s64 	%rd25, %rd1, %rd24;
	ld.global.u32 	%r222, [%rd25];
	min.u32 	%r223, %r221, %r222;
	add.s32 	%r224, %r551, 256;
	mul.wide.u32 	%rd26, %r224, 4;
	add.s64 	%rd27, %rd1, %rd26;
	ld.global.u32 	%r225, [%rd27];
	min.u32 	%r226, %r223, %r225;
	add.s32 	%r227, %r551, 512;
	mul.wide.u32 	%rd28, %r227, 4;
	add.s64 	%rd29, %rd1, %rd28;
	ld.global.u32 	%r228, [%rd29];
	min.u32 	%r229, %r226, %r228;
	add.s32 	%r230, %r551, 768;
	mul.wide.u32 	%rd30, %r230, 4;
	add.s64 	%rd31, %rd1, %rd30;
	ld.global.u32 	%r231, [%rd31];
	min.u32 	%r232, %r229, %r231;
	add.s32 	%r233, %r551, 1024;
	mul.wide.u32 	%rd32, %r233, 4;
	add.s64 	%rd33, %rd1, %rd32;
	ld.global.u32 	%r234, [%rd33];
	min.u32 	%r235, %r232, %r234;
	add.s32 	%r236, %r551, 1280;
	mul.wide.u32 	%rd34, %r236, 4;
	add.s64 	%rd35, %rd1, %rd34;
	ld.global.u32 	%r237, [%rd35];
	min.u32 	%r238, %r235, %r237;
	add.s32 	%r239, %r551, 1536;
	mul.wide.u32 	%rd36, %r239, 4;
	add.s64 	%rd37, %rd1, %rd36;
	ld.global.u32 	%r240, [%rd37];
	min.u32 	%r241, %r238, %r240;
	mul.wide.u32 	%rd38, %r218, 4;
	add.s64 	%rd39, %rd1, %rd38;
	ld.global.u32 	%r242, [%rd39];
	min.u32 	%r573, %r241, %r242;
	add.s32 	%r559, %r559, 4096;
	add.s32 	%r551, %r551, 4096;
	add.s32 	%r557, %r557, 16;
	setp.ne.s32 	%p9, %r557, 0;
	@%p9 bra 	$L__BB4_33;
	add.s32 	%r565, %r559, -2048;
$L__BB4_35:
	setp.eq.s32 	%p10, %r73, 0;
	@%p10 bra 	$L__BB4_44;
	and.b32  	%r88, %r72, 7;
	setp.lt.u32 	%p11, %r73, 8;
	@%p11 bra 	$L__BB4_38;
	add.s32 	%r244, %r565, %r556;
	mul.wide.u32 	%rd40, %r244, 4;
	add.s64 	%rd41, %rd1, %rd40;
	ld.global.u32 	%r245, [%rd41];
	min.u32 	%r246, %r573, %r245;
	add.s32 	%r247, %r244, 256;
	mul.wide.u32 	%rd42, %r247, 4;
	add.s64 	%rd43, %rd1, %rd42;
	ld.global.u32 	%r248, [%rd43];
	min.u32 	%r249, %r246, %r248;
	add.s32 	%r250, %r244, 512;
	mul.wide.u32 	%rd44, %r250, 4;
	add.s64 	%rd45, %rd1, %rd44;
	ld.global.u32 	%r251, [%rd45];
	min.u32 	%r252, %r249, %r251;
	add.s32 	%r253, %r244, 768;
	mul.wide.u32 	%rd46, %r253, 4;
	add.s64 	%rd47, %rd1, %rd46;
	ld.global.u32 	%r254, [%rd47];
	min.u32 	%r255, %r252, %r254;
	add.s32 	%r256, %r244, 1024;
	mul.wide.u32 	%rd48, %r256, 4;
	add.s64 	%rd49, %rd1, %rd48;
	ld.global.u32 	%r257, [%rd49];
	min.u32 	%r258, %r255, %r257;
	add.s32 	%r259, %r244, 1280;
	mul.wide.u32 	%rd50, %r259, 4;
	add.s64 	%rd51, %rd1, %rd50;
	ld.global.u32 	%r260, [%rd51];
	min.u32 	%r261, %r258, %r260;
	add.s32 	%r262, %r244, 1536;
	mul.wide.u32 	%rd52, %r262, 4;
	add.s64 	%rd53, %rd1, %rd52;
	ld.global.u32 	%r263, [%rd53];
	min.u32 	%r264, %r261, %r263;
	add.s32 	%r265, %r244, 1792;
	mul.wide.u32 	%rd54, %r265, 4;
	add.s64 	%rd55, %rd1, %rd54;
	ld.global.u32 	%r266, [%rd55];
	min.u32 	%r573, %r264, %r266;
	add.s32 	%r565, %r565, 2048;
$L__BB4_38:
	setp.eq.s32 	%p12, %r88, 0;
	@%p12 bra 	$L__BB4_44;
	setp.lt.u32 	%p13, %r88, 4;
	@%p13 bra 	$L__BB4_41;
	add.s32 	%r268, %r565, %r556;
	mul.wide.u32 	%rd56, %r268, 4;
	add.s64 	%rd57, %rd1, %rd56;
	ld.global.u32 	%r269, [%rd57];
	min.u32 	%r270, %r573, %r269;
	add.s32 	%r271, %r268, 256;
	mul.wide.u32 	%rd58, %r271, 4;
	add.s64 	%rd59, %rd1, %rd58;
	ld.global.u32 	%r272, [%rd59];
	min.u32 	%r273, %r270, %r272;
	add.s32 	%r274, %r268, 512;
	mul.wide.u32 	%rd60, %r274, 4;
	add.s64 	%rd61, %rd1, %rd60;
	ld.global.u32 	%r275, [%rd61];
	min.u32 	%r276, %r273, %r275;
	add.s32 	%r277, %r268, 768;
	mul.wide.u32 	%rd62, %r277, 4;
	add.s64 	%rd63, %rd1, %rd62;
	ld.global.u32 	%r278, [%rd63];
	min.u32 	%r573, %r276, %r278;
	add.s32 	%r565, %r565, 1024;
$L__BB4_41:
	and.b32  	%r279, %r72, 3;
	setp.eq.s32 	%p14, %r279, 0;
	@%p14 bra 	$L__BB4_44;
	add.s32 	%r571, %r565, %r553;
	cvt.u16.u32 	%rs1, %r552;
	shr.u16 	%rs2, %rs1, 8;
	add.s16 	%rs3, %rs2, 1;
	cvt.u32.u16 	%r280, %rs3;
	and.b32  	%r281, %r280, 3;
	neg.s32 	%r570, %r281;
$L__BB4_43:
	.pragma "nounroll";
	mul.wide.u32 	%rd64, %r571, 4;
	add.s64 	%rd65, %rd1, %rd64;
	ld.global.u32 	%r282, [%rd65];
	min.u32 	%r573, %r573, %r282;
	add.s32 	%r571, %r571, 256;
	add.s32 	%r570, %r570, 1;
	setp.ne.s32 	%p15, %r570, 0;
	@%p15 bra 	$L__BB4_43;
$L__BB4_44:
	// begin inline asm
	mov.u32 %r283, %laneid;
	// end inline asm
	mov.b32 	%r286, 1;
	mov.b32 	%r307, 31;
	mov.b32 	%r308, -1;
	// begin inline asm
	shfl.sync.down.b32 %r284, %r573, %r286, %r307, %r308;
	// end inline asm
	setp.gt.s32 	%p16, %r283, 30;
	min.u32 	%r309, %r573, %r284;
	selp.b32 	%r290, %r573, %r309, %p16;
	mov.b32 	%r291, 2;
	// begin inline asm
	shfl.sync.down.b32 %r289, %r290, %r291, %r307, %r308;
	// end inline asm
	setp.gt.s32 	%p17, %r283, 29;
	min.u32 	%r310, %r290, %r289;
	selp.b32 	%r295, %r290, %r310, %p17;
	mov.b32 	%r296, 4;
	// begin inline asm
	shfl.sync.down.b32 %r294, %r295, %r296, %r307, %r308;
	// end inline asm
	setp.gt.s32 	%p18, %r283, 27;
	min.u32 	%r311, %r295, %r294;
	selp.b32 	%r300, %r295, %r311, %p18;
	mov.b32 	%r301, 8;
	// begin inline asm
	shfl.sync.down.b32 %r299, %r300, %r301, %r307, %r308;
	// end inline asm
	setp.gt.s32 	%p19, %r283, 23;
	min.u32 	%r312, %r300, %r299;
	selp.b32 	%r305, %r300, %r312, %p19;
	mov.b32 	%r306, 16;
	// begin inline asm
	shfl.sync.down.b32 %r304, %r305, %r306, %r307, %r308;
	// end inline asm
	setp.gt.s32 	%p20, %r283, 15;
	min.u32 	%r108, %r305, %r304;
	selp.b32 	%r574, %r305, %r108, %p20;
	setp.ne.s32 	%p21, %r283, 0;
	@%p21 bra 	$L__BB4_46;
	shr.u32 	%r313, %r55, 3;
	and.b32  	%r314, %r313, 124;
	mov.u32 	%r315, _ZZN3cub18CUB_300001_SM_10006detail6reduce18DeviceReduceKernelINS2_10policy_hubIjjN4cuda3__47minimumIjEEE10Policy1000EN6thrust24THRUST_300001_SM_1000_NS6detail15normal_iteratorINSC_10device_ptrIjEEEEjS8_jNS5_3std3__410__identityEEEvT0_PT3_T1_NS0_13GridEvenShareISO_EET2_T4_E12temp_storage;
	add.s32 	%r316, %r315, %r314;
	st.shared.u32 	[%r316+8], %r108;
$L__BB4_46:
	bar.sync 	0;
	setp.ne.s32 	%p22, %r55, 0;
	@%p22 bra 	$L__BB4_48;
	ld.shared.u32 	%r317, [_ZZN3cub18CUB_300001_SM_10006detail6reduce18DeviceReduceKernelINS2_10policy_hubIjjN4cuda3__47minimumIjEEE10Policy1000EN6thrust24THRUST_300001_SM_1000_NS6detail15normal_iteratorINSC_10device_ptrIjEEEEjS8_jNS5_3std3__410__identityEEEvT0_PT3_T1_NS0_13GridEvenShareISO_EET2_T4_E12temp_storage+12];
	min.u32 	%r318, %r574, %r317;
	ld.shared.u32 	%r319, [_ZZN3cub18CUB_300001_SM_10006detail6reduce18DeviceReduceKernelINS2_10policy_hubIjjN4cuda3__47minimumIjEEE10Policy1000EN6thrust24THRUST_300001_SM_1000_NS6detail15normal_iteratorINSC_10device_ptrIjEEEEjS8_jNS5_3std3__410__identityEEEvT0_PT3_T1_NS0_13GridEvenShareISO_EET2_T4_E12temp_storage+16];
	min.u32 	%r320, %r318, %r319;
	ld.shared.u32 	%r321, [_ZZN3cub18CUB_300001_SM_10006detail6reduce18DeviceReduceKernelINS2_10policy_hubIjjN4cuda3__47minimumIjEEE10Policy1000EN6thrust24THRUST_300001_SM_1000_NS6detail15normal_iteratorINSC_10device_ptrIjEEEEjS8_jNS5_3std3__410__identityEEEvT0_PT3_T1_NS0_13GridEvenShareISO_EET2_T4_E12temp_storage+20];
	min.u32 	%r322, %r320, %r321;
	ld.shared.u32 	%r323, [_ZZN3cub18CUB_300001_SM_10006detail6reduce18DeviceReduceKernelINS2_10policy_hubIjjN4cuda3__47minimumIjEEE10Policy1000EN6thrust24THRUST_300001_SM_1000_NS6detail15normal_iteratorINSC_10device_ptrIjEEEEjS8_jNS5_3std3__410__identityEEEvT0_PT3_T1_NS0_13GridEvenShareISO_EET2_T4_E12temp_storage+24];
	min.u32 	%r324, %r322, %r323;
	ld.shared.u32 	%r325, [_ZZN3cub18CUB_300001_SM_10006detail6reduce18DeviceReduceKernelINS2_10policy_hubIjjN4cuda3__47minimumIjEEE10Policy1000EN6thrust24THRUST_300001_SM_1000_NS6detail15normal_iteratorINSC_10device_ptrIjEEEEjS8_jNS5_3std3__410__identityEEEvT0_PT3_T1_NS0_13GridEvenShareISO_EET2_T4_E12temp_storage+28];
	min.u32 	%r326, %r324, %r325;
	ld.shared.u32 	%r327, [_ZZN3cub18CUB_300001_SM_10006detail6reduce18DeviceReduceKernelINS2_10policy_hubIjjN4cuda3__47minimumIjEEE10Policy1000EN6thrust24THRUST_300001_SM_1000_NS6detail15normal_iteratorINSC_10device_ptrIjEEEEjS8_jNS5_3std3__410__identityEEEvT0_PT3_T1_NS0_13GridEvenShareISO_EET2_T4_E12temp_storage+32];
	min.u32 	%r328, %r326, %r327;
	ld.shared.u32 	%r329, [_ZZN3cub18CUB_300001_SM_10006detail6reduce18DeviceReduceKernelINS2_10policy_hubIjjN4cuda3__47minimumIjEEE10Policy1000EN6thrust24THRUST_300001_SM_1000_NS6detail15normal_iteratorINSC_10device_ptrIjEEEEjS8_jNS5_3std3__410__identityEEEvT0_PT3_T1_NS0_13GridEvenShareISO_EET2_T4_E12temp_storage+36];
	min.u32 	%r574, %r328, %r329;
$L__BB4_48:
	mov.u32 	%r531, %tid.x;
	setp.ne.s32 	%p56, %r531, 0;
	@%p56 bra 	$L__BB4_50;
	ld.param.u64 	%rd129, [_ZN3cub18CUB_300001_SM_10006detail6reduce18DeviceReduceKernelINS2_10policy_hubIjjN4cuda3__47minimumIjEEE10Policy1000EN6thrust24THRUST_300001_SM_1000_NS6detail15normal_iteratorINSC_10device_ptrIjEEEEjS8_jNS5_3std3__410__identityEEEvT0_PT3_T1_NS0_13GridEvenShareISO_EET2_T4__param_1];
	cvta.to.global.u64 	%rd126, %rd129;
	mul.wide.u32 	%rd127, %r3, 4;
	add.s64 	%rd128, %rd126, %rd127;
	st.global.u32 	[%rd128], %r574;
$L__BB4_50:
	ret;

}
	// .globl	_ZN3cub18CUB_300001_SM_10006detail6reduce28DeviceReduceSingleTileKernelINS2_10policy_hubIjjN4cuda3__47minimumIjEEE10Policy1000EPjSB_iS8_jjNS5_3std3__410__identityEEEvT0_T1_T2_T3_T4_T6_
.visible .entry _ZN3cub18CUB_300001_SM_10006detail6reduce28DeviceReduceSingleTileKernelINS2_10policy_hubIjjN4cuda3__47minimumIjEEE10Policy1000EPjSB_iS8_jjNS5_3std3__410__identityEEEvT0_T1_T2_T3_T4_T6_(
	.param .u64 .ptr .align 1 _ZN3cub18CUB_300001_SM_10006detail6reduce28DeviceReduceSingleTileKernelINS2_10policy_hubIjjN4cuda3__47minimumIjEEE10Policy1000EPjSB_iS8_jjNS5_3std3__410__identityEEEvT0_T1_T2_T3_T4_T6__param_0,
	.param .u64 .ptr .align 1 _ZN3cub18CUB_300001_SM_10006detail6reduce28DeviceReduceSingleTileKernelINS2_10policy_hubIjjN4cuda3__47minimumIjEEE10Policy1000EPjSB_iS8_jjNS5_3std3__410__identityEEEvT0_T1_T2_T3_T4_T6__param_1,
	.param .u32 _ZN3cub18CUB_300001_SM_10006detail6reduce28DeviceReduceSingleTileKernelINS2_10policy_hubIjjN4cuda3__47minimumIjEEE10Policy1000EPjSB_iS8_jjNS5_3std3__410__identityEEEvT0_T1_T2_T3_T4_T6__param_2,
	.param .align 1 .b8 _ZN3cub18CUB_300001_SM_10006detail6reduce28DeviceReduceSingleTileKernelINS2_10policy_hubIjjN4cuda3__47minimumIjEEE10Policy1000EPjSB_iS8_jjNS5_3std3__410__identityEEEvT0_T1_T2_T3_T4_T6__param_3[1],
	.param .u32 _ZN3cub18CUB_300001_SM_10006detail6reduce28DeviceReduceSingleTileKernelINS2_10policy_hubIjjN4cuda3__47minimumIjEEE10Policy1000EPjSB_iS8_jjNS5_3std3__410__identityEEEvT0_T1_T2_T3_T4_T6__param_4,
	.param .align 1 .b8 _ZN3cub18CUB_300001_SM_10006detail6reduce28DeviceReduceSingleTileKernelINS2_10policy_hubIjjN4cuda3__47minimumIjEEE10Policy1000EPjSB_iS8_jjNS5_3std3__410__identityEEEvT0_T1_T2_T3_T4_T6__param_5[1]
)
.maxntid 256
.minnctapersm 1
{
	.reg .pred 	%p<97>;
	.reg .b32 	%r<687>;
	.reg .b64 	%rd<125>;
	// demoted variable
	.shared .align 4 .b8 _ZZN3cub18CUB_300001_SM_10006detail6reduce28DeviceReduceSingleTileKernelINS2_10policy_hubIjjN4cuda3__47minimumIjEEE10Policy1000EPjSB_iS8_jjNS5_3std3__410__identityEEEvT0_T1_T2_T3_T4_T6_E12temp_storage[44];
	ld.param.u64 	%rd16, [_ZN3cub18CUB_300001_SM_10006detail6reduce28DeviceReduceSingleTileKernelINS2_10policy_hubIjjN4cuda3__47minimumIjEEE10Policy1000EPjSB_iS8_jjNS5_3std3__410__identityEEEvT0_T1_T2_T3_T4_T6__param_0];
	ld.param.u64 	%rd17, [_ZN3cub18CUB_300001_SM_10006detail6reduce28DeviceReduceSingleTileKernelINS2_10policy_hubIjjN4cuda3__47minimumIjEEE10Policy1000EPjSB_iS8_jjNS5_3std3__410__identityEEEvT0_T1_T2_T3_T4_T6__param_1];
	ld.param.u32 	%r124, [_ZN3cub18CUB_300001_SM_10006detail6reduce28DeviceReduceSingleTileKernelINS2_10policy_hubIjjN4cuda3__47minimumIjEEE10Policy1000EPjSB_iS8_jjNS5_3std3__410__identityEEEvT0_T1_T2_T3_T4_T6__param_2];
	ld.param.u32 	%r125, [_ZN3cub18CUB_300001_SM_10006detail6reduce28DeviceReduceSingleTileKernelINS2_10policy_hubIjjN4cuda3__47minimumIjEEE10Policy1000EPjSB_iS8_jjNS5_3std3__410__identityEEEvT0_T1_T2_T3_T4_T6__param_4];
	cvta.to.global.u64 	%rd1, %rd17;
	setp.ne.s32 	%p1, %r124, 0;
	@%p1 bra 	$L__BB5_3;
	mov.u32 	%r633, %tid.x;
	setp.ne.s32 	%p96, %r633, 0;
	@%p96 bra 	$L__BB5_74;
	st.global.u32 	[%rd1], %r125;
	bra.uni 	$L__BB5_74;
$L__BB5_3:
	and.b64  	%rd18, %rd16, 15;
	setp.ne.s64 	%p2, %rd18, 0;
	@%p2 bra 	$L__BB5_38;
	setp.gt.s32 	%p49, %r124, 4095;
	@%p49 bra 	$L__BB5_22;
	mov.u32 	%r1, %tid.x;
	setp.ge.s32 	%p66, %r1, %r124;
	mov.b32 	%r644, 0;
	mov.u32 	%r639, %r1;
	@%p66 bra 	$L__BB5_7;
	mul.wide.u32 	%rd113, %r1, 4;
	add.s64 	%rd112, %rd16, %rd113;
	// begin inline asm
	ld.global.nc.u32 %r644, [%rd112];
	// end inline asm
	add.s32 	%r639, %r1, 256;
$L__BB5_7:
	setp.ge.s32 	%p67, %r639, %r124;
	@%p67 bra 	$L__BB5_13;
	not.b32 	%r508, %r639;
	add.s32 	%r6, %r124, %r508;
	and.b32  	%r509, %r6, 768;
	setp.eq.s32 	%p68, %r509, 768;
	@%p68 bra 	$L__BB5_11;
	mul.wide.u32 	%rd114, %r639, 4;
	add.s64 	%rd121, %rd16, %rd114;
	shr.u32 	%r510, %r6, 8;
	add.s32 	%r511, %r510, 1;
	and.b32  	%r512, %r511, 3;
	neg.s32 	%r636, %r512;
$L__BB5_10:
	.pragma "nounroll";
	// begin inline asm
	ld.global.nc.u32 %r513, [%rd121];
	// end inline asm
	min.u32 	%r644, %r644, %r513;
	add.s32 	%r639, %r639, 256;
	add.s64 	%rd121, %rd121, 1024;
	add.s32 	%r636, %r636, 1;
	setp.ne.s32 	%p69, %r636, 0;
	@%p69 bra 	$L__BB5_10;
$L__BB5_11:
	setp.lt.u32 	%p70, %r6, 768;
	@%p70 bra 	$L__BB5_13;
$L__BB5_12:
	mul.wide.s32 	%rd120, %r639, 4;
	add.s64 	%rd116, %rd16, %rd120;
	// begin inline asm
	ld.global.nc.u32 %r514, [%rd116];
	// end inline asm
	min.u32 	%r518, %r644, %r514;
	add.s64 	%rd117, %rd116, 1024;
	// begin inline asm
	ld.global.nc.u32 %r515, [%rd117];
	// end inline asm
	min.u32 	%r519, %r518, %r515;
	add.s64 	%rd118, %rd116, 2048;
	// begin inline asm
	ld.global.nc.u32 %r516, [%rd118];
	// end inline asm
	min.u32 	%r520, %r519, %r516;
	add.s64 	%rd119, %rd116, 3072;
	// begin inline asm
	ld.global.nc.u32 %r517, [%rd119];
	// end inline asm
	min.u32 	%r644, %r520, %r517;
	add.s32 	%r639, %r639, 1024;
	setp.lt.s32 	%p71, %r639, %r124;
	@%p71 bra 	$L__BB5_12;
$L__BB5_13:
	setp.lt.s32 	%p72, %r124, 256;
	@%p72 bra 	$L__BB5_18;
	// begin inline asm
	mov.u32 %r584, %laneid;
	// end inline asm
	mov.b32 	%r587, 1;
	mov.b32 	%r608, 31;
	mov.b32 	%r609, -1;
	// begin inline asm
	shfl.sync.down.b32 %r585, %r644, %r587, %r608, %r609;
	// end inline asm
	setp.gt.s32 	%p88, %r584, 30;
	min.u32 	%r610, %r644, %r585;
	selp.b32 	%r591, %r644, %r610, %p88;
	mov.b32 	%r592, 2;
	// begin inline asm
	shfl.sync.down.b32 %r590, %r591, %r592, %r608, %r609;
	// end inline asm
	setp.gt.s32 	%p89, %r584, 29;
	min.u32 	%r611, %r591, %r590;
	selp.b32 	%r596, %r591, %r611, %p89;
	mov.b32 	%r597, 4;
	// begin inline asm
	shfl.sync.down.b32 %r595, %r596, %r597, %r608, %r609;
	// end inline asm
	setp.gt.s32 	%p90, %r584, 27;
	min.u32 	%r612, %r596, %r595;
	selp.b32 	%r601, %r596, %r612, %p90;
	mov.b32 	%r602, 8;
	// begin inline asm
	shfl.sync.down.b32 %r600, %r601, %r602, %r608, %r609;
	// end inline asm
	setp.gt.s32 	%p91, %r584, 23;
	min.u32 	%r613, %r601, %r600;
	selp.b32 	%r606, %r601, %r613, %p91;
	mov.b32 	%r607, 16;
	// begin inline asm
	shfl.sync.down.b32 %r605, %r606, %r607, %r608, %r609;
	// end inline asm
	setp.gt.s32 	%p92, %r584, 15;
	min.u32 	%r22, %r606, %r605;
	selp.b32 	%r686, %r606, %r22, %p92;
	setp.ne.s32 	%p93, %r584, 0;
	@%p93 bra 	$L__BB5_16;
	shr.u32 	%r614, %r1, 3;
	and.b32  	%r615, %r614, 124;
	mov.u32 	%r616, _ZZN3cub18CUB_300001_SM_10006detail6reduce28DeviceReduceSingleTileKernelINS2_10policy_hubIjjN4cuda3__47minimumIjEEE10Policy1000EPjSB_iS8_jjNS5_3std3__410__identityEEEvT0_T1_T2_T3_T4_T6_E12temp_storage;
	add.s32 	%r617, %r616, %r615;
	st.shared.u32 	[%r617+8], %r22;
$L__BB5_16:
	bar.sync 	0;
	setp.ne.s32 	%p94, %r1, 0;
	@%p94 bra 	$L__BB5_72;
	ld.shared.u32 	%r618, [_ZZN3cub18CUB_300001_SM_10006detail6reduce28DeviceReduceSingleTileKernelINS2_10policy_hubIjjN4cuda3__47minimumIjEEE10Policy1000EPjSB_iS8_jjNS5_3std3__410__identityEEEvT0_T1_T2_T3_T4_T6_E12temp_storage+12];
	min.u32 	%r619, %r686, %r618;
	ld.shared.u32 	%r620, [_ZZN3cub18CUB_300001_SM_10006detail6reduce28DeviceReduceSingleTileKernelINS2_10policy_hubIjjN4cuda3__47minimumIjEEE10Policy1000EPjSB_iS8_jjNS5_3std3__410__identityEEEvT0_T1_T2_T3_T4_T6_E12temp_storage+16];
	min.u32 	%r621, %r619, %r620;
	ld.shared.u32 	%r622, [_ZZN3cub18CUB_300001_SM_10006detail6reduce28DeviceReduceSingleTileKernelINS2_10policy_hubIjjN4cuda3__47minimumIjEEE10Policy1000EPjSB_iS8_jjNS5_3std3__410__identityEEEvT0_T1_T2_T3_T4_T6_E12temp_storage+20];
	min.u32 	%r623, %r621, %r622;
	ld.shared.u32 	%r624, [_ZZN3cub18CUB_300001_SM_10006detail6reduce28DeviceReduceSingleTileKernelINS2_10policy_hubIjjN4cuda3__47minimumIjEEE10Policy1000EPjSB_iS8_jjNS5_3std3__410__identityEEEvT0_T1_T2_T3_T4_T6_E12temp_storage+24];
	min.u32 	%r625, %r623, %r624;
	ld.shared.u32 	%r626, [_ZZN3cub18CUB_300001_SM_10006detail6reduce28DeviceReduceSingleTileKernelINS2_10policy_hubIjjN4cuda3__47minimumIjEEE10Policy1000EPjSB_iS8_jjNS5_3std3__410__identityEEEvT0_T1_T2_T3_T4_T6_E12temp_storage+28];
	min.u32 	%r627, %r625, %r626;
	ld.shared.u32 	%r628, [_ZZN3cub18CUB_300001_SM_10006detail6reduce28DeviceReduceSingleTileKernelINS2_10policy_hubIjjN4cuda3__47minimumIjEEE10Policy1000EPjSB_iS8_jjNS5_3std3__410__identityEEEvT0_T1_T2_T3_T4_T6_E12temp_storage+32];
	min.u32 	%r629, %r627, %r628;
	ld.shared.u32 	%r630, [_ZZN3cub18CUB_300001_SM_10006detail6reduce28DeviceReduceSingleTileKernelINS2_10policy_hubIjjN4cuda3__47minimumIjEEE10Policy1000EPjSB_iS8_jjNS5_3std3__410__identityEEEvT0_T1_T2_T3_T4_T6_E12temp_storage+36];
	min.u32 	%r686, %r629, %r630;
	bra.uni 	$L__BB5_72;
$L__BB5_18:
	// begin inline asm
	mov.u32 %r521, %laneid;
	// end inline asm
	and.b32  	%r547, %r1, 992;
	add.s32 	%r548, %r547, 32;
	setp.gt.s32 	%p73, %r548, %r124;
	not.b32 	%r549, %r547;
	add.s32 	%r550, %r124, %r549;
	selp.b32 	%r545, %r550, 31, %p73;
	mov.b32 	%r524, 1;
	mov.b32 	%r546, -1;
	// begin inline asm
	shfl.sync.down.b32 %r522, %r644, %r524, %r545, %r546;
	// end inline asm
	setp.lt.s32 	%p74, %r521, %r545;
	min.u32 	%r551, %r644, %r522;
	selp.b32 	%r528, %r551, %r644, %p74;
	mov.b32 	%r529, 2;
	// begin inline asm
	shfl.sync.down.b32 %r527, %r528, %r529, %r545, %r546;
	// end inline asm
	add.s32 	%r552, %r521, 2;
	setp.gt.s32 	%p75, %r552, %r545;
	min.u32 	%r553, %r528, %r527;
	selp.b32 	%r533, %r528, %r553, %p75;
	mov.b32 	%r534, 4;
	// begin inline asm
	shfl.sync.down.b32 %r532, %r533, %r534, %r545, %r546;
	// end inline asm
	add.s32 	%r554, %r521, 4;
	setp.gt.s32 	%p76, %r554, %r545;
	min.u32 	%r555, %r533, %r532;
	selp.b32 	%r538, %r533, %r555, %p76;
	mov.b32 	%r539, 8;
	// begin inline asm
	shfl.sync.down.b32 %r537, %r538, %r539, %r545, %r546;
	// end inline asm
	add.s32 	%r556, %r521, 8;
	setp.gt.s32 	%p77, %r556, %r545;
	min.u32 	%r557, %r538, %r537;
	selp.b32 	%r543, %r538, %r557, %p77;
	mov.b32 	%r544, 16;
	// begin inline asm
	shfl.sync.down.b32 %r542, %r543, %r544, %r545, %r546;
	// end inline asm
	add.s32 	%r558, %r521, 16;
	setp.gt.s32 	%p78, %r558, %r545;
	min.u32 	%r559, %r543, %r542;
	selp.b32 	%r686, %r543, %r559, %p78;
	setp.ne.s32 	%p79, %r521, 0;
	@%p79 bra 	$L__BB5_20;
	shr.u32 	%r560, %r1, 3;
	and.b32  	%r561, %r560, 124;
	mov.u32 	%r562, _ZZN3cub18CUB_300001_SM_10006detail6reduce28DeviceReduceSingleTileKernelINS2_10policy_hubIjjN4cuda3__47minimumIjEEE10Policy1000EPjSB_iS8_jjNS5_3std3__410__identityEEEvT0_T1_T2_T3_T4_T6_E12temp_storage;
	add.s32 	%r563, %r562, %r561;
	st.shared.u32 	[%r563+8], %r686;
$L__BB5_20:
	bar.sync 	0;
	setp.ne.s32 	%p80, %r1, 0;
	@%p80 bra 	$L__BB5_72;
	setp.gt.s32 	%p81, %r124, 32;
	ld.shared.u32 	%r564, [_ZZN3cub18CUB_300001_SM_10006detail6reduce28DeviceReduceSingleTileKernelINS2_10policy_hubIjjN4cuda3__47minimumIjEEE10Policy1000EPjSB_iS8_jjNS5_3std3__410__identityEEEvT0_T1_T2_T3_T4_T6_E12temp_storage+12];
	min.u32 	%r565, %r686, %r564;
	selp.b32 	%r566, %r565, %r686, %p81;
	setp.gt.s32 	%p82, %r124, 64;
	ld.shared.u32 	%r567, [_ZZN3cub18CUB_300001_SM_10006detail6reduce28DeviceReduceSingleTileKernelINS2_10policy_hubIjjN4cuda3__47minimumIjEEE10Policy1000EPjSB_iS8_jjNS5_3std3__410__identityEEEvT0_T1_T2_T3_T4_T6_E12temp_storage+16];
	min.u32 	%r568, %r566, %r567;
	selp.b32 	%r569, %r568, %r566, %p82;
	setp.gt.s32 	%p83, %r124, 96;
	ld.shared.u32 	%r570, [_ZZN3cub18CUB_300001_SM_10006detail6reduce28DeviceReduceSingleTileKernelINS2_10policy_hubIjjN4cuda3__47minimumIjEEE10Policy1000EPjSB_iS8_jjNS5_3std3__410__identityEEEvT0_T1_T2_T3_T4_T6_E12temp_storage+20];
	min.u32 	%r571, %r569, %r570;
	selp.b32 	%r572, %r571, %r569, %p83;
	setp.gt.s32 	%p84, %r124, 128;
	ld.shared.u32 	%r573, [_ZZN3cub18CUB_300001_SM_10006detail6reduce28DeviceReduceSingleTileKernelINS2_10policy_hubIjjN4cuda3__47minimumIjEEE10Policy1000EPjSB_iS8_jjNS5_3std3__410__identityEEEvT0_T1_T2_T3_T4_T6_E12temp_storage+24];
	min.u32 	%r574, %r572, %r573;
	selp.b32 	%r575, %r574, %r572, %p84;
	setp.gt.s32 	%p85, %r124, 160;
	ld.shared.u32 	%r576, [_ZZN3cub18CUB_300001_SM_10006detail6reduce28DeviceReduceSingleTileKernelINS2_10policy_hubIjjN4cuda3__47minimumIjEEE10Policy1000EPjSB_iS8_jjNS5_3std3__410__identityEEEvT0_T1_T2_T3_T4_T6_E12temp_storage+28];
	min.u32 	%r577, %r575, %r576;
	selp.b32 	%r578, %r577, %r575, %p85;
	setp.gt.s32 	%p86, %r124, 192;
	ld.shared.u32 	%r579, [_ZZN3cub18CUB_300001_SM_10006detail6reduce28DeviceReduceSingleTileKernelINS2_10policy_hubIjjN4cuda3__47minimumIjEEE10Policy1000EPjSB_iS8_jjNS5_3std3__410__identityEEEvT0_T1_T2_T3_T4_T6_E12temp_storage+32];
	min.u32 	%r580, %r578, %r579;
	selp.b32 	%r581, %r580, %r578, %p86;
	setp.gt.s32 	%p87, %r124, 224;
	ld.shared.u32 	%r582, [_ZZN3cub18CUB_300001_SM_10006detail6reduce28DeviceReduceSingleTileKernelINS2_10policy_hubIjjN4cuda3__47minimumIjEEE10Policy1000EPjSB_iS8_jjNS5_3std3__410__identityEEEvT0_T1_T2_T3_T4_T6_E12temp_storage+36];
	min.u32 	%r583, %r581, %r582;
	selp.b32 	%r686, %r583, %r581, %p87;
	bra.uni 	$L__BB5_72;
$L__BB5_22:
	mov.u32 	%r27, %tid.x;
	shl.b32 	%r379, %r27, 2;
	mul.wide.u32 	%rd86, %r379, 4;
	add.s64 	%rd76, %rd16, %rd86;
	// begin inline asm
	ld.global.nc.v2.u64 {%rd74, %rd75}, [%rd76];
	// end inline asm
	mov.b64 	{%r380, %r381}, %rd75;
	mov.b64 	{%r382, %r383}, %rd74;
	add.s64 	%rd79, %rd76, 4096;
	// begin inline asm
	ld.global.nc.v2.u64 {%rd77, %rd78}, [%rd79];
	// end inline asm
	mov.b64 	{%r384, %r385}, %rd78;
	mov.b64 	{%r386, %r387}, %rd77;
	add.s64 	%rd82, %rd76, 8192;
	// begin inline asm
	ld.global.nc.v2.u64 {%rd80, %rd81}, [%rd82];
	// end inline asm
	mov.b64 	{%r388, %r389}, %rd81;
	mov.b64 	{%r390, %r391}, %rd80;
	add.s64 	%rd85, %rd76, 12288;
	// begin inline asm
	ld.global.nc.v2.u64 {%rd83, %rd84}, [%rd85];
	// end inline asm
	mov.b64 	{%r392, %r393}, %rd84;
	mov.b64 	{%r394, %r395}, %rd83;
	min.u32 	%r396, %r382, %r383;
	min.u32 	%r397, %r396, %r380;
	min.u32 	%r398, %r381, %r386;
	min.u32 	%r399, %r398, %r387;
	min.u32 	%r400, %r384, %r385;
	min.u32 	%r401, %r400, %r390;
	min.u32 	%r402, %r391, %r388;
	min.u32 	%r403, %r402, %r389;
	min.u32 	%r404, %r394, %r395;
	min.u32 	%r405, %r404, %r392;
	min.u32 	%r406, %r397, %r399;
	min.u32 	%r407, %r406, %r401;
	min.u32 	%r408, %r403, %r405;
	min.u32 	%r409, %r408, %r393;
	min.u32 	%r659, %r407, %r409;
	setp.lt.u32 	%p50, %r124, 8192;
	mov.b32 	%r648, 4096;
	@%p50 bra 	$L__BB5_26;
	add.s32 	%r29, %r124, -4096;
	mov.b32 	%r648, 4096;
$L__BB5_24:
	mul.wide.s32 	%rd99, %r648, 4;
	add.s64 	%rd89, %rd76, %rd99;
	// begin inline asm
	ld.global.nc.v2.u64 {%rd87, %rd88}, [%rd89];
	// end inline asm
	mov.b64 	{%r411, %r412}, %rd88;
	mov.b64 	{%r413, %r414}, %rd87;
	add.s64 	%rd92, %rd89, 4096;
	// begin inline asm
	ld.global.nc.v2.u64 {%rd90, %rd91}, [%rd92];
	// end inline asm
	mov.b64 	{%r415, %r416}, %rd91;
	mov.b64 	{%r417, %r418}, %rd90;
	add.s64 	%rd95, %rd89, 8192;
	// begin inline asm
	ld.global.nc.v2.u64 {%rd93, %rd94}, [%rd95];
	// end inline asm
	mov.b64 	{%r419, %r420}, %rd94;
	mov.b64 	{%r421, %r422}, %rd93;
	add.s64 	%rd98, %rd89, 12288;
	// begin inline asm
	ld.global.nc.v2.u64 {%rd96, %rd97}, [%rd98];
	// end inline asm
	mov.b64 	{%r423, %r424}, %rd97;
	mov.b64 	{%r425, %r426}, %rd96;
	min.u32 	%r427, %r659, %r413;
	min.u32 	%r428, %r427, %r414;
	min.u32 	%r429, %r411, %r412;
	min.u32 	%r430, %r429, %r417;
	min.u32 	%r431, %r418, %r415;
	min.u32 	%r432, %r431, %r416;
	min.u32 	%r433, %r421, %r422;
	min.u32 	%r434, %r433, %r419;
	min.u32 	%r435, %r420, %r425;
	min.u32 	%r436, %r435, %r426;
	min.u32 	%r437, %r423, %r424;
	min.u32 	%r438, %r428, %r430;
	min.u32 	%r439, %r438, %r432;
	min.u32 	%r440, %r434, %r436;
	min.u32 	%r441, %r440, %r437;
	min.u32 	%r659, %r439, %r441;
	sub.s32 	%r442, %r124, %r648;
	setp.lt.s32 	%p51, %r442, 4096;
	@%p51 bra 	$L__BB5_34;
	add.s32 	%r648, %r648, 4096;
	setp.le.s32 	%p52, %r648, %r29;
	@%p52 bra 	$L__BB5_24;
$L__BB5_26:
	setp.le.s32 	%p53, %r124, %r648;
	@%p53 bra 	$L__BB5_34;
	sub.s32 	%r36, %r124, %r648;
	setp.ge.s32 	%p54, %r27, %r36;
	@%p54 bra 	$L__BB5_34;
	not.b32 	%r444, %r27;
	add.s32 	%r445, %r124, %r444;
	sub.s32 	%r37, %r445, %r648;
	and.b32  	%r446, %r37, 768;
	setp.eq.s32 	%p55, %r446, 768;
	mov.u32 	%r653, %r27;
	@%p55 bra 	$L__BB5_31;
	add.s32 	%r650, %r27, %r648;
	shr.u32 	%r447, %r37, 8;
	add.s32 	%r448, %r447, 1;
	and.b32  	%r449, %r448, 3;
	neg.s32 	%r649, %r449;
	mov.u32 	%r653, %r27;
$L__BB5_30:
	.pragma "nounroll";
	mul.wide.u32 	%rd101, %r650, 4;
	add.s64 	%rd100, %rd16, %rd101;
	// begin inline asm
	ld.global.nc.u32 %r450, [%rd100];
	// end inline asm
	min.u32 	%r659, %r659, %r450;
	add.s32 	%r653, %r653, 256;
	add.s32 	%r650, %r650, 256;
	add.s32 	%r649, %r649, 1;
	setp.ne.s32 	%p56, %r649, 0;
	@%p56 bra 	$L__BB5_30;
$L__BB5_31:
	setp.lt.u32 	%p57, %r37, 768;
	@%p57 bra 	$L__BB5_34;
	cvt.u64.u32 	%rd102, %r653;
	cvt.u64.u32 	%rd103, %r648;
	add.s64 	%rd104, %rd102, %rd103;
	shl.b64 	%rd105, %rd104, 2;
	add.s64 	%rd106, %rd105, %rd16;
	add.s64 	%rd122, %rd106, 2048;
	add.s32 	%r656, %r653, %r648;
$L__BB5_33:
	mul.wide.u32 	%rd111, %r656, 4;
	add.s64 	%rd107, %rd16, %rd111;
	// begin inline asm
	ld.global.nc.u32 %r451, [%rd107];
	// end inline asm
	min.u32 	%r455, %r659, %r451;
	add.s64 	%rd108, %rd122, -1024;
	// begin inline asm
	ld.global.nc.u32 %r452, [%rd108];
	// end inline asm
	min.u32 	%r456, %r455, %r452;
	// begin inline asm
	ld.global.nc.u32 %r453, [%rd122];
	// end inline asm
	min.u32 	%r457, %r456, %r453;
	add.s64 	%rd110, %rd122, 1024;
	// begin inline asm
	ld.global.nc.u32 %r454, [%rd110];
	// end inline asm
	min.u32 	%r659, %r457, %r454;
	add.s32 	%r653, %r653, 1024;
	add.s64 	%rd122, %rd122, 4096;
	add.s32 	%r656, %r656, 1024;
	setp.lt.s32 	%p58, %r653, %r36;
	@%p58 bra 	$L__BB5_33;
$L__BB5_34:
	// begin inline asm
	mov.u32 %r458, %laneid;
	// end inline asm
	mov.b32 	%r461, 1;
	mov.b32 	%r482, 31;
	mov.b32 	%r483, -1;
	// begin inline asm
	shfl.sync.down.b32 %r459, %r659, %r461, %r482, %r483;
	// end inline asm
	setp.gt.s32 	%p59, %r458, 30;
	min.u32 	%r484, %r659, %r459;
	selp.b32 	%r465, %r659, %r484, %p59;
	mov.b32 	%r466, 2;
	// begin inline asm
	shfl.sync.down.b32 %r464, %r465, %r466, %r482, %r483;
	// end inline asm
	setp.gt.s32 	%p60, %r458, 29;
	min.u32 	%r485, %r465, %r464;
	selp.b32 	%r470, %r465, %r485, %p60;
	mov.b32 	%r471, 4;
	// begin inline asm
	shfl.sync.down.b32 %r469, %r470, %r471, %r482, %r483;
	// end inline asm
	setp.gt.s32 	%p61, %r458, 27;
	min.u32 	%r486, %r470, %r469;
	selp.b32 	%r475, %r470, %r486, %p61;
	mov.b32 	%r476, 8;
	// begin inline asm
	shfl.sync.down.b32 %r474, %r475, %r476, %r482, %r483;
	// end inline asm
	setp.gt.s32 	%p62, %r458, 23;
	min.u32 	%r487, %r475, %r474;
	selp.b32 	%r480, %r475, %r487, %p62;
	mov.b32 	%r481, 16;
	// begin inline asm
	shfl.sync.down.b32 %r479, %r480, %r481, %r482, %r483;
	// end inline asm
	setp.gt.s32 	%p63, %r458, 15;
	min.u32 	%r59, %r480, %r479;
	selp.b32 	%r686, %r480, %r59, %p63;
	setp.ne.s32 	%p64, %r458, 0;
	@%p64 bra 	$L__BB5_36;
	shr.u32 	%r488, %r27, 3;
	and.b32  	%r489, %r488, 124;
	mov.u32 	%r490, _ZZN3cub18CUB_300001_SM_10006detail6reduce28DeviceReduceSingleTileKernelINS2_10policy_hubIjjN4cuda3__47minimumIjEEE10Policy1000EPjSB_iS8_jjNS5_3std3__410__identityEEEvT0_T1_T2_T3_T4_T6_E12temp_storage;
	add.s32 	%r491, %r490, %r489;
	st.shared.u32 	[%r491+8], %r59;
$L__BB5_36:
	bar.sync 	0;
	setp.ne.s32 	%p65, %r27, 0;
	@%p65 bra 	$L__BB5_72;
	ld.shared.u32 	%r492, [_ZZN3cub18CUB_300001_SM_10006detail6reduce28DeviceReduceSingleTileKernelINS2_10policy_hubIjjN4cuda3__47minimumIjEEE10Policy1000EPjSB_iS8_jjNS5_3std3__410__identityEEEvT0_T1_T2_T3_T4_T6_E12temp_storage+12];
	min.u32 	%r493, %r686, %r492;
	ld.shared.u32 	%r494, [_ZZN3cub18CUB_300001_SM_10006detail6reduce28DeviceReduceSingleTileKernelINS2_10policy_hubIjjN4cuda3__47minimumIjEEE10Policy1000EPjSB_iS8_jjNS5_3std3__410__identityEEEvT0_T1_T2_T3_T4_T6_E12temp_storage+16];
	min.u32 	%r495, %r493, %r494;
	ld.shared.u32 	%r496, [_ZZN3cub18CUB_300001_SM_10006detail6reduce28DeviceReduceSingleTileKernelINS2_10policy_hubIjjN4cuda3__47minimumIjEEE10Policy1000EPjSB_iS8_jjNS5_3std3__410__identityEEEvT0_T1_T2_T3_T4_T6_E12temp_storage+20];
	min.u32 	%r497, %r495, %r496;
	ld.shared.u32 	%r498, [_ZZN3cub18CUB_300001_SM_10006detail6reduce28DeviceReduceSingleTileKernelINS2_10policy_hubIjjN4cuda3__47minimumIjEEE10Policy1000EPjSB_iS8_jjNS5_3std3__410__identityEEEvT0_T1_T2_T3_T4_T6_E12temp_storage+24];
	min.u32 	%r499, %r497, %r498;
	ld.shared.u32 	%r500, [_ZZN3cub18CUB_300001_SM_10006detail6reduce28DeviceReduceSingleTileKernelINS2_10policy_hubIjjN4cuda3__47minimumIjEEE10Policy1000EPjSB_iS8_jjNS5_3std3__410__identityEEEvT0_T1_T2_T3_T4_T6_E12temp_storage+28];
	min.u32 	%r501, %r499, %r500;
	ld.shared.u32 	%r502, [_ZZN3cub18CUB_300001_SM_10006detail6reduce28DeviceReduceSingleTileKernelINS2_10policy_hubIjjN4cuda3__47minimumIjEEE10Policy1000EPjSB_iS8_jjNS5_3std3__410__identityEEEvT0_T1_T2_T3_T4_T6_E12temp_storage+32];
	min.u32 	%r503, %r501, %r502;
	ld.shared.u32 	%r504, [_ZZN3cub18CUB_300001_SM_10006detail6reduce28DeviceReduceSingleTileKernelINS2_10policy_hubIjjN4cuda3__47minimumIjEEE10Policy1000EPjSB_iS8_jjNS5_3std3__410__identityEEEvT0_T1_T2_T3_T4_T6_E12temp_storage+36];
	min.u32 	%r686, %r503, %r504;
	bra.uni 	$L__BB5_72;
$L__BB5_38:
	setp.gt.s32 	%p3, %r124, 4095;
	@%p3 bra 	$L__BB5_56;
	mov.u32 	%r62, %tid.x;
	setp.ge.s32 	%p20, %r62, %r124;
	mov.b32 	%r670, 0;
	mov.u32 	%r665, %r62;
	@%p20 bra 	$L__BB5_41;
	mul.wide.u32 	%rd66, %r62, 4;
	add.s64 	%rd65, %rd16, %rd66;
	// begin inline asm
	ld.global.nc.u32 %r670, [%rd65];
	// end inline asm
	add.s32 	%r665, %r62, 256;
$L__BB5_41:
	setp.ge.s32 	%p21, %r665, %r124;
	@%p21 bra 	$L__BB5_47;
	not.b32 	%r255, %r665;
	add.s32 	%r67, %r124, %r255;
	and.b32  	%r256, %r67, 768;
	setp.eq.s32 	%p22, %r256, 768;
	@%p22 bra 	$L__BB5_45;
	mul.wide.u32 	%rd67, %r665, 4;
	add.s64 	%rd123, %rd16, %rd67;
	shr.u32 	%r257, %r67, 8;
	add.s32 	%r258, %r257, 1;
	and.b32  	%r259, %r258, 3;
	neg.s32 	%r662, %r259;
$L__BB5_44:
	.pragma "nounroll";
	// begin inline asm
	ld.global.nc.u32 %r260, [%rd123];
	// end inline asm
	min.u32 	%r670, %r670, %r260;
	add.s32 	%r665, %r665, 256;
	add.s64 	%rd123, %rd123, 1024;
	add.s32 	%r662, %r662, 1;
	setp.ne.s32 	%p23, %r662, 0;
	@%p23 bra 	$L__BB5_44;
$L__BB5_45:
	setp.lt.u32 	%p24, %r67, 768;
	@%p24 bra 	$L__BB5_47;
$L__BB5_46:
	mul.wide.s32 	%rd73, %r665, 4;
	add.s64 	%rd69, %rd16, %rd73;
	// begin inline asm
	ld.global.nc.u32 %r261, [%rd69];
	// end inline asm
	min.u32 	%r265, %r670, %r261;
	add.s64 	%rd70, %rd69, 1024;
	// begin inline asm
	ld.global.nc.u32 %r262, [%rd70];
	// end inline asm
	min.u32 	%r266, %r265, %r262;
	add.s64 	%rd71, %rd69, 2048;
	// begin inline asm
	ld.global.nc.u32 %r263, [%rd71];
	// end inline asm
	min.u32 	%r267, %r266, %r263;
	add.s64 	%rd72, %rd69, 3072;
	// begin inline asm
	ld.global.nc.u32 %r264, [%rd72];
	// end inline asm
	min.u32 	%r670, %r267, %r264;
	add.s32 	%r665, %r665, 1024;
	setp.lt.s32 	%p25, %r665, %r124;
	@%p25 bra 	$L__BB5_46;
$L__BB5_47:
	setp.lt.s32 	%p26, %r124, 256;
	@%p26 bra 	$L__BB5_52;
	// begin inline asm
	mov.u32 %r331, %laneid;
	// end inline asm
	mov.b32 	%r334, 1;
	mov.b32 	%r355, 31;
	mov.b32 	%r356, -1;
	// begin inline asm
	shfl.sync.down.b32 %r332, %r670, %r334, %r355, %r356;
	// end inline asm
	setp.gt.s32 	%p42, %r331, 30;
	min.u32 	%r357, %r670, %r332;
	selp.b32 	%r338, %r670, %r357, %p42;
	mov.b32 	%r339, 2;
	// begin inline asm
	shfl.sync.down.b32 %r337, %r338, %r339, %r355, %r356;
	// end inline asm
	setp.gt.s32 	%p43, %r331, 29;
	min.u32 	%r358, %r338, %r337;
	selp.b32 	%r343, %r338, %r358, %p43;
	mov.b32 	%r344, 4;
	// begin inline asm
	shfl.sync.down.b32 %r342, %r343, %r344, %r355, %r356;
	// end inline asm
	setp.gt.s32 	%p44, %r331, 27;
	min.u32 	%r359, %r343, %r342;
	selp.b32 	%r348, %r343, %r359, %p44;
	mov.b32 	%r349, 8;
	// begin inline asm
	shfl.sync.down.b32 %r347, %r348, %r349, %r355, %r356;
	// end inline asm
	setp.gt.s32 	%p45, %r331, 23;
	min.u32 	%r360, %r348, %r347;
	selp.b32 	%r353, %r348, %r360, %p45;
	mov.b32 	%r354, 16;
	// begin inline asm
	shfl.sync.down.b32 %r352, %r353, %r354, %r355, %r356;
	// end inline asm
	setp.gt.s32 	%p46, %r331, 15;
	min.u32 	%r83, %r353, %r352;
	selp.b32 	%r686, %r353, %r83, %p46;
	setp.ne.s32 	%p47, %r331, 0;
	@%p47 bra 	$L__BB5_50;
	shr.u32 	%r361, %r62, 3;
	and.b32  	%r362, %r361, 124;
	mov.u32 	%r363, _ZZN3cub18CUB_300001_SM_10006detail6reduce28DeviceReduceSingleTileKernelINS2_10policy_hubIjjN4cuda3__47minimumIjEEE10Policy1000EPjSB_iS8_jjNS5_3std3__410__identityEEEvT0_T1_T2_T3_T4_T6_E12temp_storage;
	add.s32 	%r364, %r363, %r362;
	st.shared.u32 	[%r364+8], %r83;
$L__BB5_50:
	bar.sync 	0;
	setp.ne.s32 	%p48, %r62, 0;
	@%p48 bra 	$L__BB5_72;
	ld.shared.u32 	%r365, [_ZZN3cub18CUB_300001_SM_10006detail6reduce28DeviceReduceSingleTileKernelINS2_10policy_hubIjjN4cuda3__47minimumIjEEE10Policy1000EPjSB_iS8_jjNS5_3std3__410__identityEEEvT0_T1_T2_T3_T4_T6_E12temp_storage+12];
	min.u32 	%r366, %r686, %r365;
	ld.shared.u32 	%r367, [_ZZN3cub18CUB_300001_SM_10006detail6reduce28DeviceReduceSingleTileKernelINS2_10policy_hubIjjN4cuda3__47minimumIjEEE10Policy1000EPjSB_iS8_jjNS5_3std3__410__identityEEEvT0_T1_T2_T3_T4_T6_E12temp_storage+16];
	min.u32 	%r368, %r366, %r367;
	ld.shared.u32 	%r369, [_ZZN3cub18CUB_300001_SM_10006detail6reduce28DeviceReduceSingleTileKernelINS2_10policy_hubIjjN4cuda3__47minimumIjEEE10Policy1000EPjSB_iS8_jjNS5_3std3__410__identityEEEvT0_T1_T2_T3_T4_T6_E12temp_storage+20];
	min.u32 	%r370, %r368, %r369;
	ld.shared.u32 	%r371, [_ZZN3cub18CUB_300001_SM_10006detail6reduce28DeviceReduceSingleTileKernelINS2_10policy_hubIjjN4cuda3__47minimumIjEEE10Policy1000EPjSB_iS8_jjNS5_3std3__410__identityEEEvT0_T1_T2_T3_T4_T6_E12temp_storage+24];
	min.u32 	%r372, %r370, %r371;
	ld.shared.u32 	%r373, [_ZZN3cub18CUB_300001_SM_10006detail6reduce28DeviceReduceSingleTileKernelINS2_10policy_hubIjjN4cuda3__47minimumIjEEE10Policy1000EPjSB_iS8_jjNS5_3std3__410__identityEEEvT0_T1_T2_T3_T4_T6_E12temp_storage+28];
	min.u32 	%r374, %r372, %r373;
	ld.shared.u32 	%r375, [_ZZN3cub18CUB_300001_SM_10006detail6reduce28DeviceReduceSingleTileKernelINS2_10policy_hubIjjN4cuda3__47minimumIjEEE10Policy1000EPjSB_iS8_jjNS5_3std3__410__identityEEEvT0_T1_T2_T3_T4_T6_E12temp_storage+32];
	min.u32 	%r376, %r374, %r375;
	ld.shared.u32 	%r377, [_ZZN3cub18CUB_300001_SM_10006detail6reduce28DeviceReduceSingleTileKernelINS2_10policy_hubIjjN4cuda3__47minimumIjEEE10Policy1000EPjSB_iS8_jjNS5_3std3__410__identityEEEvT0_T1_T2_T3_T4_T6_E12temp_storage+36];
	min.u32 	%r686, %r376, %r377;
	bra.uni 	$L__BB5_72;
$L__BB5_52:
	// begin inline asm
	mov.u32 %r268, %laneid;
	// end inline asm
	and.b32  	%r294, %r62, 992;
	add.s32 	%r295, %r294, 32;
	setp.gt.s32 	%p27, %r295, %r124;
	not.b32 	%r296, %r294;
	add.s32 	%r297, %r124, %r296;
	selp.b32 	%r292, %r297, 31, %p27;
	mov.b32 	%r271, 1;
	mov.b32 	%r293, -1;
	// begin inline asm
	shfl.sync.down.b32 %r269, %r670, %r271, %r292, %r293;
	// end inline asm
	setp.lt.s32 	%p28, %r268, %r292;
	min.u32 	%r298, %r670, %r269;
	selp.b32 	%r275, %r298, %r670, %p28;
	mov.b32 	%r276, 2;
	// begin inline asm
	shfl.sync.down.b32 %r274, %r275, %r276, %r292, %r293;
	// end inline asm
	add.s32 	%r299, %r268, 2;
	setp.gt.s32 	%p29, %r299, %r292;
	min.u32 	%r300, %r275, %r274;
	selp.b32 	%r280, %r275, %r300, %p29;
	mov.b32 	%r281, 4;
	// begin inline asm
	shfl.sync.down.b32 %r279, %r280, %r281, %r292, %r293;
	// end inline asm
	add.s32 	%r301, %r268, 4;
	setp.gt.s32 	%p30, %r301, %r292;
	min.u32 	%r302, %r280, %r279;
	selp.b32 	%r285, %r280, %r302, %p30;
	mov.b32 	%r286, 8;
	// begin inline asm
	shfl.sync.down.b32 %r284, %r285, %r286, %r292, %r293;
	// end inline asm
	add.s32 	%r303, %r268, 8;
	setp.gt.s32 	%p31, %r303, %r292;
	min.u32 	%r304, %r285, %r284;
	selp.b32 	%r290, %r285, %r304, %p31;
	mov.b32 	%r291, 16;
	// begin inline asm
	shfl.sync.down.b32 %r289, %r290, %r291, %r292, %r293;
	// end inline asm
	add.s32 	%r305, %r268, 16;
	setp.gt.s32 	%p32, %r305, %r292;
	min.u32 	%r306, %r290, %r289;
	selp.b32 	%r686, %r290, %r306, %p32;
	setp.ne.s32 	%p33, %r268, 0;
	@%p33 bra 	$L__BB5_54;
	shr.u32 	%r307, %r62, 3;
	and.b32  	%r308, %r307, 124;
	mov.u32 	%r309, _ZZN3cub18CUB_300001_SM_10006detail6reduce28DeviceReduceSingleTileKernelINS2_10policy_hubIjjN4cuda3__47minimumIjEEE10Policy1000EPjSB_iS8_jjNS5_3std3__410__identityEEEvT0_T1_T2_T3_T4_T6_E12temp_storage;
	add.s32 	%r310, %r309, %r308;
	st.shared.u32 	[%r310+8], %r686;
$L__BB5_54:
	bar.sync 	0;
	setp.ne.s32 	%p34, %r62, 0;
	@%p34 bra 	$L__BB5_72;
	setp.gt.s32 	%p35, %r124, 32;
	ld.shared.u32 	%r311, [_ZZN3cub18CUB_300001_SM_10006detail6reduce28DeviceReduceSingleTileKernelINS2_10policy_hubIjjN4cuda3__47minimumIjEEE10Policy1000EPjSB_iS8_jjNS5_3std3__410__identityEEEvT0_T1_T2_T3_T4_T6_E12temp_storage+12];
	min.u32 	%r312, %r686, %r311;
	selp.b32 	%r313, %r312, %r686, %p35;
	setp.gt.s32 	%p36, %r124, 64;
	ld.shared.u32 	%r314, [_ZZN3cub18CUB_300001_SM_10006detail6reduce28DeviceReduceSingleTileKernelINS2_10policy_hubIjjN4cuda3__47minimumIjEEE10Policy1000EPjSB_iS8_jjNS5_3std3__410__identityEEEvT0_T1_T2_T3_T4_T6_E12temp_storage+16];
	min.u32 	%r315, %r313, %r314;
	selp.b32 	%r316, %r315, %r313, %p36;
	setp.gt.s32 	%p37, %r124, 96;
	ld.shared.u32 	%r317, [_ZZN3cub18CUB_300001_SM_10006detail6reduce28DeviceReduceSingleTileKernelINS2_10policy_hubIjjN4cuda3__47minimumIjEEE10Policy1000EPjSB_iS8_jjNS5_3std3__410__identityEEEvT0_T1_T2_T3_T4_T6_E12temp_storage+20];
	min.u32 	%r318, %r316, %r317;
	selp.b32 	%r319, %r318, %r316, %p37;
	setp.gt.s32 	%p38, %r124, 128;
	ld.shared.u32 	%r320, [_ZZN3cub18CUB_300001_SM_10006detail6reduce28DeviceReduceSingleTileKernelINS2_10policy_hubIjjN4cuda3__47minimumIjEEE10Policy1000EPjSB_iS8_jjNS5_3std3__410__identityEEEvT0_T1_T2_T3_T4_T6_E12temp_storage+24];
	min.u32 	%r321, %r319, %r320;
	selp.b32 	%r322, %r321, %r319, %p38;
	setp.gt.s32 	%p39, %r124, 160;
	ld.shared.u32 	%r323, [_ZZN3cub18CUB_300001_SM_10006detail6reduce28DeviceReduceSingleTileKernelINS2_10policy_hubIjjN4cuda3__47minimumIjEEE10Policy1000EPjSB_iS8_jjNS5_3std3__410__identityEEEvT0_T1_T2_T3_T4_T6_E12temp_storage+28];
	min.u32 	%r324, %r322, %r323;
	selp.b32 	%r325, %r324, %r322, %p39;
	setp.gt.s32 	%p40, %r124, 192;
	ld.shared.u32 	%r326, [_ZZN3cub18CUB_300001_SM_10006detail6reduce28DeviceReduceSingleTileKernelINS2_10policy_hubIjjN4cuda3__47minimumIjEEE10Policy1000EPjSB_iS8_jjNS5_3std3__410__identityEEEvT0_T1_T2_T3_T4_T6_E12temp_storage+32];
	min.u32 	%r327, %r325, %r326;
	selp.b32 	%r328, %r327, %r325, %p40;
	setp.gt.s32 	%p41, %r124, 224;
	ld.shared.u32 	%r329, [_ZZN3cub18CUB_300001_SM_10006detail6reduce28DeviceReduceSingleTileKernelINS2_10policy_hubIjjN4cuda3__47minimumIjEEE10Policy1000EPjSB_iS8_jjNS5_3std3__410__identityEEEvT0_T1_T2_T3_T4_T6_E12temp_storage+36];
	min.u32 	%r330, %r328, %r329;
	selp.b32 	%r686, %r330, %r328, %p41;
	bra.uni 	$L__BB5_72;
$L__BB5_56:
	mov.u32 	%r88, %tid.x;
	mul.wide.u32 	%rd35, %r88, 4;
	add.s64 	%rd19, %rd16, %rd35;
	// begin inline asm
	ld.global.nc.u32 %r126, [%rd19];
	// end inline asm
	add.s64 	%rd20, %rd19, 1024;
	// begin inline asm
	ld.global.nc.u32 %r127, [%rd20];
	// end inline asm
	add.s64 	%rd21, %rd19, 2048;
	// begin inline asm
	ld.global.nc.u32 %r128, [%rd21];
	// end inline asm
	add.s64 	%rd22, %rd19, 3072;
	// begin inline asm
	ld.global.nc.u32 %r129, [%rd22];
	// end inline asm
	add.s64 	%rd23, %rd19, 4096;
	// begin inline asm
	ld.global.nc.u32 %r130, [%rd23];
	// end inline asm
	add.s64 	%rd24, %rd19, 5120;
	// begin inline asm
	ld.global.nc.u32 %r131, [%rd24];
	// end inline asm
	add.s64 	%rd25, %rd19, 6144;
	// begin inline asm
	ld.global.nc.u32 %r132, [%rd25];
	// end inline asm
	add.s64 	%rd26, %rd19, 7168;
	// begin inline asm
	ld.global.nc.u32 %r133, [%rd26];
	// end inline asm
	add.s64 	%rd27, %rd19, 8192;
	// begin inline asm
	ld.global.nc.u32 %r134, [%rd27];
	// end inline asm
	add.s64 	%rd28, %rd19, 9216;
	// begin inline asm
	ld.global.nc.u32 %r135, [%rd28];
	// end inline asm
	add.s64 	%rd29, %rd19, 10240;
	// begin inline asm
	ld.global.nc.u32 %r136, [%rd29];
	// end inline asm
	add.s64 	%rd30, %rd19, 11264;
	// begin inline asm
	ld.global.nc.u32 %r137, [%rd30];
	// end inline asm
	add.s64 	%rd31, %rd19, 12288;
	// begin inline asm
	ld.global.nc.u32 %r138, [%rd31];
	// end inline asm
	add.s64 	%rd32, %rd19, 13312;
	// begin inline asm
	ld.global.nc.u32 %r139, [%rd32];
	// end inline asm
	add.s64 	%rd33, %rd19, 14336;
	// begin inline asm
	ld.global.nc.u32 %r140, [%rd33];
	// end inline asm
	add.s64 	%rd34, %rd19, 15360;
	// begin inline asm
	ld.global.nc.u32 %r141, [%rd34];
	// end inline asm
	min.u32 	%r143, %r126, %r127;
	min.u32 	%r144, %r143, %r128;
	min.u32 	%r145, %r129, %r130;
	min.u32 	%r146, %r145, %r131;
	min.u32 	%r147, %r132, %r133;
	min.u32 	%r148, %r147, %r134;
	min.u32 	%r149, %r135, %r136;
	min.u32 	%r150, %r149, %r137;
	min.u32 	%r151, %r138, %r139;
	min.u32 	%r152, %r151, %r140;
	min.u32 	%r153, %r144, %r146;
	min.u32 	%r154, %r153, %r148;
	min.u32 	%r155, %r150, %r152;
	min.u32 	%r156, %r155, %r141;
	min.u32 	%r685, %r154, %r156;
	setp.lt.u32 	%p4, %r124, 8192;
	mov.b32 	%r674, 4096;
	@%p4 bra 	$L__BB5_60;
	add.s32 	%r90, %r124, -4096;
	mov.b32 	%r674, 4096;
$L__BB5_58:
	mul.wide.s32 	%rd52, %r674, 4;
	add.s64 	%rd36, %rd19, %rd52;
	// begin inline asm
	ld.global.nc.u32 %r158, [%rd36];
	// end inline asm
	add.s64 	%rd37, %rd36, 1024;
	// begin inline asm
	ld.global.nc.u32 %r159, [%rd37];
	// end inline asm
	add.s64 	%rd38, %rd36, 2048;
	// begin inline asm
	ld.global.nc.u32 %r160, [%rd38];
	// end inline asm
	add.s64 	%rd39, %rd36, 3072;
	// begin inline asm
	ld.global.nc.u32 %r161, [%rd39];
	// end inline asm
	add.s64 	%rd40, %rd36, 4096;
	// begin inline asm
	ld.global.nc.u32 %r162, [%rd40];
	// end inline asm
	add.s64 	%rd41, %rd36, 5120;
	// begin inline asm
	ld.global.nc.u32 %r163, [%rd41];
	// end inline asm
	add.s64 	%rd42, %rd36, 6144;
	// begin inline asm
	ld.global.nc.u32 %r164, [%rd42];
	// end inline asm
	add.s64 	%rd43, %rd36, 7168;
	// begin inline asm
	ld.global.nc.u32 %r165, [%rd43];
	// end inline asm
	add.s64 	%rd44, %rd36, 8192;
	// begin inline asm
	ld.global.nc.u32 %r166, [%rd44];
	// end inline asm
	add.s64 	%rd45, %rd36, 9216;
	// begin inline asm
	ld.global.nc.u32 %r167, [%rd45];
	// end inline asm
	add.s64 	%rd46, %rd36, 10240;
	// begin inline asm
	ld.global.nc.u32 %r168, [%rd46];
	// end inline asm
	add.s64 	%rd47, %rd36, 11264;
	// begin inline asm
	ld.global.nc.u32 %r169, [%rd47];
	// end inline asm
	add.s64 	%rd48, %rd36, 12288;
	// begin inline asm
	ld.global.nc.u32 %r170, [%rd48];
	// end inline asm
	add.s64 	%rd49, %rd36, 13312;
	// begin inline asm
	ld.global.nc.u32 %r171, [%rd49];
	// end inline asm
	add.s64 	%rd50, %rd36, 14336;
	// begin inline asm
	ld.global.nc.u32 %r172, [%rd50];
	// end inline asm
	add.s64 	%rd51, %rd36, 15360;
	// begin inline asm
	ld.global.nc.u32 %r173, [%rd51];
	// end inline asm
	min.u32 	%r174, %r685, %r158;
	min.u32 	%r175, %r174, %r159;
	min.u32 	%r176, %r160, %r161;
	min.u32 	%r177, %r176, %r162;
	min.u32 	%r178, %r163, %r164;
	min.u32 	%r179, %r178, %r165;
	min.u32 	%r180, %r166, %r167;
	min.u32 	%r181, %r180, %r168;
	min.u32 	%r182, %r169, %r170;
	min.u32 	%r183, %r182, %r171;
	min.u32 	%r184, %r172, %r173;
	min.u32 	%r185, %r175, %r177;
	min.u32 	%r186, %r185, %r179;
	min.u32 	%r187, %r181, %r183;
	min.u32 	%r188, %r187, %r184;
	min.u32 	%r685, %r186, %r188;
	sub.s32 	%r189, %r124, %r674;
	setp.lt.s32 	%p5, %r189, 4096;
	@%p5 bra 	$L__BB5_68;
	add.s32 	%r674, %r674, 4096;
	setp.le.s32 	%p6, %r674, %r90;
	@%p6 bra 	$L__BB5_58;
$L__BB5_60:
	setp.le.s32 	%p7, %r124, %r674;
	@%p7 bra 	$L__BB5_68;
	sub.s32 	%r97, %r124, %r674;
	setp.ge.s32 	%p8, %r88, %r97;
	@%p8 bra 	$L__BB5_68;
	not.b32 	%r191, %r88;
	add.s32 	%r192, %r124, %r191;
	sub.s32 	%r98, %r192, %r674;
	and.b32  	%r193, %r98, 768;
	setp.eq.s32 	%p9, %r193, 768;
	mov.u32 	%r679, %r88;
	@%p9 bra 	$L__BB5_65;
	add.s32 	%r676, %r88, %r674;
	shr.u32 	%r194, %r98, 8;
	add.s32 	%r195, %r194, 1;
	and.b32  	%r196, %r195, 3;
	neg.s32 	%r675, %r196;
	mov.u32 	%r679, %r88;
$L__BB5_64:
	.pragma "nounroll";
	mul.wide.u32 	%rd54, %r676, 4;
	add.s64 	%rd53, %rd16, %rd54;
	// begin inline asm
	ld.global.nc.u32 %r197, [%rd53];
	// end inline asm
	min.u32 	%r685, %r685, %r197;
	add.s32 	%r679, %r679, 256;
	add.s32 	%r676, %r676, 256;
	add.s32 	%r675, %r675, 1;
	setp.ne.s32 	%p10, %r675, 0;
	@%p10 bra 	$L__BB5_64;
$L__BB5_65:
	setp.lt.u32 	%p11, %r98, 768;
	@%p11 bra 	$L__BB5_68;
	cvt.u64.u32 	%rd55, %r679;
	cvt.u64.u32 	%rd56, %r674;
	add.s64 	%rd57, %rd55, %rd56;
	shl.b64 	%rd58, %rd57, 2;
	add.s64 	%rd59, %rd58, %rd16;
	add.s64 	%rd124, %rd59, 2048;
	add.s32 	%r682, %r679, %r674;
$L__BB5_67:
	mul.wide.u32 	%rd64, %r682, 4;
	add.s64 	%rd60, %rd16, %rd64;
	// begin inline asm
	ld.global.nc.u32 %r198, [%rd60];
	// end inline asm
	min.u32 	%r202, %r685, %r198;
	add.s64 	%rd61, %rd124, -1024;
	// begin inline asm
	ld.global.nc.u32 %r199, [%rd61];
	// end inline asm
	min.u32 	%r203, %r202, %r199;
	// begin inline asm
	ld.global.nc.u32 %r200, [%rd124];
	// end inline asm
	min.u32 	%r204, %r203, %r200;
	add.s64 	%rd63, %rd124, 1024;
	// begin inline asm
	ld.global.nc.u32 %r201, [%rd63];
	// end inline asm
	min.u32 	%r685, %r204, %r201;
	add.s32 	%r679, %r679, 1024;
	add.s64 	%rd124, %rd124, 4096;
	add.s32 	%r682, %r682, 1024;
	setp.lt.s32 	%p12, %r679, %r97;
	@%p12 bra 	$L__BB5_67;
$L__BB5_68:
	// begin inline asm
	mov.u32 %r205, %laneid;
	// end inline asm
	mov.b32 	%r208, 1;
	mov.b32 	%r229, 31;
	mov.b32 	%r230, -1;
	// begin inline asm
	shfl.sync.down.b32 %r206, %r685, %r208, %r229, %r230;
	// end inline asm
	setp.gt.s32 	%p13, %r205, 30;
	min.u32 	%r231, %r685, %r206;
	selp.b32 	%r212, %r685, %r231, %p13;
	mov.b32 	%r213, 2;
	// begin inline asm
	shfl.sync.down.b32 %r211, %r212, %r213, %r229, %r230;
	// end inline asm
	setp.gt.s32 	%p14, %r205, 29;
	min.u32 	%r232, %r212, %r211;
	selp.b32 	%r217, %r212, %r232, %p14;
	mov.b32 	%r218, 4;
	// begin inline asm
	shfl.sync.down.b32 %r216, %r217, %r218, %r229, %r230;
	// end inline asm
	setp.gt.s32 	%p15, %r205, 27;
	min.u32 	%r233, %r217, %r216;
	selp.b32 	%r222, %r217, %r233, %p15;
	mov.b32 	%r223, 8;
	// begin inline asm
	shfl.sync.down.b32 %r221, %r222, %r223, %r229, %r230;
	// end inline asm
	setp.gt.s32 	%p16, %r205, 23;
	min.u32 	%r234, %r222, %r221;
	selp.b32 	%r227, %r222, %r234, %p16;
	mov.b32 	%r228, 16;
	// begin inline asm
	shfl.sync.down.b32 %r226, %r227, %r228, %r229, %r230;
	// end inline asm
	setp.gt.s32 	%p17, %r205, 15;
	min.u32 	%r120, %r227, %r226;
	selp.b32 	%r686, %r227, %r120, %p17;
	setp.ne.s32 	%p18, %r205, 0;
	@%p18 bra 	$L__BB5_70;
	shr.u32 	%r235, %r88, 3;
	and.b32  	%r236, %r235, 124;
	mov.u32 	%r237, _ZZN3cub18CUB_300001_SM_10006detail6reduce28DeviceReduceSingleTileKernelINS2_10policy_hubIjjN4cuda3__47minimumIjEEE10Policy1000EPjSB_iS8_jjNS5_3std3__410__identityEEEvT0_T1_T2_T3_T4_T6_E12temp_storage;
	add.s32 	%r238, %r237, %r236;
	st.shared.u32 	[%r238+8], %r120;
$L__BB5_70:
	bar.sync 	0;
	setp.ne.s32 	%p19, %r88, 0;
	@%p19 bra 	$L__BB5_72;
	ld.shared.u32 	%r239, [_ZZN3cub18CUB_300001_SM_10006detail6reduce28DeviceReduceSingleTileKernelINS2_10policy_hubIjjN4cuda3__47minimumIjEEE10Policy1000EPjSB_iS8_jjNS5_3std3__410__identityEEEvT0_T1_T2_T3_T4_T6_E12temp_storage+12];
	min.u32 	%r240, %r686, %r239;
	ld.shared.u32 	%r241, [_ZZN3cub18CUB_300001_SM_10006detail6reduce28DeviceReduceSingleTileKernelINS2_10policy_hubIjjN4cuda3__47minimumIjEEE10Policy1000EPjSB_iS8_jjNS5_3std3__410__identityEEEvT0_T1_T2_T3_T4_T6_E12temp_storage+16];
	min.u32 	%r242, %r240, %r241;
	ld.shared.u32 	%r243, [_ZZN3cub18CUB_300001_SM_10006detail6reduce28DeviceReduceSingleTileKernelINS2_10policy_hubIjjN4cuda3__47minimumIjEEE10Policy1000EPjSB_iS8_jjNS5_3std3__410__identityEEEvT0_T1_T2_T3_T4_T6_E12temp_storage+20];
	min.u32 	%r244, %r242, %r243;
	ld.shared.u32 	%r245, [_ZZN3cub18CUB_300001_SM_10006detail6reduce28DeviceReduceSingleTileKernelINS2_10policy_hubIjjN4cuda3__47minimumIjEEE10Policy1000EPjSB_iS8_jjNS5_3std3__410__identityEEEvT0_T1_T2_T3_T4_T6_E12temp_storage+24];
	min.u32 	%r246, %r244, %r245;
	ld.shared.u32 	%r247, [_ZZN3cub18CUB_300001_SM_10006detail6reduce28DeviceReduceSingleTileKernelINS2_10policy_hubIjjN4cuda3__47minimumIjEEE10Policy1000EPjSB_iS8_jjNS5_3std3__410__identityEEEvT0_T1_T2_T3_T4_T6_E12temp_storage+28];
	min.u32 	%r248, %r246, %r247;
	ld.shared.u32 	%r249, [_ZZN3cub18CUB_300001_SM_10006detail6reduce28DeviceReduceSingleTileKernelINS2_10policy_hubIjjN4cuda3__47minimumIjEEE10Policy1000EPjSB_iS8_jjNS5_3std3__410__identityEEEvT0_T1_T2_T3_T4_T6_E12temp_storage+32];
	min.u32 	%r250, %r248, %r249;
	ld.shared.u32 	%r251, [_ZZN3cub18CUB_300001_SM_10006detail6reduce28DeviceReduceSingleTileKernelINS2_10policy_hubIjjN4cuda3__47minimumIjEEE10Policy1000EPjSB_iS8_jjNS5_3std3__410__identityEEEvT0_T1_T2_T3_T4_T6_E12temp_storage+36];
	min.u32 	%r686, %r250, %r251;
$L__BB5_72:
	mov.u32 	%r631, %tid.x;
	setp.ne.s32 	%p95, %r631, 0;
	@%p95 bra 	$L__BB5_74;
	min.u32 	%r632, %r125, %r686;
	st.global.u32 	[%rd1], %r632;
$L__BB5_74:
	ret;

}
	// .globl	_ZN3cub18CUB_300001_SM_10006detail6reduce28DeviceReduceSingleTileKernelINS2_10policy_hubIjyN4cuda3__47minimumIjEEE10Policy1000EN6thrust24THRUST_300001_SM_1000_NS6detail15normal_iteratorINSC_10device_ptrIjEEEEPjyS8_jjNS5_3std3__410__identityEEEvT0_T1_T2_T3_T4_T6_
.visible .entry _ZN3cub18CUB_300001_SM_10006detail6reduce28DeviceReduceSingleTileKernelINS2_10policy_hubIjyN4cuda3__47minimumIjEEE10Policy1000EN6thrust24THRUST_300001_SM_1000_NS6detail15normal_iteratorINSC_10device_ptrIjEEEEPjyS8_jjNS5_3std3__410__identityEEEvT0_T1_T2_T3_T4_T6_(
	.param .align 8 .b8 _ZN3cub18CUB_300001_SM_10006detail6reduce28DeviceReduceSingleTileKernelINS2_10policy_hubIjyN4cuda3__47minimumIjEEE10Policy1000EN6thrust24THRUST_300001_SM_1000_NS6detail15normal_iteratorINSC_10device_ptrIjEEEEPjyS8_jjNS5_3std3__410__identityEEEvT0_T1_T2_T3_T4_T6__param_0[8],
	.param .u64 .ptr .align 1 _ZN3cub18CUB_300001_SM_10006detail6reduce28DeviceReduceSingleTileKernelINS2_10policy_hubIjyN4cuda3__47minimumIjEEE10Policy1000EN6thrust24THRUST_300001_SM_1000_NS6detail15normal_iteratorINSC_10device_ptrIjEEEEPjyS8_jjNS5_3std3__410__identityEEEvT0_T1_T2_T3_T4_T6__param_1,
	.param .u64 _ZN3cub18CUB_300001_SM_10006detail6reduce28DeviceReduceSingleTileKernelINS2_10policy_hubIjyN4cuda3__47minimumIjEEE10Policy1000EN6thrust24THRUST_300001_SM_1000_NS6detail15normal_iteratorINSC_10device_ptrIjEEEEPjyS8_jjNS5_3std3__410__identityEEEvT0_T1_T2_T3_T4_T6__param_2,
	.param .align 1 .b8 _ZN3cub18CUB_300001_SM_10006detail6reduce28DeviceReduceSingleTileKernelINS2_10policy_hubIjyN4cuda3__47minimumIjEEE10Policy1000EN6thrust24THRUST_300001_SM_1000_NS6detail15normal_iteratorINSC_10device_ptrIjEEEEPjyS8_jjNS5_3std3__410__identityEEEvT0_T1_T2_T3_T4_T6__param_3[1],
	.param .u32 _ZN3cub18CUB_300001_SM_10006detail6reduce28DeviceReduceSingleTileKernelINS2_10policy_hubIjyN4cuda3__47minimumIjEEE10Policy1000EN6thrust24THRUST_300001_SM_1000_NS6detail15normal_iteratorINSC_10device_ptrIjEEEEPjyS8_jjNS5_3std3__410__identityEEEvT0_T1_T2_T3_T4_T6__param_4,
	.param .align 1 .b8 _ZN3cub18CUB_300001_SM_10006detail6reduce28DeviceReduceSingleTileKernelINS2_10policy_hubIjyN4cuda3__47minimumIjEEE10Policy1000EN6thrust24THRUST_300001_SM_1000_NS6detail15normal_iteratorINSC_10device_ptrIjEEEEPjyS8_jjNS5_3std3__410__identityEEEvT0_T1_T2_T3_T4_T6__param_5[1]
)
.maxntid 256
.minnctapersm 1
{
	.reg .pred 	%p<59>;
	.reg .b32 	%r<471>;
	.reg .b64 	%rd<56>;
	// demoted variable
	.shared .align 4 .b8 _ZZN3cub18CUB_300001_SM_10006detail6reduce28DeviceReduceSingleTileKernelINS2_10policy_hubIjyN4cuda3__47minimumIjEEE10Policy1000EN6thrust24THRUST_300001_SM_1000_NS6detail15normal_iteratorINSC_10device_ptrIjEEEEPjyS8_jjNS5_3std3__410__identityEEEvT0_T1_T2_T3_T4_T6_E12temp_storage[44];
	ld.param.u64 	%rd18, [_ZN3cub18CUB_300001_SM_10006detail6reduce28DeviceReduceSingleTileKernelINS2_10policy_hubIjyN4cuda3__47minimumIjEEE10Policy1000EN6thrust24THRUST_300001_SM_1000_NS6detail15normal_iteratorINSC_10device_ptrIjEEEEPjyS8_jjNS5_3std3__410__identityEEEvT0_T1_T2_T3_T4_T6__param_0];
	ld.param.u64 	%rd20, [_ZN3cub18CUB_300001_SM_10006detail6reduce28DeviceReduceSingleTileKernelINS2_10policy_hubIjyN4cuda3__47minimumIjEEE10Policy1000EN6thrust24THRUST_300001_SM_1000_NS6detail15normal_iteratorINSC_10device_ptrIjEEEEPjyS8_jjNS5_3std3__410__identityEEEvT0_T1_T2_T3_T4_T6__param_1];
	ld.param.u64 	%rd19, [_ZN3cub18CUB_300001_SM_10006detail6reduce28DeviceReduceSingleTileKernelINS2_10policy_hubIjyN4cuda3__47minimumIjEEE10Policy1000EN6thrust24THRUST_300001_SM_1000_NS6detail15normal_iteratorINSC_10device_ptrIjEEEEPjyS8_jjNS5_3std3__410__identityEEEvT0_T1_T2_T3_T4_T6__param_2];
	ld.param.u32 	%r83, [_ZN3cub18CUB_300001_SM_10006detail6reduce28DeviceReduceSingleTileKernelINS2_10policy_hubIjyN4cuda3__47minimumIjEEE10Policy1000EN6thrust24THRUST_300001_SM_1000_NS6detail15normal_iteratorINSC_10device_ptrIjEEEEPjyS8_jjNS5_3std3__410__identityEEEvT0_T1_T2_T3_T4_T6__param_4];
	cvta.to.global.u64 	%rd1, %rd20;
	setp.ne.s64 	%p1, %rd19, 0;
	@%p1 bra 	$L__BB6_3;
	mov.u32 	%r434, %tid.x;
	setp.ne.s32 	%p58, %r434, 0;
	@%p58 bra 	$L__BB6_51;
	st.global.u32 	[%rd1], %r83;
	bra.uni 	$L__BB6_51;
$L__BB6_3:
	cvta.to.global.u64 	%rd2, %rd18;
	setp.gt.u64 	%p2, %rd19, 4095;
	@%p2 bra 	$L__BB6_28;
	cvt.u32.u64 	%r1, %rd19;
	mov.u32 	%r2, %tid.x;
	setp.ge.u32 	%p24, %r2, %r1;
	mov.b32 	%r452, 0;
	mov.u32 	%r441, %r2;
	@%p24 bra 	$L__BB6_6;
	mul.wide.u32 	%rd41, %r2, 4;
	add.s64 	%rd42, %rd2, %rd41;
	ld.global.u32 	%r452, [%rd42];
	add.s32 	%r441, %r2, 256;
$L__BB6_6:
	setp.ge.u32 	%p25, %r441, %r1;
	@%p25 bra 	$L__BB6_19;
	not.b32 	%r262, %r441;
	add.s32 	%r263, %r262, %r1;
	shr.u32 	%r264, %r263, 8;
	add.s32 	%r7, %r264, 1;
	and.b32  	%r8, %r7, 15;
	setp.lt.u32 	%p26, %r263, 3840;
	@%p26 bra 	$L__BB6_10;
	and.b32  	%r265, %r7, 33554416;
	neg.s32 	%r437, %r265;
	mul.wide.u32 	%rd43, %r441, 4;
	add.s64 	%rd44, %rd43, %rd2;
	add.s64 	%rd51, %rd44, 8192;
$L__BB6_9:
	.pragma "nounroll";
	ld.global.u32 	%r266, [%rd51+-8192];
	min.u32 	%r267, %r452, %r266;
	ld.global.u32 	%r268, [%rd51+-7168];
	min.u32 	%r269, %r267, %r268;
	ld.global.u32 	%r270, [%rd51+-6144];
	min.u32 	%r271, %r269, %r270;
	ld.global.u32 	%r272, [%rd51+-5120];
	min.u32 	%r273, %r271, %r272;
	ld.global.u32 	%r274, [%rd51+-4096];
	min.u32 	%r275, %r273, %r274;
	ld.global.u32 	%r276, [%rd51+-3072];
	min.u32 	%r277, %r275, %r276;
	ld.global.u32 	%r278, [%rd51+-2048];
	min.u32 	%r279, %r277, %r278;
	ld.global.u32 	%r280, [%rd51+-1024];
	min.u32 	%r281, %r279, %r280;
	ld.global.u32 	%r282, [%rd51];
	min.u32 	%r283, %r281, %r282;
	ld.global.u32 	%r284, [%rd51+1024];
	min.u32 	%r285, %r283, %r284;
	ld.global.u32 	%r286, [%rd51+2048];
	min.u32 	%r287, %r285, %r286;
	ld.global.u32 	%r288, [%rd51+3072];
	min.u32 	%r289, %r287, %r288;
	ld.global.u32 	%r290, [%rd51+4096];
	min.u32 	%r291, %r289, %r290;
	ld.global.u32 	%r292, [%rd51+5120];
	min.u32 	%r293, %r291, %r292;
	ld.global.u32 	%r294, [%rd51+6144];
	min.u32 	%r295, %r293, %r294;
	ld.global.u32 	%r296, [%rd51+7168];
	min.u32 	%r452, %r295, %r296;
	add.s32 	%r441, %r441, 4096;
	add.s32 	%r437, %r437, 16;
	add.s64 	%rd51, %rd51, 16384;
	setp.ne.s32 	%p27, %r437, 0;
	@%p27 bra 	$L__BB6_9;
$L__BB6_10:
	setp.eq.s32 	%p28, %r8, 0;
	@%p28 bra 	$L__BB6_19;
	and.b32  	%r19, %r7, 7;
	setp.lt.u32 	%p29, %r8, 8;
	@%p29 bra 	$L__BB6_13;
	mul.wide.s32 	%rd45, %r441, 4;
	add.s64 	%rd46, %rd2, %rd45;
	ld.global.u32 	%r298, [%rd46];
	min.u32 	%r299, %r452, %r298;
	ld.global.u32 	%r300, [%rd46+1024];
	min.u32 	%r301, %r299, %r300;
	ld.global.u32 	%r302, [%rd46+2048];
	min.u32 	%r303, %r301, %r302;
	ld.global.u32 	%r304, [%rd46+3072];
	min.u32 	%r305, %r303, %r304;
	ld.global.u32 	%r306, [%rd46+4096];
	min.u32 	%r307, %r305, %r306;
	ld.global.u32 	%r308, [%rd46+5120];
	min.u32 	%r309, %r307, %r308;
	ld.global.u32 	%r310, [%rd46+6144];
	min.u32 	%r311, %r309, %r310;
	ld.global.u32 	%r312, [%rd46+7168];
	min.u32 	%r452, %r311, %r312;
	add.s32 	%r441, %r441, 2048;
$L__BB6_13:
	setp.eq.s32 	%p30, %r19, 0;
	@%p30 bra 	$L__BB6_19;
	and.b32  	%r25, %r7, 3;
	setp.lt.u32 	%p31, %r19, 4;
	@%p31 bra 	$L__BB6_16;
	mul.wide.s32 	%rd47, %r441, 4;
	add.s64 	%rd48, %rd2, %rd47;
	ld.global.u32 	%r314, [%rd48];
	min.u32 	%r315, %r452, %r314;
	ld.global.u32 	%r316, [%rd48+1024];
	min.u32 	%r317, %r315, %r316;
	ld.global.u32 	%r318, [%rd48+2048];
	min.u32 	%r319, %r317, %r318;
	ld.global.u32 	%r320, [%rd48+3072];
	min.u32 	%r452, %r319, %r320;
	add.s32 	%r441, %r441, 1024;
$L__BB6_16:
	setp.eq.s32 	%p32, %r25, 0;
	@%p32 bra 	$L__BB6_19;
	neg.s32 	%r449, %r25;
$L__BB6_18:
	.pragma "nounroll";
	mul.wide.s32 	%rd49, %r441, 4;
	add.s64 	%rd50, %rd2, %rd49;
	ld.global.u32 	%r321, [%rd50];
	min.u32 	%r452, %r452, %r321;
	add.s32 	%r441, %r441, 256;
	add.s32 	%r449, %r449, 1;
	setp.ne.s32 	%p33, %r449, 0;
	@%p33 bra 	$L__BB6_18;
$L__BB6_19:
	setp.lt.u64 	%p34, %rd19, 256;
	@%p34 bra 	$L__BB6_24;
	// begin inline asm
	mov.u32 %r385, %laneid;
	// end inline asm
	mov.b32 	%r388, 1;
	mov.b32 	%r409, 31;
	mov.b32 	%r410, -1;
	// begin inline asm
	shfl.sync.down.b32 %r386, %r452, %r388, %r409, %r410;
	// end inline asm
	setp.gt.s32 	%p50, %r385, 30;
	min.u32 	%r411, %r452, %r386;
	selp.b32 	%r392, %r452, %r411, %p50;
	mov.b32 	%r393, 2;
	// begin inline asm
	shfl.sync.down.b32 %r391, %r392, %r393, %r409, %r410;
	// end inline asm
	setp.gt.s32 	%p51, %r385, 29;
	min.u32 	%r412, %r392, %r391;
	selp.b32 	%r397, %r392, %r412, %p51;
	mov.b32 	%r398, 4;
	// begin inline asm
	shfl.sync.down.b32 %r396, %r397, %r398, %r409, %r410;
	// end inline asm
	setp.gt.s32 	%p52, %r385, 27;
	min.u32 	%r413, %r397, %r396;
	selp.b32 	%r402, %r397, %r413, %p52;
	mov.b32 	%r403, 8;
	// begin inline asm
	shfl.sync.down.b32 %r401, %r402, %r403, %r409, %r410;
	// end inline asm
	setp.gt.s32 	%p53, %r385, 23;
	min.u32 	%r414, %r402, %r401;
	selp.b32 	%r407, %r402, %r414, %p53;
	mov.b32 	%r408, 16;
	// begin inline asm
	shfl.sync.down.b32 %r406, %r407, %r408, %r409, %r410;
	// end inline asm
	setp.gt.s32 	%p54, %r385, 15;
	min.u32 	%r39, %r407, %r406;
	selp.b32 	%r470, %r407, %r39, %p54;
	setp.ne.s32 	%p55, %r385, 0;
	@%p55 bra 	$L__BB6_22;
	shr.u32 	%r415, %r2, 3;
	and.b32  	%r416, %r415, 124;
	mov.u32 	%r417, _ZZN3cub18CUB_300001_SM_10006detail6reduce28DeviceReduceSingleTileKernelINS2_10policy_hubIjyN4cuda3__47minimumIjEEE10Policy1000EN6thrust24THRUST_300001_SM_1000_NS6detail15normal_iteratorINSC_10device_ptrIjEEEEPjyS8_jjNS5_3std3__410__identityEEEvT0_T1_T2_T3_T4_T6_E12temp_storage;
	add.s32 	%r418, %r417, %r416;
	st.shared.u32 	[%r418+8], %r39;
$L__BB6_22:
	bar.sync 	0;
	setp.ne.s32 	%p56, %r2, 0;
	@%p56 bra 	$L__BB6_49;
	ld.shared.u32 	%r419, [_ZZN3cub18CUB_300001_SM_10006detail6reduce28DeviceReduceSingleTileKernelINS2_10policy_hubIjyN4cuda3__47minimumIjEEE10Policy1000EN6thrust24THRUST_300001_SM_1000_NS6detail15normal_iteratorINSC_10device_ptrIjEEEEPjyS8_jjNS5_3std3__410__identityEEEvT0_T1_T2_T3_T4_T6_E12temp_storage+12];
	min.u32 	%r420, %r470, %r419;
	ld.shared.u32 	%r421, [_ZZN3cub18CUB_300001_SM_10006detail6reduce28DeviceReduceSingleTileKernelINS2_10policy_hubIjyN4cuda3__47minimumIjEEE10Policy1000EN6thrust24THRUST_300001_SM_1000_NS6detail15normal_iteratorINSC_10device_ptrIjEEEEPjyS8_jjNS5_3std3__410__identityEEEvT0_T1_T2_T3_T4_T6_E12temp_storage+16];
	min.u32 	%r422, %r420, %r421;
	ld.shared.u32 	%r423, [_ZZN3cub18CUB_300001_SM_10006detail6reduce28DeviceReduceSingleTileKernelINS2_10policy_hubIjyN4cuda3__47minimumIjEEE10Policy1000EN6thrust24THRUST_300001_SM_1000_NS6detail15normal_iteratorINSC_10device_ptrIjEEEEPjyS8_jjNS5_3std3__410__identityEEEvT0_T1_T2_T3_T4_T6_E12temp_storage+20];
	min.u32 	%r424, %r422, %r423;
	ld.shared.u32 	%r425, [_ZZN3cub18CUB_300001_SM_10006detail6reduce28DeviceReduceSingleTileKernelINS2_10policy_hubIjyN4cuda3__47minimumIjEEE10Policy1000EN6thrust24THRUST_300001_SM_1000_NS6detail15normal_iteratorINSC_10device_ptrIjEEEEPjyS8_jjNS5_3std3__410__identityEEEvT0_T1_T2_T3_T4_T6_E12temp_storage+24];
	min.u32 	%r426, %r424, %r425;
	ld.shared.u32 	%r427, [_ZZN3cub18CUB_300001_SM_10006detail6reduce28DeviceReduceSingleTileKernelINS2_10policy_hubIjyN4cuda3__47minimumIjEEE10Policy1000EN6thrust24THRUST_300001_SM_1000_NS6detail15normal_iteratorINSC_10device_ptrIjEEEEPjyS8_jjNS5_3std3__410__identityEEEvT0_T1_T2_T3_T4_T6_E12temp_storage+28];
	min.u32 	%r428, %r426, %r427;
	ld.shared.u32 	%r429, [_ZZN3cub18CUB_300001_SM_10006detail6reduce28DeviceReduceSingleTileKernelINS2_10policy_hubIjyN4cuda3__47minimumIjEEE10Policy1000EN6thrust24THRUST_300001_SM_1000_NS6detail15normal_iteratorINSC_10device_ptrIjEEEEPjyS8_jjNS5_3std3__410__identityEEEvT0_T1_T2_T3_T4_T6_E12temp_storage+32];
	min.u32 	%r430, %r428, %r429;
	ld.shared.u32 	%r431, [_ZZN3cub18CUB_300001_SM_10006detail6reduce28DeviceReduceSingleTileKernelINS2_10policy_hubIjyN4cuda3__47minimumIjEEE10Policy1000EN6thrust24THRUST_300001_SM_1000_NS6detail15normal_iteratorINSC_10device_ptrIjEEEEPjyS8_jjNS5_3std3__410__identityEEEvT0_T1_T2_T3_T4_T6_E12temp_storage+36];
	min.u32 	%r470, %r430, %r431;
	bra.uni 	$L__BB6_49;
$L__BB6_24:
	// begin inline asm
	mov.u32 %r322, %laneid;
	// end inline asm
	and.b32  	%r348, %r2, 992;
	add.s32 	%r349, %r348, 32;
	setp.gt.u32 	%p35, %r349, %r1;
	not.b32 	%r350, %r348;
	add.s32 	%r351, %r1, %r350;
	selp.b32 	%r346, %r351, 31, %p35;
	mov.b32 	%r325, 1;
	mov.b32 	%r347, -1;
	// begin inline asm
	shfl.sync.down.b32 %r323, %r452, %r325, %r346, %r347;
	// end inline asm
	setp.lt.s32 	%p36, %r322, %r346;
	min.u32 	%r352, %r452, %r323;
	selp.b32 	%r329, %r352, %r452, %p36;
	mov.b32 	%r330, 2;
	// begin inline asm
	shfl.sync.down.b32 %r328, %r329, %r330, %r346, %r347;
	// end inline asm
	add.s32 	%r353, %r322, 2;
	setp.gt.s32 	%p37, %r353, %r346;
	min.u32 	%r354, %r329, %r328;
	selp.b32 	%r334, %r329, %r354, %p37;
	mov.b32 	%r335, 4;
	// begin inline asm
	shfl.sync.down.b32 %r333, %r334, %r335, %r346, %r347;
	// end inline asm
	add.s32 	%r355, %r322, 4;
	setp.gt.s32 	%p38, %r355, %r346;
	min.u32 	%r356, %r334, %r333;
	selp.b32 	%r339, %r334, %r356, %p38;
	mov.b32 	%r340, 8;
	// begin inline asm
	shfl.sync.down.b32 %r338, %r339, %r340, %r346, %r347;
	// end inline asm
	add.s32 	%r357, %r322, 8;
	setp.gt.s32 	%p39, %r357, %r346;
	min.u32 	%r358, %r339, %r338;
	selp.b32 	%r344, %r339, %r358, %p39;
	mov.b32 	%r345, 16;
	// begin inline asm
	shfl.sync.down.b32 %r343, %r344, %r345, %r346, %r347;
	// end inline asm
	add.s32 	%r359, %r322, 16;
	setp.gt.s32 	%p40, %r359, %r346;
	min.u32 	%r360, %r344, %r343;
	selp.b32 	%r470, %r344, %r360, %p40;
	setp.ne.s32 	%p41, %r322, 0;
	@%p41 bra 	$L__BB6_26;
	shr.u32 	%r361, %r2, 3;
	and.b32  	%r362, %r361, 124;
	mov.u32 	%r363, _ZZN3cub18CUB_300001_SM_10006detail6reduce28DeviceReduceSingleTileKernelINS2_10policy_hubIjyN4cuda3__47minimumIjEEE10Policy1000EN6thrust24THRUST_300001_SM_1000_NS6detail15normal_iteratorINSC_10device_ptrIjEEEEPjyS8_jjNS5_3std3__410__identityEEEvT0_T1_T2_T3_T4_T6_E12temp_storage;
	add.s32 	%r364, %r363, %r362;
	st.shared.u32 	[%r364+8], %r470;
$L__BB6_26:
	bar.sync 	0;
	setp.ne.s32 	%p42, %r2, 0;
	@%p42 bra 	$L__BB6_49;
	setp.gt.u64 	%p43, %rd19, 32;
	ld.shared.u32 	%r365, [_ZZN3cub18CUB_300001_SM_10006detail6reduce28DeviceReduceSingleTileKernelINS2_10policy_hubIjyN4cuda3__47minimumIjEEE10Policy1000EN6thrust24THRUST_300001_SM_1000_NS6detail15normal_iteratorINSC_10device_ptrIjEEEEPjyS8_jjNS5_3std3__410__identityEEEvT0_T1_T2_T3_T4_T6_E12temp_storage+12];
	min.u32 	%r366, %r470, %r365;
	selp.b32 	%r367, %r366, %r470, %p43;
	setp.gt.u64 	%p44, %rd19, 64;
	ld.shared.u32 	%r368, [_ZZN3cub18CUB_300001_SM_10006detail6reduce28DeviceReduceSingleTileKernelINS2_10policy_hubIjyN4cuda3__47minimumIjEEE10Policy1000EN6thrust24THRUST_300001_SM_1000_NS6detail15normal_iteratorINSC_10device_ptrIjEEEEPjyS8_jjNS5_3std3__410__identityEEEvT0_T1_T2_T3_T4_T6_E12temp_storage+16];
	min.u32 	%r369, %r367, %r368;
	selp.b32 	%r370, %r369, %r367, %p44;
	setp.gt.u64 	%p45, %rd19, 96;
	ld.shared.u32 	%r371, [_ZZN3cub18CUB_300001_SM_10006detail6reduce28DeviceReduceSingleTileKernelINS2_10policy_hubIjyN4cuda3__47minimumIjEEE10Policy1000EN6thrust24THRUST_300001_SM_1000_NS6detail15normal_iteratorINSC_10device_ptrIjEEEEPjyS8_jjNS5_3std3__410__identityEEEvT0_T1_T2_T3_T4_T6_E12temp_storage+20];
	min.u32 	%r372, %r370, %r371;
	selp.b32 	%r373, %r372, %r370, %p45;
	setp.gt.u64 	%p46, %rd19, 128;
	ld.shared.u32 	%r374, [_ZZN3cub18CUB_300001_SM_10006detail6reduce28DeviceReduceSingleTileKernelINS2_10policy_hubIjyN4cuda3__47minimumIjEEE10Policy1000EN6thrust24THRUST_300001_SM_1000_NS6detail15normal_iteratorINSC_10device_ptrIjEEEEPjyS8_jjNS5_3std3__410__identityEEEvT0_T1_T2_T3_T4_T6_E12temp_storage+24];
	min.u32 	%r375, %r373, %r374;
	selp.b32 	%r376, %r375, %r373, %p46;
	setp.gt.u64 	%p47, %rd19, 160;
	ld.shared.u32 	%r377, [_ZZN3cub18CUB_300001_SM_10006detail6reduce28DeviceReduceSingleTileKernelINS2_10policy_hubIjyN4cuda3__47minimumIjEEE10Policy1000EN6thrust24THRUST_300001_SM_1000_NS6detail15normal_iteratorINSC_10device_ptrIjEEEEPjyS8_jjNS5_3std3__410__identityEEEvT0_T1_T2_T3_T4_T6_E12temp_storage+28];
	min.u32 	%r378, %r376, %r377;
	selp.b32 	%r379, %r378, %r376, %p47;
	setp.gt.u64 	%p48, %rd19, 192;
	ld.shared.u32 	%r380, [_ZZN3cub18CUB_300001_SM_10006detail6reduce28DeviceReduceSingleTileKernelINS2_10policy_hubIjyN4cuda3__47minimumIjEEE10Policy1000EN6thrust24THRUST_300001_SM_1000_NS6detail15normal_iteratorINSC_10device_ptrIjEEEEPjyS8_jjNS5_3std3__410__identityEEEvT0_T1_T2_T3_T4_T6_E12temp_storage+32];
	min.u32 	%r381, %r379, %r380;
	selp.b32 	%r382, %r381, %r379, %p48;
	setp.gt.u64 	%p49, %rd19, 224;
	ld.shared.u32 	%r383, [_ZZN3cub18CUB_300001_SM_10006detail6reduce28DeviceReduceSingleTileKernelINS2_10policy_hubIjyN4cuda3__47minimumIjEEE10Policy1000EN6thrust24THRUST_300001_SM_1000_NS6detail15normal_iteratorINSC_10device_ptrIjEEEEPjyS8_jjNS5_3std3__410__identityEEEvT0_T1_T2_T3_T4_T6_E12temp_storage+36];
	min.u32 	%r384, %r382, %r383;
	selp.b32 	%r470, %r384, %r382, %p49;
	bra.uni 	$L__BB6_49;
$L__BB6_28:
	mov.u32 	%r44, %tid.x;
	cvt.u64.u32 	%rd6, %r44;
	mul.wide.u32 	%rd22, %r44, 4;
	add.s64 	%rd7, %rd2, %rd22;
	ld.global.u32 	%r84, [%rd7];
	ld.global.u32 	%r85, [%rd7+1024];
	ld.global.u32 	%r86, [%rd7+2048];
	ld.global.u32 	%r87, [%rd7+3072];
	ld.global.u32 	%r88, [%rd7+4096];
	ld.global.u32 	%r89, [%rd7+5120];
	ld.global.u32 	%r90, [%rd7+6144];
	ld.global.u32 	%r91, [%rd7+7168];
	ld.global.u32 	%r92, [%rd7+8192];
	ld.global.u32 	%r93, [%rd7+9216];
	ld.global.u32 	%r94, [%rd7+10240];
	ld.global.u32 	%r95, [%rd7+11264];
	ld.global.u32 	%r96, [%rd7+12288];
	ld.global.u32 	%r97, [%rd7+13312];
	ld.global.u32 	%r98, [%rd7+14336];
	ld.global.u32 	%r99, [%rd7+15360];
	min.u32 	%r100, %r84, %r85;
	min.u32 	%r101, %r100, %r86;
	min.u32 	%r102, %r87, %r88;
	min.u32 	%r103, %r102, %r89;
	min.u32 	%r104, %r90, %r91;
	min.u32 	%r105, %r104, %r92;
	min.u32 	%r106, %r93, %r94;
	min.u32 	%r107, %r106, %r95;
	min.u32 	%r108, %r96, %r97;
	min.u32 	%r109, %r108, %r98;
	min.u32 	%r110, %r101, %r103;
	min.u32 	%r111, %r110, %r105;
	min.u32 	%r112, %r107, %r109;
	min.u32 	%r113, %r112, %r99;
	min.u32 	%r469, %r111, %r113;
	add.s64 	%rd8, %rd19, -4096;
	setp.lt.u64 	%p3, %rd8, 4096;
	mov.b64 	%rd53, 4096;
	@%p3 bra 	$L__BB6_32;
	mov.b64 	%rd53, 4096;
$L__BB6_30:
	shl.b64 	%rd24, %rd53, 2;
	add.s64 	%rd25, %rd7, %rd24;
	ld.global.u32 	%r114, [%rd25];
	ld.global.u32 	%r115, [%rd25+1024];
	ld.global.u32 	%r116, [%rd25+2048];
	ld.global.u32 	%r117, [%rd25+3072];
	ld.global.u32 	%r118, [%rd25+4096];
	ld.global.u32 	%r119, [%rd25+5120];
	ld.global.u32 	%r120, [%rd25+6144];
	ld.global.u32 	%r121, [%rd25+7168];
	ld.global.u32 	%r122, [%rd25+8192];
	ld.global.u32 	%r123, [%rd25+9216];
	ld.global.u32 	%r124, [%rd25+10240];
	ld.global.u32 	%r125, [%rd25+11264];
	ld.global.u32 	%r126, [%rd25+12288];
	ld.global.u32 	%r127, [%rd25+13312];
	ld.global.u32 	%r128, [%rd25+14336];
	ld.global.u32 	%r129, [%rd25+15360];
	min.u32 	%r130, %r469, %r114;
	min.u32 	%r131, %r130, %r115;
	min.u32 	%r132, %r116, %r117;
	min.u32 	%r133, %r132, %r118;
	min.u32 	%r134, %r119, %r120;
	min.u32 	%r135, %r134, %r121;
	min.u32 	%r136, %r122, %r123;
	min.u32 	%r137, %r136, %r124;
	min.u32 	%r138, %r125, %r126;
	min.u32 	%r139, %r138, %r127;
	min.u32 	%r140, %r128, %r129;
	min.u32 	%r141, %r131, %r133;
	min.u32 	%r142, %r141, %r135;
	min.u32 	%r143, %r137, %r139;
	min.u32 	%r144, %r143, %r140;
	min.u32 	%r469, %r142, %r144;
	sub.s64 	%rd26, %rd19, %rd53;
	setp.lt.u64 	%p4, %rd26, 4096;
	@%p4 bra 	$L__BB6_45;
	add.s64 	%rd53, %rd53, 4096;
	setp.le.u64 	%p5, %rd53, %rd8;
	@%p5 bra 	$L__BB6_30;
$L__BB6_32:
	setp.le.u64 	%p6, %rd19, %rd53;
	cvt.u32.u64 	%r145, %rd53;
	cvt.u32.u64 	%r146, %rd19;
	sub.s32 	%r147, %r146, %r145;
	setp.ge.s32 	%p7, %r44, %r147;
	or.pred  	%p8, %p6, %p7;
	@%p8 bra 	$L__BB6_45;
	not.b32 	%r151, %r44;
	add.s32 	%r152, %r151, %r146;
	sub.s32 	%r154, %r152, %r145;
	shr.u32 	%r155, %r154, 8;
	add.s32 	%r49, %r155, 1;
	and.b32  	%r50, %r49, 15;
	setp.lt.u32 	%p9, %r154, 3840;
	mov.u32 	%r459, %r44;
	@%p9 bra 	$L__BB6_36;
	and.b32  	%r156, %r49, 33554416;
	neg.s32 	%r455, %r156;
	add.s64 	%rd27, %rd53, %rd6;
	shl.b64 	%rd28, %rd27, 2;
	add.s64 	%rd29, %rd28, %rd2;
	add.s64 	%rd54, %rd29, 8192;
	mov.u32 	%r459, %r44;
$L__BB6_35:
	.pragma "nounroll";
	ld.global.u32 	%r157, [%rd54+-8192];
	min.u32 	%r158, %r469, %r157;
	ld.global.u32 	%r159, [%rd54+-7168];
	min.u32 	%r160, %r158, %r159;
	ld.global.u32 	%r161, [%rd54+-6144];
	min.u32 	%r162, %r160, %r161;
	ld.global.u32 	%r163, [%rd54+-5120];
	min.u32 	%r164, %r162, %r163;
	ld.global.u32 	%r165, [%rd54+-4096];
	min.u32 	%r166, %r164, %r165;
	ld.global.u32 	%r167, [%rd54+-3072];
	min.u32 	%r168, %r166, %r167;
	ld.global.u32 	%r169, [%rd54+-2048];
	min.u32 	%r170, %r168, %r169;
	ld.global.u32 	%r171, [%rd54+-1024];
	min.u32 	%r172, %r170, %r171;
	ld.global.u32 	%r173, [%rd54];
	min.u32 	%r174, %r172, %r173;
	ld.global.u32 	%r175, [%rd54+1024];
	min.u32 	%r176, %r174, %r175;
	ld.global.u32 	%r177, [%rd54+2048];
	min.u32 	%r178, %r176, %r177;
	ld.global.u32 	%r179, [%rd54+3072];
	min.u32 	%r180, %r178, %r179;
	ld.global.u32 	%r181, [%rd54+4096];
	min.u32 	%r182, %r180, %r181;
	ld.global.u32 	%r183, [%rd54+5120];
	min.u32 	%r184, %r182, %r183;
	ld.global.u32 	%r185, [%rd54+6144];
	min.u32 	%r186, %r184, %r185;
	ld.global.u32 	%r187, [%rd54+7168];
	min.u32 	%r469, %r186, %r187;
	add.s32 	%r459, %r459, 4096;
	add.s32 	%r455, %r455, 16;
	add.s64 	%rd54, %rd54, 16384;
	setp.ne.s32 	%p10, %r455, 0;
	@%p10 bra 	$L__BB6_35;
$L__BB6_36:
	setp.eq.s32 	%p11, %r50, 0;
	@%p11 bra 	$L__BB6_45;
	and.b32  	%r61, %r49, 7;
	setp.lt.u32 	%p12, %r50, 8;
	@%p12 bra 	$L__BB6_39;
	cvt.u64.u32 	%rd30, %r459;
	add.s64 	%rd31, %rd53, %rd30;
	shl.b64 	%rd32, %rd31, 2;
	add.s64 	%rd33, %rd2, %rd32;
	ld.global.u32 	%r189, [%rd33];
	min.u32 	%r190, %r469, %r189;
	ld.global.u32 	%r191, [%rd33+1024];
	min.u32 	%r192, %r190, %r191;
	ld.global.u32 	%r193, [%rd33+2048];
	min.u32 	%r194, %r192, %r193;
	ld.global.u32 	%r195, [%rd33+3072];
	min.u32 	%r196, %r194, %r195;
	ld.global.u32 	%r197, [%rd33+4096];
	min.u32 	%r198, %r196, %r197;
	ld.global.u32 	%r199, [%rd33+5120];
	min.u32 	%r200, %r198, %r199;
	ld.global.u32 	%r201, [%rd33+6144];
	min.u32 	%r202, %r200, %r201;
	ld.global.u32 	%r203, [%rd33+7168];
	min.u32 	%r469, %r202, %r203;
	add.s32 	%r459, %r459, 2048;
$L__BB6_39:
	setp.eq.s32 	%p13, %r61, 0;
	@%p13 bra 	$L__BB6_45;
	and.b32  	%r67, %r49, 3;
	setp.lt.u32 	%p14, %r61, 4;
	@%p14 bra 	$L__BB6_42;
	cvt.u64.u32 	%rd34, %r459;
	add.s64 	%rd35, %rd53, %rd34;
	shl.b64 	%rd36, %rd35, 2;
	add.s64 	%rd37, %rd2, %rd36;
	ld.global.u32 	%r205, [%rd37];
	min.u32 	%r206, %r469, %r205;
	ld.global.u32 	%r207, [%rd37+1024];
	min.u32 	%r208, %r206, %r207;
	ld.global.u32 	%r209, [%rd37+2048];
	min.u32 	%r210, %r208, %r209;
	ld.global.u32 	%r211, [%rd37+3072];
	min.u32 	%r469, %r210, %r211;
	add.s32 	%r459, %r459, 1024;
$L__BB6_42:
	setp.eq.s32 	%p15, %r67, 0;
	@%p15 bra 	$L__BB6_45;
	cvt.u64.u32 	%rd38, %r459;
	add.s64 	%rd39, %rd53, %rd38;
	shl.b64 	%rd40, %rd39, 2;
	add.s64 	%rd55, %rd2, %rd40;
	neg.s32 	%r467, %r67;
$L__BB6_44:
	.pragma "nounroll";
	ld.global.u32 	%r212, [%rd55];
	min.u32 	%r469, %r469, %r212;
	add.s64 	%rd55, %rd55, 1024;
	add.s32 	%r467, %r467, 1;
	setp.ne.s32 	%p16, %r467, 0;
	@%p16 bra 	$L__BB6_44;
$L__BB6_45:
	// begin inline asm
	mov.u32 %r213, %laneid;
	// end inline asm
	mov.b32 	%r216, 1;
	mov.b32 	%r237, 31;
	mov.b32 	%r238, -1;
	// begin inline asm
	shfl.sync.down.b32 %r214, %r469, %r216, %r237, %r238;
	// end inline asm
	setp.gt.s32 	%p17, %r213, 30;
	min.u32 	%r239, %r469, %r214;
	selp.b32 	%r220, %r469, %r239, %p17;
	mov.b32 	%r221, 2;
	// begin inline asm
	shfl.sync.down.b32 %r219, %r220, %r221, %r237, %r238;
	// end inline asm
	setp.gt.s32 	%p18, %r213, 29;
	min.u32 	%r240, %r220, %r219;
	selp.b32 	%r225, %r220, %r240, %p18;
	mov.b32 	%r226, 4;
	// begin inline asm
	shfl.sync.down.b32 %r224, %r225, %r226, %r237, %r238;
	// end inline asm
	setp.gt.s32 	%p19, %r213, 27;
	min.u32 	%r241, %r225, %r224;
	selp.b32 	%r230, %r225, %r241, %p19;
	mov.b32 	%r231, 8;
	// begin inline asm
	shfl.sync.down.b32 %r229, %r230, %r231, %r237, %r238;
	// end inline asm
	setp.gt.s32 	%p20, %r213, 23;
	min.u32 	%r242, %r230, %r229;
	selp.b32 	%r235, %r230, %r242, %p20;
	mov.b32 	%r236, 16;
	// begin inline asm
	shfl.sync.down.b32 %r234, %r235, %r236, %r237, %r238;
	// end inline asm
	setp.gt.s32 	%p21, %r213, 15;
	min.u32 	%r79, %r235, %r234;
	selp.b32 	%r470, %r235, %r79, %p21;
	setp.ne.s32 	%p22, %r213, 0;
	@%p22 bra 	$L__BB6_47;
	shr.u32 	%r243, %r44, 3;
	and.b32  	%r244, %r243, 124;
	mov.u32 	%r245, _ZZN3cub18CUB_300001_SM_10006detail6reduce28DeviceReduceSingleTileKernelINS2_10policy_hubIjyN4cuda3__47minimumIjEEE10Policy1000EN6thrust24THRUST_300001_SM_1000_NS6detail15normal_iteratorINSC_10device_ptrIjEEEEPjyS8_jjNS5_3std3__410__identityEEEvT0_T1_T2_T3_T4_T6_E12temp_storage;
	add.s32 	%r246, %r245, %r244;
	st.shared.u32 	[%r246+8], %r79;
$L__BB6_47:
	bar.sync 	0;
	setp.ne.s32 	%p23, %r44, 0;
	@%p23 bra 	$L__BB6_49;
	ld.shared.u32 	%r247, [_ZZN3cub18CUB_300001_SM_10006detail6reduce28DeviceReduceSingleTileKernelINS2_10policy_hubIjyN4cuda3__47minimumIjEEE10Policy1000EN6thrust24THRUST_300001_SM_1000_NS6detail15normal_iteratorINSC_10device_ptrIjEEEEPjyS8_jjNS5_3std3__410__identityEEEvT0_T1_T2_T3_T4_T6_E12temp_storage+12];
	min.u32 	%r248, %r470, %r247;
	ld.shared.u32 	%r249, [_ZZN3cub18CUB_300001_SM_10006detail6reduce28DeviceReduceSingleTileKernelINS2_10policy_hubIjyN4cuda3__47minimumIjEEE10Policy1000EN6thrust24THRUST_300001_SM_1000_NS6detail15normal_iteratorINSC_10device_ptrIjEEEEPjyS8_jjNS5_3std3__410__identityEEEvT0_T1_T2_T3_T4_T6_E12temp_storage+16];
	min.u32 	%r250, %r248, %r249;
	ld.shared.u32 	%r251, [_ZZN3cub18CUB_300001_SM_10006detail6reduce28DeviceReduceSingleTileKernelINS2_10policy_hubIjyN4cuda3__47minimumIjEEE10Policy1000EN6thrust24THRUST_300001_SM_1000_NS6detail15normal_iteratorINSC_10device_ptrIjEEEEPjyS8_jjNS5_3std3__410__identityEEEvT0_T1_T2_T3_T4_T6_E12temp_storage+20];
	min.u32 	%r252, %r250, %r251;
	ld.shared.u32 	%r253, [_ZZN3cub18CUB_300001_SM_10006detail6reduce28DeviceReduceSingleTileKernelINS2_10policy_hubIjyN4cuda3__47minimumIjEEE10Policy1000EN6thrust24THRUST_300001_SM_1000_NS6detail15normal_iteratorINSC_10device_ptrIjEEEEPjyS8_jjNS5_3std3__410__identityEEEvT0_T1_T2_T3_T4_T6_E12temp_storage+24];
	min.u32 	%r254, %r252, %r253;
	ld.shared.u32 	%r255, [_ZZN3cub18CUB_300001_SM_10006detail6reduce28DeviceReduceSingleTileKernelINS2_10policy_hubIjyN4cuda3__47minimumIjEEE10Policy1000EN6thrust24THRUST_300001_SM_1000_NS6detail15normal_iteratorINSC_10device_ptrIjEEEEPjyS8_jjNS5_3std3__410__identityEEEvT0_T1_T2_T3_T4_T6_E12temp_storage+28];
	min.u32 	%r256, %r254, %r255;
	ld.shared.u32 	%r257, [_ZZN3cub18CUB_300001_SM_10006detail6reduce28DeviceReduceSingleTileKernelINS2_10policy_hubIjyN4cuda3__47minimumIjEEE10Policy1000EN6thrust24THRUST_300001_SM_1000_NS6detail15normal_iteratorINSC_10device_ptrIjEEEEPjyS8_jjNS5_3std3__410__identityEEEvT0_T1_T2_T3_T4_T6_E12temp_storage+32];
	min.u32 	%r258, %r256, %r257;
	ld.shared.u32 	%r259, [_ZZN3cub18CUB_300001_SM_10006detail6reduce28DeviceReduceSingleTileKernelINS2_10policy_hubIjyN4cuda3__47minimumIjEEE10Policy1000EN6thrust24THRUST_300001_SM_1000_NS6detail15normal_iteratorINSC_10device_ptrIjEEEEPjyS8_jjNS5_3std3__410__identityEEEvT0_T1_T2_T3_T4_T6_E12temp_storage+36];
	min.u32 	%r470, %r258, %r259;
$L__BB6_49:
	mov.u32 	%r432, %tid.x;
	setp.ne.s32 	%p57, %r432, 0;
	@%p57 bra 	$L__BB6_51;
	min.u32 	%r433, %r83, %r470;
	st.global.u32 	[%rd1], %r433;
$L__BB6_51:
	ret;

}
	// .globl	_ZN3cub18CUB_300001_SM_10006detail6reduce18DeviceReduceKernelINS2_10policy_hubIjyN4cuda3__47minimumIjEEE10Policy1000EN6thrust24THRUST_300001_SM_1000_NS6detail15normal_iteratorINSC_10device_ptrIjEEEEyS8_jNS5_3std3__410__identityEEEvT0_PT3_T1_NS0_13GridEvenShareISO_EET2_T4_
.visible .entry _ZN3cub18CUB_300001_SM_10006detail6reduce18DeviceReduceKernelINS2_10policy_hubIjyN4cuda3__47minimumIjEEE10Policy1000EN6thrust24THRUST_300001_SM_1000_NS6detail15normal_iteratorINSC_10device_ptrIjEEEEyS8_jNS5_3std3__410__identityEEEvT0_PT3_T1_NS0_13GridEvenShareISO_EET2_T4_(
	.param .align 8 .b8 _ZN3cub18CUB_300001_SM_10006detail6reduce18DeviceReduceKernelINS2_10policy_hubIjyN4cuda3__47minimumIjEEE10Policy1000EN6thrust24THRUST_300001_SM_1000_NS6detail15normal_iteratorINSC_10device_ptrIjEEEEyS8_jNS5_3std3__410__identityEEEvT0_PT3_T1_NS0_13GridEvenShareISO_EET2_T4__param_0[8],
	.param .u64 .ptr .align 1 _ZN3cub18CUB_300001_SM_10006detail6reduce18DeviceReduceKernelINS2_10policy_hubIjyN4cuda3__47minimumIjEEE10Policy1000EN6thrust24THRUST_300001_SM_1000_NS6detail15normal_iteratorINSC_10device_ptrIjEEEEyS8_jNS5_3std3__410__identityEEEvT0_PT3_T1_NS0_13GridEvenShareISO_EET2_T4__param_1,
	.param .u64 _ZN3cub18CUB_300001_SM_10006detail6reduce18DeviceReduceKernelINS2_10policy_hubIjyN4cuda3__47minimumIjEEE10Policy1000EN6thrust24THRUST_300001_SM_1000_NS6detail15normal_iteratorINSC_10device_ptrIjEEEEyS8_jNS5_3std3__410__identityEEEvT0_PT3_T1_NS0_13GridEvenShareISO_EET2_T4__param_2,
	.param .align 8 .b8 _ZN3cub18CUB_300001_SM_10006detail6reduce18DeviceReduceKernelINS2_10policy_hubIjyN4cuda3__47minimumIjEEE10Policy1000EN6thrust24THRUST_300001_SM_1000_NS6detail15normal_iteratorINSC_10device_ptrIjEEEEyS8_jNS5_3std3__410__identityEEEvT0_PT3_T1_NS0_13GridEvenShareISO_EET2_T4__param_3[72],
	.param .align 1 .b8 _ZN3cub18CUB_300001_SM_10006detail6reduce18DeviceReduceKernelINS2_10policy_hubIjyN4cuda3__47minimumIjEEE10Policy1000EN6thrust24THRUST_300001_SM_1000_NS6detail15normal_iteratorINSC_10device_ptrIjEEEEyS8_jNS5_3std3__410__identityEEEvT0_PT3_T1_NS0_13GridEvenShareISO_EET2_T4__param_4[1],
	.param .align 1 .b8 _ZN3cub18CUB_300001_SM_10006detail6reduce18DeviceReduceKernelINS2_10policy_hubIjyN4cuda3__47minimumIjEEE10Policy1000EN6thrust24THRUST_300001_SM_1000_NS6detail15normal_iteratorINSC_10device_ptrIjEEEEyS8_jNS5_3std3__410__identityEEEvT0_PT3_T1_NS0_13GridEvenShareISO_EET2_T4__param_5[1]
)
.maxntid 256
{
	.reg .pred 	%p<57>;
	.reg .b16 	%rs<4>;
	.reg .b32 	%r<502>;
	.reg .b64 	%rd<78>;
	// demoted variable
	.shared .align 4 .b8 _ZZN3cub18CUB_300001_SM_10006detail6reduce18DeviceReduceKernelINS2_10policy_hubIjyN4cuda3__47minimumIjEEE10Policy1000EN6thrust24THRUST_300001_SM_1000_NS6detail15normal_iteratorINSC_10device_ptrIjEEEEyS8_jNS5_3std3__410__identityEEEvT0_PT3_T1_NS0_13GridEvenShareISO_EET2_T4_E12temp_storage[44];
	ld.param.u64 	%rd1, [_ZN3cub18CUB_300001_SM_10006detail6reduce18DeviceReduceKernelINS2_10policy_hubIjyN4cuda3__47minimumIjEEE10Policy1000EN6thrust24THRUST_300001_SM_1000_NS6detail15normal_iteratorINSC_10device_ptrIjEEEEyS8_jNS5_3std3__410__identityEEEvT0_PT3_T1_NS0_13GridEvenShareISO_EET2_T4__param_3+32];
	ld.param.u32 	%r1, [_ZN3cub18CUB_300001_SM_10006detail6reduce18DeviceReduceKernelINS2_10policy_hubIjyN4cuda3__47minimumIjEEE10Policy1000EN6thrust24THRUST_300001_SM_1000_NS6detail15normal_iteratorINSC_10device_ptrIjEEEEyS8_jNS5_3std3__410__identityEEEvT0_PT3_T1_NS0_13GridEvenShareISO_EET2_T4__param_3+40];
	ld.param.u64 	%rd25, [_ZN3cub18CUB_300001_SM_10006detail6reduce18DeviceReduceKernelINS2_10policy_hubIjyN4cuda3__47minimumIjEEE10Policy1000EN6thrust24THRUST_300001_SM_1000_NS6detail15normal_iteratorINSC_10device_ptrIjEEEEyS8_jNS5_3std3__410__identityEEEvT0_PT3_T1_NS0_13GridEvenShareISO_EET2_T4__param_0];
	cvta.to.global.u64 	%rd2, %rd25;
	mov.u32 	%r2, %ctaid.x;
	shl.b32 	%r90, %r1, 12;
	cvt.s64.s32 	%rd3, %r90;
	shl.b32 	%r91, %r2, 12;
	cvt.u64.u32 	%rd4, %r91;
	sub.s64 	%rd5, %rd1, %rd4;
	setp.gt.u64 	%p1, %rd5, 4095;
	@%p1 bra 	$L__BB7_25;
	cvt.u32.u64 	%r288, %rd4;
	cvt.u32.u64 	%r3, %rd1;
	sub.s32 	%r4, %r3, %r288;
	mov.u32 	%r5, %tid.x;
	setp.ge.s32 	%p23, %r5, %r4;
	mov.b32 	%r482, 0;
	mov.u32 	%r471, %r5;
	@%p23 bra 	$L__BB7_3;
	add.s32 	%r290, %r288, %r5;
	mul.wide.u32 	%rd51, %r290, 4;
	add.s64 	%rd52, %rd2, %rd51;
	ld.global.u32 	%r482, [%rd52];
	add.s32 	%r471, %r5, 256;
$L__BB7_3:
	setp.ge.s32 	%p24, %r471, %r4;
	@%p24 bra 	$L__BB7_16;
	not.b32 	%r293, %r471;
	add.s32 	%r294, %r293, %r3;
	sub.s32 	%r295, %r294, %r288;
	shr.u32 	%r296, %r295, 8;
	add.s32 	%r10, %r296, 1;
	and.b32  	%r11, %r10, 15;
	setp.lt.u32 	%p25, %r295, 3840;
	@%p25 bra 	$L__BB7_7;
	and.b32  	%r297, %r10, 33554416;
	neg.s32 	%r467, %r297;
	mul.wide.u32 	%rd53, %r2, 16384;
	mul.wide.u32 	%rd54, %r471, 4;
	or.b64  	%rd55, %rd53, %rd54;
	add.s64 	%rd56, %rd55, %rd2;
	add.s64 	%rd72, %rd56, 8192;
$L__BB7_6:
	.pragma "nounroll";
	ld.global.u32 	%r298, [%rd72+-8192];
	min.u32 	%r299, %r482, %r298;
	ld.global.u32 	%r300, [%rd72+-7168];
	min.u32 	%r301, %r299, %r300;
	ld.global.u32 	%r302, [%rd72+-6144];
	min.u32 	%r303, %r301, %r302;
	ld.global.u32 	%r304, [%rd72+-5120];
	min.u32 	%r305, %r303, %r304;
	ld.global.u32 	%r306, [%rd72+-4096];
	min.u32 	%r307, %r305, %r306;
	ld.global.u32 	%r308, [%rd72+-3072];
	min.u32 	%r309, %r307, %r308;
	ld.global.u32 	%r310, [%rd72+-2048];
	min.u32 	%r311, %r309, %r310;
	ld.global.u32 	%r312, [%rd72+-1024];
	min.u32 	%r313, %r311, %r312;
	ld.global.u32 	%r314, [%rd72];
	min.u32 	%r315, %r313, %r314;
	ld.global.u32 	%r316, [%rd72+1024];
	min.u32 	%r317, %r315, %r316;
	ld.global.u32 	%r318, [%rd72+2048];
	min.u32 	%r319, %r317, %r318;
	ld.global.u32 	%r320, [%rd72+3072];
	min.u32 	%r321, %r319, %r320;
	ld.global.u32 	%r322, [%rd72+4096];
	min.u32 	%r323, %r321, %r322;
	ld.global.u32 	%r324, [%rd72+5120];
	min.u32 	%r325, %r323, %r324;
	ld.global.u32 	%r326, [%rd72+6144];
	min.u32 	%r327, %r325, %r326;
	ld.global.u32 	%r328, [%rd72+7168];
	min.u32 	%r482, %r327, %r328;
	add.s32 	%r471, %r471, 4096;
	add.s32 	%r467, %r467, 16;
	add.s64 	%rd72, %rd72, 16384;
	setp.ne.s32 	%p26, %r467, 0;
	@%p26 bra 	$L__BB7_6;
$L__BB7_7:
	setp.eq.s32 	%p27, %r11, 0;
	@%p27 bra 	$L__BB7_16;
	and.b32  	%r22, %r10, 7;
	setp.lt.u32 	%p28, %r11, 8;
	@%p28 bra 	$L__BB7_10;
	cvt.s64.s32 	%rd57, %r471;
	add.s64 	%rd58, %rd57, %rd4;
	shl.b64 	%rd59, %rd58, 2;
	add.s64 	%rd60, %rd2, %rd59;
	ld.global.u32 	%r330, [%rd60];
	min.u32 	%r331, %r482, %r330;
	ld.global.u32 	%r332, [%rd60+1024];
	min.u32 	%r333, %r331, %r332;
	ld.global.u32 	%r334, [%rd60+2048];
	min.u32 	%r335, %r333, %r334;
	ld.global.u32 	%r336, [%rd60+3072];
	min.u32 	%r337, %r335, %r336;
	ld.global.u32 	%r338, [%rd60+4096];
	min.u32 	%r339, %r337, %r338;
	ld.global.u32 	%r340, [%rd60+5120];
	min.u32 	%r341, %r339, %r340;
	ld.global.u32 	%r342, [%rd60+6144];
	min.u32 	%r343, %r341, %r342;
	ld.global.u32 	%r344, [%rd60+7168];
	min.u32 	%r482, %r343, %r344;
	add.s32 	%r471, %r471, 2048;
$L__BB7_10:
	setp.eq.s32 	%p29, %r22, 0;
	@%p29 bra 	$L__BB7_16;
	and.b32  	%r28, %r10, 3;
	setp.lt.u32 	%p30, %r22, 4;
	@%p30 bra 	$L__BB7_13;
	cvt.s64.s32 	%rd61, %r471;
	add.s64 	%rd62, %rd61, %rd4;
	shl.b64 	%rd63, %rd62, 2;
	add.s64 	%rd64, %rd2, %rd63;
	ld.global.u32 	%r346, [%rd64];
	min.u32 	%r347, %r482, %r346;
	ld.global.u32 	%r348, [%rd64+1024];
	min.u32 	%r349, %r347, %r348;
	ld.global.u32 	%r350, [%rd64+2048];
	min.u32 	%r351, %r349, %r350;
	ld.global.u32 	%r352, [%rd64+3072];
	min.u32 	%r482, %r351, %r352;
	add.s32 	%r471, %r471, 1024;
$L__BB7_13:
	setp.eq.s32 	%p31, %r28, 0;
	@%p31 bra 	$L__BB7_16;
	mul.wide.u32 	%rd65, %r2, 16384;
	add.s64 	%rd9, %rd2, %rd65;
	neg.s32 	%r479, %r28;
$L__BB7_15:
	.pragma "nounroll";
	mul.wide.s32 	%rd66, %r471, 4;
	add.s64 	%rd67, %rd9, %rd66;
	ld.global.u32 	%r353, [%rd67];
	min.u32 	%r482, %r482, %r353;
	add.s32 	%r471, %r471, 256;
	add.s32 	%r479, %r479, 1;
	setp.ne.s32 	%p32, %r479, 0;
	@%p32 bra 	$L__BB7_15;
$L__BB7_16:
	setp.lt.s32 	%p33, %r4, 256;
	@%p33 bra 	$L__BB7_21;
	// begin inline asm
	mov.u32 %r417, %laneid;
	// end inline asm
	mov.b32 	%r420, 1;
	mov.b32 	%r441, 31;
	mov.b32 	%r442, -1;
	// begin inline asm
	shfl.sync.down.b32 %r418, %r482, %r420, %r441, %r442;
	// end inline asm
	setp.gt.s32 	%p49, %r417, 30;
	min.u32 	%r443, %r482, %r418;
	selp.b32 	%r424, %r482, %r443, %p49;
	mov.b32 	%r425, 2;
	// begin inline asm
	shfl.sync.down.b32 %r423, %r424, %r425, %r441, %r442;
	// end inline asm
	setp.gt.s32 	%p50, %r417, 29;
	min.u32 	%r444, %r424, %r423;
	selp.b32 	%r429, %r424, %r444, %p50;
	mov.b32 	%r430, 4;
	// begin inline asm
	shfl.sync.down.b32 %r428, %r429, %r430, %r441, %r442;
	// end inline asm
	setp.gt.s32 	%p51, %r417, 27;
	min.u32 	%r445, %r429, %r428;
	selp.b32 	%r434, %r429, %r445, %p51;
	mov.b32 	%r435, 8;
	// begin inline asm
	shfl.sync.down.b32 %r433, %r434, %r435, %r441, %r442;
	// end inline asm
	setp.gt.s32 	%p52, %r417, 23;
	min.u32 	%r446, %r434, %r433;
	selp.b32 	%r439, %r434, %r446, %p52;
	mov.b32 	%r440, 16;
	// begin inline asm
	shfl.sync.down.b32 %r438, %r439, %r440, %r441, %r442;
	// end inline asm
	setp.gt.s32 	%p53, %r417, 15;
	min.u32 	%r42, %r439, %r438;
	selp.b32 	%r501, %r439, %r42, %p53;
	setp.ne.s32 	%p54, %r417, 0;
	@%p54 bra 	$L__BB7_19;
	shr.u32 	%r447, %r5, 3;
	and.b32  	%r448, %r447, 124;
	mov.u32 	%r449, _ZZN3cub18CUB_300001_SM_10006detail6reduce18DeviceReduceKernelINS2_10policy_hubIjyN4cuda3__47minimumIjEEE10Policy1000EN6thrust24THRUST_300001_SM_1000_NS6detail15normal_iteratorINSC_10device_ptrIjEEEEyS8_jNS5_3std3__410__identityEEEvT0_PT3_T1_NS0_13GridEvenShareISO_EET2_T4_E12temp_storage;
	add.s32 	%r450, %r449, %r448;
	st.shared.u32 	[%r450+8], %r42;
$L__BB7_19:
	bar.sync 	0;
	setp.ne.s32 	%p55, %r5, 0;
	@%p55 bra 	$L__BB7_46;
	ld.shared.u32 	%r451, [_ZZN3cub18CUB_300001_SM_10006detail6reduce18DeviceReduceKernelINS2_10policy_hubIjyN4cuda3__47minimumIjEEE10Policy1000EN6thrust24THRUST_300001_SM_1000_NS6detail15normal_iteratorINSC_10device_ptrIjEEEEyS8_jNS5_3std3__410__identityEEEvT0_PT3_T1_NS0_13GridEvenShareISO_EET2_T4_E12temp_storage+12];
	min.u32 	%r452, %r501, %r451;
	ld.shared.u32 	%r453, [_ZZN3cub18CUB_300001_SM_10006detail6reduce18DeviceReduceKernelINS2_10policy_hubIjyN4cuda3__47minimumIjEEE10Policy1000EN6thrust24THRUST_300001_SM_1000_NS6detail15normal_iteratorINSC_10device_ptrIjEEEEyS8_jNS5_3std3__410__identityEEEvT0_PT3_T1_NS0_13GridEvenShareISO_EET2_T4_E12temp_storage+16];
	min.u32 	%r454, %r452, %r453;
	ld.shared.u32 	%r455, [_ZZN3cub18CUB_300001_SM_10006detail6reduce18DeviceReduceKernelINS2_10policy_hubIjyN4cuda3__47minimumIjEEE10Policy1000EN6thrust24THRUST_300001_SM_1000_NS6detail15normal_iteratorINSC_10device_ptrIjEEEEyS8_jNS5_3std3__410__identityEEEvT0_PT3_T1_NS0_13GridEvenShareISO_EET2_T4_E12temp_storage+20];
	min.u32 	%r456, %r454, %r455;
	ld.shared.u32 	%r457, [_ZZN3cub18CUB_300001_SM_10006detail6reduce18DeviceReduceKernelINS2_10policy_hubIjyN4cuda3__47minimumIjEEE10Policy1000EN6thrust24THRUST_300001_SM_1000_NS6detail15normal_iteratorINSC_10device_ptrIjEEEEyS8_jNS5_3std3__410__identityEEEvT0_PT3_T1_NS0_13GridEvenShareISO_EET2_T4_E12temp_storage+24];
	min.u32 	%r458, %r456, %r457;
	ld.shared.u32 	%r459, [_ZZN3cub18CUB_300001_SM_10006detail6reduce18DeviceReduceKernelINS2_10policy_hubIjyN4cuda3__47minimumIjEEE10Policy1000EN6thrust24THRUST_300001_SM_1000_NS6detail15normal_iteratorINSC_10device_ptrIjEEEEyS8_jNS5_3std3__410__identityEEEvT0_PT3_T1_NS0_13GridEvenShareISO_EET2_T4_E12temp_storage+28];
	min.u32 	%r460, %r458, %r459;
	ld.shared.u32 	%r461, [_ZZN3cub18CUB_300001_SM_10006detail6reduce18DeviceReduceKernelINS2_10policy_hubIjyN4cuda3__47minimumIjEEE10Policy1000EN6thrust24THRUST_300001_SM_1000_NS6detail15normal_iteratorINSC_10device_ptrIjEEEEyS8_jNS5_3std3__410__identityEEEvT0_PT3_T1_NS0_13GridEvenShareISO_EET2_T4_E12temp_storage+32];
	min.u32 	%r462, %r460, %r461;
	ld.shared.u32 	%r463, [_ZZN3cub18CUB_300001_SM_10006detail6reduce18DeviceReduceKernelINS2_10policy_hubIjyN4cuda3__47minimumIjEEE10Policy1000EN6thrust24THRUST_300001_SM_1000_NS6detail15normal_iteratorINSC_10device_ptrIjEEEEyS8_jNS5_3std3__410__identityEEEvT0_PT3_T1_NS0_13GridEvenShareISO_EET2_T4_E12temp_storage+36];
	min.u32 	%r501, %r462, %r463;
	bra.uni 	$L__BB7_46;
$L__BB7_21:
	// begin inline asm
	mov.u32 %r354, %laneid;
	// end inline asm
	and.b32  	%r380, %r5, 992;
	add.s32 	%r381, %r380, 32;
	setp.gt.s32 	%p34, %r381, %r4;
	not.b32 	%r382, %r380;
	add.s32 	%r383, %r4, %r382;
	selp.b32 	%r378, %r383, 31, %p34;
	mov.b32 	%r357, 1;
	mov.b32 	%r379, -1;
	// begin inline asm
	shfl.sync.down.b32 %r355, %r482, %r357, %r378, %r379;
	// end inline asm
	setp.lt.s32 	%p35, %r354, %r378;
	min.u32 	%r384, %r482, %r355;
	selp.b32 	%r361, %r384, %r482, %p35;
	mov.b32 	%r362, 2;
	// begin inline asm
	shfl.sync.down.b32 %r360, %r361, %r362, %r378, %r379;
	// end inline asm
	add.s32 	%r385, %r354, 2;
	setp.gt.s32 	%p36, %r385, %r378;
	min.u32 	%r386, %r361, %r360;
	selp.b32 	%r366, %r361, %r386, %p36;
	mov.b32 	%r367, 4;
	// begin inline asm
	shfl.sync.down.b32 %r365, %r366, %r367, %r378, %r379;
	// end inline asm
	add.s32 	%r387, %r354, 4;
	setp.gt.s32 	%p37, %r387, %r378;
	min.u32 	%r388, %r366, %r365;
	selp.b32 	%r371, %r366, %r388, %p37;
	mov.b32 	%r372, 8;
	// begin inline asm
	shfl.sync.down.b32 %r370, %r371, %r372, %r378, %r379;
	// end inline asm
	add.s32 	%r389, %r354, 8;
	setp.gt.s32 	%p38, %r389, %r378;
	min.u32 	%r390, %r371, %r370;
	selp.b32 	%r376, %r371, %r390, %p38;
	mov.b32 	%r377, 16;
	// begin inline asm
	shfl.sync.down.b32 %r375, %r376, %r377, %r378, %r379;
	// end inline asm
	add.s32 	%r391, %r354, 16;
	setp.gt.s32 	%p39, %r391, %r378;
	min.u32 	%r392, %r376, %r375;
	selp.b32 	%r501, %r376, %r392, %p39;
	setp.ne.s32 	%p40, %r354, 0;
	@%p40 bra 	$L__BB7_23;
	shr.u32 	%r393, %r5, 3;
	and.b32  	%r394, %r393, 124;
	mov.u32 	%r395, _ZZN3cub18CUB_300001_SM_10006detail6reduce18DeviceReduceKernelINS2_10policy_hubIjyN4cuda3__47minimumIjEEE10Policy1000EN6thrust24THRUST_300001_SM_1000_NS6detail15normal_iteratorINSC_10device_ptrIjEEEEyS8_jNS5_3std3__410__identityEEEvT0_PT3_T1_NS0_13GridEvenShareISO_EET2_T4_E12temp_storage;
	add.s32 	%r396, %r395, %r394;
	st.shared.u32 	[%r396+8], %r501;
$L__BB7_23:
	bar.sync 	0;
	setp.ne.s32 	%p41, %r5, 0;
	@%p41 bra 	$L__BB7_46;
	setp.gt.s32 	%p42, %r4, 32;
	ld.shared.u32 	%r397, [_ZZN3cub18CUB_300001_SM_10006detail6reduce18DeviceReduceKernelINS2_10policy_hubIjyN4cuda3__47minimumIjEEE10Policy1000EN6thrust24THRUST_300001_SM_1000_NS6detail15normal_iteratorINSC_10device_ptrIjEEEEyS8_jNS5_3std3__410__identityEEEvT0_PT3_T1_NS0_13GridEvenShareISO_EET2_T4_E12temp_storage+12];
	min.u32 	%r398, %r501, %r397;
	selp.b32 	%r399, %r398, %r501, %p42;
	setp.gt.s32 	%p43, %r4, 64;
	ld.shared.u32 	%r400, [_ZZN3cub18CUB_300001_SM_10006detail6reduce18DeviceReduceKernelINS2_10policy_hubIjyN4cuda3__47minimumIjEEE10Policy1000EN6thrust24THRUST_300001_SM_1000_NS6detail15normal_iteratorINSC_10device_ptrIjEEEEyS8_jNS5_3std3__410__identityEEEvT0_PT3_T1_NS0_13GridEvenShareISO_EET2_T4_E12temp_storage+16];
	min.u32 	%r401, %r399, %r400;
	selp.b32 	%r402, %r401, %r399, %p43;
	setp.gt.s32 	%p44, %r4, 96;
	ld.shared.u32 	%r403, [_ZZN3cub18CUB_300001_SM_10006detail6reduce18DeviceReduceKernelINS2_10policy_hubIjyN4cuda3__47minimumIjEEE10Policy1000EN6thrust24THRUST_300001_SM_1000_NS6detail15normal_iteratorINSC_10device_ptrIjEEEEyS8_jNS5_3std3__410__identityEEEvT0_PT3_T1_NS0_13GridEvenShareISO_EET2_T4_E12temp_storage+20];
	min.u32 	%r404, %r402, %r403;
	selp.b32 	%r405, %r404, %r402, %p44;
	setp.gt.s32 	%p45, %r4, 128;
	ld.shared.u32 	%r406, [_ZZN3cub18CUB_300001_SM_10006detail6reduce18DeviceReduceKernelINS2_10policy_hubIjyN4cuda3__47minimumIjEEE10Policy1000EN6thrust24THRUST_300001_SM_1000_NS6detail15normal_iteratorINSC_10device_ptrIjEEEEyS8_jNS5_3std3__410__identityEEEvT0_PT3_T1_NS0_13GridEvenShareISO_EET2_T4_E12temp_storage+24];
	min.u32 	%r407, %r405, %r406;
	selp.b32 	%r408, %r407, %r405, %p45;
	setp.gt.s32 	%p46, %r4, 160;
	ld.shared.u32 	%r409, [_ZZN3cub18CUB_300001_SM_10006detail6reduce18DeviceReduceKernelINS2_10policy_hubIjyN4cuda3__47minimumIjEEE10Policy1000EN6thrust24THRUST_300001_SM_1000_NS6detail15normal_iteratorINSC_10device_ptrIjEEEEyS8_jNS5_3std3__410__identityEEEvT0_PT3_T1_NS0_13GridEvenShareISO_EET2_T4_E12temp_storage+28];
	min.u32 	%r410, %r408, %r409;
	selp.b32 	%r411, %r410, %r408, %p46;
	setp.gt.s32 	%p47, %r4, 192;
	ld.shared.u32 	%r412, [_ZZN3cub18CUB_300001_SM_10006detail6reduce18DeviceReduceKernelINS2_10policy_hubIjyN4cuda3__47minimumIjEEE10Policy1000EN6thrust24THRUST_300001_SM_1000_NS6detail15normal_iteratorINSC_10device_ptrIjEEEEyS8_jNS5_3std3__410__identityEEEvT0_PT3_T1_NS0_13GridEvenShareISO_EET2_T4_E12temp_storage+32];
	min.u32 	%r413, %r411, %r412;
	selp.b32 	%r414, %r413, %r411, %p47;
	setp.gt.s32 	%p48, %r4, 224;
	ld.shared.u32 	%r415, [_ZZN3cub18CUB_300001_SM_10006detail6reduce18DeviceReduceKernelINS2_10policy_hubIjyN4cuda3__47minimumIjEEE10Policy1000EN6thrust24THRUST_300001_SM_1000_NS6detail15normal_iteratorINSC_10device_ptrIjEEEEyS8_jNS5_3std3__410__identityEEEvT0_PT3_T1_NS0_13GridEvenShareISO_EET2_T4_E12temp_storage+36];
	min.u32 	%r416, %r414, %r415;
	selp.b32 	%r501, %r416, %r414, %p48;
	bra.uni 	$L__BB7_46;
$L__BB7_25:
	cvt.u32.u64 	%r92, %rd4;
	mov.u32 	%r47, %tid.x;
	add.s32 	%r93, %r47, %r92;
	mul.wide.u32 	%rd26, %r93, 4;
	add.s64 	%rd27, %rd2, %rd26;
	ld.global.u32 	%r94, [%rd27];
	ld.global.u32 	%r95, [%rd27+1024];
	ld.global.u32 	%r96, [%rd27+2048];
	ld.global.u32 	%r97, [%rd27+3072];
	ld.global.u32 	%r98, [%rd27+4096];
	ld.global.u32 	%r99, [%rd27+5120];
	ld.global.u32 	%r100, [%rd27+6144];
	ld.global.u32 	%r101, [%rd27+7168];
	ld.global.u32 	%r102, [%rd27+8192];
	ld.global.u32 	%r103, [%rd27+9216];
	ld.global.u32 	%r104, [%rd27+10240];
	ld.global.u32 	%r105, [%rd27+11264];
	ld.global.u32 	%r106, [%rd27+12288];
	ld.global.u32 	%r107, [%rd27+13312];
	ld.global.u32 	%r108, [%rd27+14336];
	ld.global.u32 	%r109, [%rd27+15360];
	min.u32 	%r110, %r94, %r95;
	min.u32 	%r111, %r110, %r96;
	min.u32 	%r112, %r97, %r98;
	min.u32 	%r113, %r112, %r99;
	min.u32 	%r114, %r100, %r101;
	min.u32 	%r115, %r114, %r102;
	min.u32 	%r116, %r103, %r104;
	min.u32 	%r117, %r116, %r105;
	min.u32 	%r118, %r106, %r107;
	min.u32 	%r119, %r118, %r108;
	min.u32 	%r120, %r111, %r113;
	min.u32 	%r121, %r120, %r115;
	min.u32 	%r122, %r117, %r119;
	min.u32 	%r123, %r122, %r109;
	min.u32 	%r500, %r121, %r123;
	setp.lt.u64 	%p2, %rd5, %rd3;
	@%p2 bra 	$L__BB7_42;
	cvt.u32.u64 	%r125, %rd3;
	cvt.u64.u32 	%rd28, %r47;
	add.s64 	%rd74, %rd4, %rd3;
	cvt.u32.u64 	%r49, %rd1;
	not.b32 	%r127, %r47;
	add.s32 	%r128, %r127, %r49;
	sub.s32 	%r129, %r128, %r125;
	sub.s32 	%r483, %r129, %r92;
	add.s64 	%rd29, %rd74, %rd28;
	shl.b64 	%rd30, %rd29, 2;
	add.s64 	%rd31, %rd30, %rd2;
	add.s64 	%rd73, %rd31, 8192;
	mov.b32 	%r484, 0;
	shl.b32 	%r130, %r1, 12;
	mov.u64 	%rd75, %rd4;
$L__BB7_27:
	cvt.s64.s32 	%rd15, %r130;
	add.s64 	%rd75, %rd75, %rd15;
	add.s64 	%rd32, %rd1, -4096;
	setp.gt.u64 	%p3, %rd75, %rd32;
	@%p3 bra 	$L__BB7_29;
	shl.b32 	%r131, %r1, 12;
	cvt.s64.s32 	%rd33, %r131;
	cvt.u64.u32 	%rd34, %r47;
	add.s64 	%rd35, %rd75, %rd34;
	shl.b64 	%rd36, %rd35, 2;
	add.s64 	%rd37, %rd2, %rd36;
	ld.global.u32 	%r132, [%rd37];
	ld.global.u32 	%r133, [%rd37+1024];
	ld.global.u32 	%r134, [%rd37+2048];
	ld.global.u32 	%r135, [%rd37+3072];
	ld.global.u32 	%r136, [%rd37+4096];
	ld.global.u32 	%r137, [%rd37+5120];
	ld.global.u32 	%r138, [%rd37+6144];
	ld.global.u32 	%r139, [%rd37+7168];
	ld.global.u32 	%r140, [%rd37+8192];
	ld.global.u32 	%r141, [%rd37+9216];
	ld.global.u32 	%r142, [%rd37+10240];
	ld.global.u32 	%r143, [%rd37+11264];
	ld.global.u32 	%r144, [%rd37+12288];
	ld.global.u32 	%r145, [%rd37+13312];
	ld.global.u32 	%r146, [%rd37+14336];
	ld.global.u32 	%r147, [%rd37+15360];
	min.u32 	%r148, %r500, %r132;
	min.u32 	%r149, %r148, %r133;
	min.u32 	%r150, %r134, %r135;
	min.u32 	%r151, %r150, %r136;
	min.u32 	%r152, %r137, %r138;
	min.u32 	%r153, %r152, %r139;
	min.u32 	%r154, %r140, %r141;
	min.u32 	%r155, %r154, %r142;
	min.u32 	%r156, %r143, %r144;
	min.u32 	%r157, %r156, %r145;
	min.u32 	%r158, %r146, %r147;
	min.u32 	%r159, %r149, %r151;
	min.u32 	%r160, %r159, %r153;
	min.u32 	%r161, %r155, %r157;
	min.u32 	%r162, %r161, %r158;
	min.u32 	%r500, %r160, %r162;
	sub.s64 	%rd38, %rd1, %rd75;
	setp.lt.u64 	%p4, %rd38, %rd33;
	add.s32 	%r484, %r484, 1;
	add.s64 	%rd74, %rd74, %rd33;
	sub.s32 	%r483, %r483, %r131;
	mul.wide.s32 	%rd39, %r131, 4;
	add.s64 	%rd73, %rd73, %rd39;
	@%p4 bra 	$L__BB7_42;
	bra.uni 	$L__BB7_27;
$L__BB7_29:
	setp.le.u64 	%p5, %rd1, %rd75;
	cvt.u32.u64 	%r163, %rd75;
	cvt.u32.u64 	%r164, %rd1;
	sub.s32 	%r165, %r164, %r163;
	setp.ge.s32 	%p6, %r47, %r165;
	or.pred  	%p7, %p5, %p6;
	@%p7 bra 	$L__BB7_42;
	cvt.u32.u64 	%r168, %rd15;
	cvt.u32.u64 	%r169, %rd4;
	not.b32 	%r170, %r47;
	add.s32 	%r171, %r170, %r49;
	add.s32 	%r172, %r168, %r169;
	sub.s32 	%r173, %r171, %r172;
	mul.lo.s32 	%r174, %r1, %r484;
	shl.b32 	%r175, %r174, 12;
	sub.s32 	%r176, %r173, %r175;
	shr.u32 	%r177, %r176, 8;
	add.s32 	%r57, %r177, 1;
	and.b32  	%r58, %r57, 15;
	setp.lt.u32 	%p8, %r176, 3840;
	mov.u32 	%r490, %r47;
	@%p8 bra 	$L__BB7_33;
	shr.u32 	%r178, %r483, 8;
	add.s32 	%r179, %r178, 1;
	and.b32  	%r180, %r179, 33554416;
	neg.s32 	%r486, %r180;
	mov.u32 	%r490, %r47;
$L__BB7_32:
	.pragma "nounroll";
	ld.global.u32 	%r181, [%rd73+-8192];
	min.u32 	%r182, %r500, %r181;
	ld.global.u32 	%r183, [%rd73+-7168];
	min.u32 	%r184, %r182, %r183;
	ld.global.u32 	%r185, [%rd73+-6144];
	min.u32 	%r186, %r184, %r185;
	ld.global.u32 	%r187, [%rd73+-5120];
	min.u32 	%r188, %r186, %r187;
	ld.global.u32 	%r189, [%rd73+-4096];
	min.u32 	%r190, %r188, %r189;
	ld.global.u32 	%r191, [%rd73+-3072];
	min.u32 	%r192, %r190, %r191;
	ld.global.u32 	%r193, [%rd73+-2048];
	min.u32 	%r194, %r192, %r193;
	ld.global.u32 	%r195, [%rd73+-1024];
	min.u32 	%r196, %r194, %r195;
	ld.global.u32 	%r197, [%rd73];
	min.u32 	%r198, %r196, %r197;
	ld.global.u32 	%r199, [%rd73+1024];
	min.u32 	%r200, %r198, %r199;
	ld.global.u32 	%r201, [%rd73+2048];
	min.u32 	%r202, %r200, %r201;
	ld.global.u32 	%r203, [%rd73+3072];
	min.u32 	%r204, %r202, %r203;
	ld.global.u32 	%r205, [%rd73+4096];
	min.u32 	%r206, %r204, %r205;
	ld.global.u32 	%r207, [%rd73+5120];
	min.u32 	%r208, %r206, %r207;
	ld.global.u32 	%r209, [%rd73+6144];
	min.u32 	%r210, %r208, %r209;
	ld.global.u32 	%r211, [%rd73+7168];
	min.u32 	%r500, %r210, %r211;
	add.s32 	%r490, %r490, 4096;
	add.s32 	%r486, %r486, 16;
	add.s64 	%rd73, %rd73, 16384;
	setp.ne.s32 	%p9, %r486, 0;
	@%p9 bra 	$L__BB7_32;
$L__BB7_33:
	setp.eq.s32 	%p10, %r58, 0;
	@%p10 bra 	$L__BB7_42;
	and.b32  	%r69, %r57, 7;
	setp.lt.u32 	%p11, %r58, 8;
	@%p11 bra 	$L__BB7_36;
	cvt.u64.u32 	%rd40, %r490;
	add.s64 	%rd41, %rd75, %rd40;
	shl.b64 	%rd42, %rd41, 2;
	add.s64 	%rd43, %rd2, %rd42;
	ld.global.u32 	%r213, [%rd43];
	min.u32 	%r214, %r500, %r213;
	ld.global.u32 	%r215, [%rd43+1024];
	min.u32 	%r216, %r214, %r215;
	ld.global.u32 	%r217, [%rd43+2048];
	min.u32 	%r218, %r216, %r217;
	ld.global.u32 	%r219, [%rd43+3072];
	min.u32 	%r220, %r218, %r219;
	ld.global.u32 	%r221, [%rd43+4096];
	min.u32 	%r222, %r220, %r221;
	ld.global.u32 	%r223, [%rd43+5120];
	min.u32 	%r224, %r222, %r223;
	ld.global.u32 	%r225, [%rd43+6144];
	min.u32 	%r226, %r224, %r225;
	ld.global.u32 	%r227, [%rd43+7168];
	min.u32 	%r500, %r226, %r227;
	add.s32 	%r490, %r490, 2048;
$L__BB7_36:
	setp.eq.s32 	%p12, %r69, 0;
	@%p12 bra 	$L__BB7_42;
	setp.lt.u32 	%p13, %r69, 4;
	@%p13 bra 	$L__BB7_39;
	cvt.u64.u32 	%rd44, %r490;
	add.s64 	%rd45, %rd75, %rd44;
	shl.b64 	%rd46, %rd45, 2;
	add.s64 	%rd47, %rd2, %rd46;
	ld.global.u32 	%r229, [%rd47];
	min.u32 	%r230, %r500, %r229;
	ld.global.u32 	%r231, [%rd47+1024];
	min.u32 	%r232, %r230, %r231;
	ld.global.u32 	%r233, [%rd47+2048];
	min.u32 	%r234, %r232, %r233;
	ld.global.u32 	%r235, [%rd47+3072];
	min.u32 	%r500, %r234, %r235;
	add.s32 	%r490, %r490, 1024;
$L__BB7_39:
	and.b32  	%r236, %r57, 3;
	setp.eq.s32 	%p14, %r236, 0;
	@%p14 bra 	$L__BB7_42;
	cvt.u64.u32 	%rd48, %r490;
	add.s64 	%rd49, %rd48, %rd74;
	shl.b64 	%rd50, %rd49, 2;
	add.s64 	%rd77, %rd2, %rd50;
	cvt.u16.u32 	%rs1, %r483;
	shr.u16 	%rs2, %rs1, 8;
	add.s16 	%rs3, %rs2, 1;
	cvt.u32.u16 	%r237, %rs3;
	and.b32  	%r238, %r237, 3;
	neg.s32 	%r498, %r238;
$L__BB7_41:
	.pragma "nounroll";
	ld.global.u32 	%r239, [%rd77];
	min.u32 	%r500, %r500, %r239;
	add.s64 	%rd77, %rd77, 1024;
	add.s32 	%r498, %r498, 1;
	setp.ne.s32 	%p15, %r498, 0;
	@%p15 bra 	$L__BB7_41;
$L__BB7_42:
	// begin inline asm
	mov.u32 %r240, %laneid;
	// end inline asm
	mov.b32 	%r243, 1;
	mov.b32 	%r264, 31;
	mov.b32 	%r265, -1;
	// begin inline asm
	shfl.sync.down.b32 %r241, %r500, %r243, %r264, %r265;
	// end inline asm
	setp.gt.s32 	%p16, %r240, 30;
	min.u32 	%r266, %r500, %r241;
	selp.b32 	%r247, %r500, %r266, %p16;
	mov.b32 	%r248, 2;
	// begin inline asm
	shfl.sync.down.b32 %r246, %r247, %r248, %r264, %r265;
	// end inline asm
	setp.gt.s32 	%p17, %r240, 29;
	min.u32 	%r267, %r247, %r246;
	selp.b32 	%r252, %r247, %r267, %p17;
	mov.b32 	%r253, 4;
	// begin inline asm
	shfl.sync.down.b32 %r251, %r252, %r253, %r264, %r265;
	// end inline asm
	setp.gt.s32 	%p18, %r240, 27;
	min.u32 	%r268, %r252, %r251;
	selp.b32 	%r257, %r252, %r268, %p18;
	mov.b32 	%r258, 8;
	// begin inline asm
	shfl.sync.down.b32 %r256, %r257, %r258, %r264, %r265;
	// end inline asm
	setp.gt.s32 	%p19, %r240, 23;
	min.u32 	%r269, %r257, %r256;
	selp.b32 	%r262, %r257, %r269, %p19;
	mov.b32 	%r263, 16;
	// begin inline asm
	shfl.sync.down.b32 %r261, %r262, %r263, %r264, %r265;
	// end inline asm
	setp.gt.s32 	%p20, %r240, 15;
	min.u32 	%r86, %r262, %r261;
	selp.b32 	%r501, %r262, %r86, %p20;
	setp.ne.s32 	%p21, %r240, 0;
	@%p21 bra 	$L__BB7_44;
	shr.u32 	%r270, %r47, 3;
	and.b32  	%r271, %r270, 124;
	mov.u32 	%r272, _ZZN3cub18CUB_300001_SM_10006detail6reduce18DeviceReduceKernelINS2_10policy_hubIjyN4cuda3__47minimumIjEEE10Policy1000EN6thrust24THRUST_300001_SM_1000_NS6detail15normal_iteratorINSC_10device_ptrIjEEEEyS8_jNS5_3std3__410__identityEEEvT0_PT3_T1_NS0_13GridEvenShareISO_EET2_T4_E12temp_storage;
	add.s32 	%r273, %r272, %r271;
	st.shared.u32 	[%r273+8], %r86;
$L__BB7_44:
	bar.sync 	0;
	setp.ne.s32 	%p22, %r47, 0;
	@%p22 bra 	$L__BB7_46;
	ld.shared.u32 	%r274, [_ZZN3cub18CUB_300001_SM_10006detail6reduce18DeviceReduceKernelINS2_10policy_hubIjyN4cuda3__47minimumIjEEE10Policy1000EN6thrust24THRUST_300001_SM_1000_NS6detail15normal_iteratorINSC_10device_ptrIjEEEEyS8_jNS5_3std3__410__identityEEEvT0_PT3_T1_NS0_13GridEvenShareISO_EET2_T4_E12temp_storage+12];
	min.u32 	%r275, %r501, %r274;
	ld.shared.u32 	%r276, [_ZZN3cub18CUB_300001_SM_10006detail6reduce18DeviceReduceKernelINS2_10policy_hubIjyN4cuda3__47minimumIjEEE10Policy1000EN6thrust24THRUST_300001_SM_1000_NS6detail15normal_iteratorINSC_10device_ptrIjEEEEyS8_jNS5_3std3__410__identityEEEvT0_PT3_T1_NS0_13GridEvenShareISO_EET2_T4_E12temp_storage+16];
	min.u32 	%r277, %r275, %r276;
	ld.shared.u32 	%r278, [_ZZN3cub18CUB_300001_SM_10006detail6reduce18DeviceReduceKernelINS2_10policy_hubIjyN4cuda3__47minimumIjEEE10Policy1000EN6thrust24THRUST_300001_SM_1000_NS6detail15normal_iteratorINSC_10device_ptrIjEEEEyS8_jNS5_3std3__410__identityEEEvT0_PT3_T1_NS0_13GridEvenShareISO_EET2_T4_E12temp_storage+20];
	min.u32 	%r279, %r277, %r278;
	ld.shared.u32 	%r280, [_ZZN3cub18CUB_300001_SM_10006detail6reduce18DeviceReduceKernelINS2_10policy_hubIjyN4cuda3__47minimumIjEEE10Policy1000EN6thrust24THRUST_300001_SM_1000_NS6detail15normal_iteratorINSC_10device_ptrIjEEEEyS8_jNS5_3std3__410__identityEEEvT0_PT3_T1_NS0_13GridEvenShareISO_EET2_T4_E12temp_storage+24];
	min.u32 	%r281, %r279, %r280;
	ld.shared.u32 	%r282, [_ZZN3cub18CUB_300001_SM_10006detail6reduce18DeviceReduceKernelINS2_10policy_hubIjyN4cuda3__47minimumIjEEE10Policy1000EN6thrust24THRUST_300001_SM_1000_NS6detail15normal_iteratorINSC_10device_ptrIjEEEEyS8_jNS5_3std3__410__identityEEEvT0_PT3_T1_NS0_13GridEvenShareISO_EET2_T4_E12temp_storage+28];
	min.u32 	%r283, %r281, %r282;
	ld.shared.u32 	%r284, [_ZZN3cub18CUB_300001_SM_10006detail6reduce18DeviceReduceKernelINS2_10policy_hubIjyN4cuda3__47minimumIjEEE10Policy1000EN6thrust24THRUST_300001_SM_1000_NS6detail15normal_iteratorINSC_10device_ptrIjEEEEyS8_jNS5_3std3__410__identityEEEvT0_PT3_T1_NS0_13GridEvenShareISO_EET2_T4_E12temp_storage+32];
	min.u32 	%r285, %r283, %r284;
	ld.shared.u32 	%r286, [_ZZN3cub18CUB_300001_SM_10006detail6reduce18DeviceReduceKernelINS2_10policy_hubIjyN4cuda3__47minimumIjEEE10Policy1000EN6thrust24THRUST_300001_SM_1000_NS6detail15normal_iteratorINSC_10device_ptrIjEEEEyS8_jNS5_3std3__410__identityEEEvT0_PT3_T1_NS0_13GridEvenShareISO_EET2_T4_E12temp_storage+36];
	min.u32 	%r501, %r285, %r286;
$L__BB7_46:
	mov.u32 	%r464, %tid.x;
	setp.ne.s32 	%p56, %r464, 0;
	@%p56 bra 	$L__BB7_48;
	ld.param.u64 	%rd71, [_ZN3cub18CUB_300001_SM_10006detail6reduce18DeviceReduceKernelINS2_10policy_hubIjyN4cuda3__47minimumIjEEE10Policy1000EN6thrust24THRUST_300001_SM_1000_NS6detail15normal_iteratorINSC_10device_ptrIjEEEEyS8_jNS5_3std3__410__identityEEEvT0_PT3_T1_NS0_13GridEvenShareISO_EET2_T4__param_1];
	cvta.to.global.u64 	%rd68, %rd71;
	mul.wide.u32 	%rd69, %r2, 4;
	add.s64 	%rd70, %rd68, %rd69;
	st.global.u32 	[%rd70], %r501;
$L__BB7_48:
	ret;

}
	// .globl	_ZN3cub18CUB_300001_SM_10006detail6reduce28DeviceReduceSingleTileKernelINS2_10policy_hubIjyN4cuda3__47minimumIjEEE10Policy1000EPjSB_iS8_jjNS5_3std3__410__identityEEEvT0_T1_T2_T3_T4_T6_
.visible .entry _ZN3cub18CUB_300001_SM_10006detail6reduce28DeviceReduceSingleTileKernelINS2_10policy_hubIjyN4cuda3__47minimumIjEEE10Policy1000EPjSB_iS8_jjNS5_3std3__410__identityEEEvT0_T1_T2_T3_T4_T6_(
	.param .u64 .ptr .align 1 _ZN3cub18CUB_300001_SM_10006detail6reduce28DeviceReduceSingleTileKernelINS2_10policy_hubIjyN4cuda3__47minimumIjEEE10Policy1000EPjSB_iS8_jjNS5_3std3__410__identityEEEvT0_T1_T2_T3_T4_T6__param_0,
	.param .u64 .ptr .align 1 _ZN3cub18CUB_300001_SM_10006detail6reduce28DeviceReduceSingleTileKernelINS2_10policy_hubIjyN4cuda3__47minimumIjEEE10Policy1000EPjSB_iS8_jjNS5_3std3__410__identityEEEvT0_T1_T2_T3_T4_T6__param_1,
	.param .u32 _ZN3cub18CUB_300001_SM_10006detail6reduce28DeviceReduceSingleTileKernelINS2_10policy_hubIjyN4cuda3__47minimumIjEEE10Policy1000EPjSB_iS8_jjNS5_3std3__410__identityEEEvT0_T1_T2_T3_T4_T6__param_2,
	.param .align 1 .b8 _ZN3cub18CUB_300001_SM_10006detail6reduce28DeviceReduceSingleTileKernelINS2_10policy_hubIjyN4cuda3__47minimumIjEEE10Policy1000EPjSB_iS8_jjNS5_3std3__410__identityEEEvT0_T1_T2_T3_T4_T6__param_3[1],
	.param .u32 _ZN3cub18CUB_300001_SM_10006detail6reduce28DeviceReduceSingleTileKernelINS2_10policy_hubIjyN4cuda3__47minimumIjEEE10Policy1000EPjSB_iS8_jjNS5_3std3__410__identityEEEvT0_T1_T2_T3_T4_T6__param_4,
	.param .align 1 .b8 _ZN3cub18CUB_300001_SM_10006detail6reduce28DeviceReduceSingleTileKernelINS2_10policy_hubIjyN4cuda3__47minimumIjEEE10Policy1000EPjSB_iS8_jjNS5_3std3__410__identityEEEvT0_T1_T2_T3_T4_T6__param_5[1]
)
.maxntid 256
.minnctapersm 1
{
	.reg .pred 	%p<97>;
	.reg .b32 	%r<687>;
	.reg .b64 	%rd<125>;
	// demoted variable
	.shared .align 4 .b8 _ZZN3cub18CUB_300001_SM_10006detail6reduce28DeviceReduceSingleTileKernelINS2_10policy_hubIjyN4cuda3__47minimumIjEEE10Policy1000EPjSB_iS8_jjNS5_3std3__410__identityEEEvT0_T1_T2_T3_T4_T6_E12temp_storage[44];
	ld.param.u64 	%rd16, [_ZN3cub18CUB_300001_SM_10006detail6reduce28DeviceReduceSingleTileKernelINS2_10policy_hubIjyN4cuda3__47minimumIjEEE10Policy1000EPjSB_iS8_jjNS5_3std3__410__identityEEEvT0_T1_T2_T3_T4_T6__param_0];
	ld.param.u64 	%rd17, [_ZN3cub18CUB_300001_SM_10006detail6reduce28DeviceReduceSingleTileKernelINS2_10policy_hubIjyN4cuda3__47minimumIjEEE10Policy1000EPjSB_iS8_jjNS5_3std3__410__identityEEEvT0_T1_T2_T3_T4_T6__param_1];
	ld.param.u32 	%r124, [_ZN3cub18CUB_300001_SM_10006detail6reduce28DeviceReduceSingleTileKernelINS2_10policy_hubIjyN4cuda3__47minimumIjEEE10Policy1000EPjSB_iS8_jjNS5_3std3__410__identityEEEvT0_T1_T2_T3_T4_T6__param_2];
	ld.param.u32 	%r125, [_ZN3cub18CUB_300001_SM_10006detail6reduce28DeviceReduceSingleTileKernelINS2_10policy_hubIjyN4cuda3__47minimumIjEEE10Policy1000EPjSB_iS8_jjNS5_3std3__410__identityEEEvT0_T1_T2_T3_T4_T6__param_4];
	cvta.to.global.u64 	%rd1, %rd17;
	setp.ne.s32 	%p1, %r124, 0;
	@%p1 bra 	$L__BB8_3;
	mov.u32 	%r633, %tid.x;
	setp.ne.s32 	%p96, %r633, 0;
	@%p96 bra 	$L__BB8_74;
	st.global.u32 	[%rd1], %r125;
	bra.uni 	$L__BB8_74;
$L__BB8_3:
	and.b64  	%rd18, %rd16, 15;
	setp.ne.s64 	%p2, %rd18, 0;
	@%p2 bra 	$L__BB8_38;
	setp.gt.s32 	%p49, %r124, 4095;
	@%p49 bra 	$L__BB8_22;
	mov.u32 	%r1, %tid.x;
	setp.ge.s32 	%p66, %r1, %r124;
	mov.b32 	%r644, 0;
	mov.u32 	%r639, %r1;
	@%p66 bra 	$L__BB8_7;
	mul.wide.u32 	%rd113, %r1, 4;
	add.s64 	%rd112, %rd16, %rd113;
	// begin inline asm
	ld.global.nc.u32 %r644, [%rd112];
	// end inline asm
	add.s32 	%r639, %r1, 256;
$L__BB8_7:
	setp.ge.s32 	%p67, %r639, %r124;
	@%p67 bra 	$L__BB8_13;
	not.b32 	%r508, %r639;
	add.s32 	%r6, %r124, %r508;
	and.b32  	%r509, %r6, 768;
	setp.eq.s32 	%p68, %r509, 768;
	@%p68 bra 	$L__BB8_11;
	mul.wide.u32 	%rd114, %r639, 4;
	add.s64 	%rd121, %rd16, %rd114;
	shr.u32 	%r510, %r6, 8;
	add.s32 	%r511, %r510, 1;
	and.b32  	%r512, %r511, 3;
	neg.s32 	%r636, %r512;
$L__BB8_10:
	.pragma "nounroll";
	// begin inline asm
	ld.global.nc.u32 %r513, [%rd121];
	// end inline asm
	min.u32 	%r644, %r644, %r513;
	add.s32 	%r639, %r639, 256;
	add.s64 	%rd121, %rd121, 1024;
	add.s32 	%r636, %r636, 1;
	setp.ne.s32 	%p69, %r636, 0;
	@%p69 bra 	$L__BB8_10;
$L__BB8_11:
	setp.lt.u32 	%p70, %r6, 768;
	@%p70 bra 	$L__BB8_13;
$L__BB8_12:
	mul.wide.s32 	%rd120, %r639, 4;
	add.s64 	%rd116, %rd16, %rd120;
	// begin inline asm
	ld.global.nc.u32 %r514, [%rd116];
	// end inline asm
	min.u32 	%r518, %r644, %r514;
	add.s64 	%rd117, %rd116, 1024;
	// begin inline asm
	ld.global.nc.u32 %r515, [%rd117];
	// end inline asm
	min.u32 	%r519, %r518, %r515;
	add.s64 	%rd118, %rd116, 2048;
	// begin inline asm
	ld.global.nc.u32 %r516, [%rd118];
	// end inline asm
	min.u32 	%r520, %r519, %r516;
	add.s64 	%rd119, %rd116, 3072;
	// begin inline asm
	ld.global.nc.u32 %r517, [%rd119];
	// end inline asm
	min.u32 	%r644, %r520, %r517;
	add.s32 	%r639, %r639, 1024;
	setp.lt.s32 	%p71, %r639, %r124;
	@%p71 bra 	$L__BB8_12;
$L__BB8_13:
	setp.lt.s32 	%p72, %r124, 256;
	@%p72 bra 	$L__BB8_18;
	// begin inline asm
	mov.u32 %r584, %laneid;
	// end inline asm
	mov.b32 	%r587, 1;
	mov.b32 	%r608, 31;
	mov.b32 	%r609, -1;
	// begin inline asm
	shfl.sync.down.b32 %r585, %r644, %r587, %r608, %r609;
	// end inline asm
	setp.gt.s32 	%p88, %r584, 30;
	min.u32 	%r610, %r644, %r585;
	selp.b32 	%r591, %r644, %r610, %p88;
	mov.b32 	%r592, 2;
	// begin inline asm
	shfl.sync.down.b32 %r590, %r591, %r592, %r608, %r609;
	// end inline asm
	setp.gt.s32 	%p89, %r584, 29;
	min.u32 	%r611, %r591, %r590;
	selp.b32 	%r596, %r591, %r611, %p89;
	mov.b32 	%r597, 4;
	// begin inline asm
	shfl.sync.down.b32 %r595, %r596, %r597, %r608, %r609;
	// end inline asm
	setp.gt.s32 	%p90, %r584, 27;
	min.u32 	%r612, %r596, %r595;
	selp.b32 	%r601, %r596, %r612, %p90;
	mov.b32 	%r602, 8;
	// begin inline asm
	shfl.sync.down.b32 %r600, %r601, %r602, %r608, %r609;
	// end inline asm
	setp.gt.s32 	%p91, %r584, 23;
	min.u32 	%r613, %r601, %r600;
	selp.b32 	%r606, %r601, %r613, %p91;
	mov.b32 	%r607, 16;
	// begin inline asm
	shfl.sync.down.b32 %r605, %r606, %r607, %r608, %r609;
	// end inline asm
	setp.gt.s32 	%p92, %r584, 15;
	min.u32 	%r22, %r606, %r605;
	selp.b32 	%r686, %r606, %r22, %p92;
	setp.ne.s32 	%p93, %r584, 0;
	@%p93 bra 	$L__BB8_16;
	shr.u32 	%r614, %r1, 3;
	and.b32  	%r615, %r614, 124;
	mov.u32 	%r616, _ZZN3cub18CUB_300001_SM_10006detail6reduce28DeviceReduceSingleTileKernelINS2_10policy_hubIjyN4cuda3__47minimumIjEEE10Policy1000EPjSB_iS8_jjNS5_3std3__410__identityEEEvT0_T1_T2_T3_T4_T6_E12temp_storage;
	add.s32 	%r617, %r616, %r615;
	st.shared.u32 	[%r617+8], %r22;
$L__BB8_16:
	bar.sync 	0;
	setp.ne.s32 	%p94, %r1, 0;
	@%p94 bra 	$L__BB8_72;
	ld.shared.u32 	%r618, [_ZZN3cub18CUB_300001_SM_10006detail6reduce28DeviceReduceSingleTileKernelINS2_10policy_hubIjyN4cuda3__47minimumIjEEE10Policy1000EPjSB_iS8_jjNS5_3std3__410__identityEEEvT0_T1_T2_T3_T4_T6_E12temp_storage+12];
	min.u32 	%r619, %r686, %r618;
	ld.shared.u32 	%r620, [_ZZN3cub18CUB_300001_SM_10006detail6reduce28DeviceReduceSingleTileKernelINS2_10policy_hubIjyN4cuda3__47minimumIjEEE10Policy1000EPjSB_iS8_jjNS5_3std3__410__identityEEEvT0_T1_T2_T3_T4_T6_E12temp_storage+16];
	min.u32 	%r621, %r619, %r620;
	ld.shared.u32 	%r622, [_ZZN3cub18CUB_300001_SM_10006detail6reduce28DeviceReduceSingleTileKernelINS2_10policy_hubIjyN4cuda3__47minimumIjEEE10Policy1000EPjSB_iS8_jjNS5_3std3__410__identityEEEvT0_T1_T2_T3_T4_T6_E12temp_storage+20];
	min.u32 	%r623, %r621, %r622;
	ld.shared.u32 	%r624, [_ZZN3cub18CUB_300001_SM_10006detail6reduce28DeviceReduceSingleTileKernelINS2_10policy_hubIjyN4cuda3__47minimumIjEEE10Policy1000EPjSB_iS8_jjNS5_3std3__410__identityEEEvT0_T1_T2_T3_T4_T6_E12temp_storage+24];
	min.u32 	%r625, %r623, %r624;
	ld.shared.u32 	%r626, [_ZZN3cub18CUB_300001_SM_10006detail6reduce28DeviceReduceSingleTileKernelINS2_10policy_hubIjyN4cuda3__47minimumIjEEE10Policy1000EPjSB_iS8_jjNS5_3std3__410__identityEEEvT0_T1_T2_T3_T4_T6_E12temp_storage+28];
	min.u32 	%r627, %r625, %r626;
	ld.shared.u32 	%r628, [_ZZN3cub18CUB_300001_SM_10006detail6reduce28DeviceReduceSingleTileKernelINS2_10policy_hubIjyN4cuda3__47minimumIjEEE10Policy1000EPjSB_iS8_jjNS5_3std3__410__identityEEEvT0_T1_T2_T3_T4_T6_E12temp_storage+32];
	min.u32 	%r629, %r627, %r628;
	ld.shared.u32 	%r630, [_ZZN3cub18CUB_300001_SM_10006detail6reduce28DeviceReduceSingleTileKernelINS2_10policy_hubIjyN4cuda3__47minimumIjEEE10Policy1000EPjSB_iS8_jjNS5_3std3__410__identityEEEvT0_T1_T2_T3_T4_T6_E12temp_storage+36];
	min.u32 	%r686, %r629, %r630;
	bra.uni 	$L__BB8_72;
$L__BB8_18:
	// begin inline asm
	mov.u32 %r521, %laneid;
	// end inline asm
	and.b32  	%r547, %r1, 992;
	add.s32 	%r548, %r547, 32;
	setp.gt.s32 	%p73, %r548, %r124;
	not.b32 	%r549, %r547;
	add.s32 	%r550, %r124, %r549;
	selp.b32 	%r545, %r550, 31, %p73;
	mov.b32 	%r524, 1;
	mov.b32 	%r546, -1;
	// begin inline asm
	shfl.sync.down.b32 %r522, %r644, %r524, %r545, %r546;
	// end inline asm
	setp.lt.s32 	%p74, %r521, %r545;
	min.u32 	%r551, %r644, %r522;
	selp.b32 	%r528, %r551, %r644, %p74;
	mov.b32 	%r529, 2;
	// begin inline asm
	shfl.sync.down.b32 %r527, %r528, %r529, %r545, %r546;
	// end inline asm
	add.s32 	%r552, %r521, 2;
	setp.gt.s32 	%p75, %r552, %r545;
	min.u32 	%r553, %r528, %r527;
	selp.b32 	%r533, %r528, %r553, %p75;
	mov.b32 	%r534, 4;
	// begin inline asm
	shfl.sync.down.b32 %r532, %r533, %r534, %r545, %r546;
	// end inline asm
	add.s32 	%r554, %r521, 4;
	setp.gt.s32 	%p76, %r554, %r545;
	min.u32 	%r555, %r533, %r532;
	selp.b32 	%r538, %r533, %r555, %p76;
	mov.b32 	%r539, 8;
	// begin inline asm
	shfl.sync.down.b32 %r537, %r538, %r539, %r545, %r546;
	// end inline asm
	add.s32 	%r556, %r521, 8;
	setp.gt.s32 	%p77, %r556, %r545;
	min.u32 	%r557, %r538, %r537;
	selp.b32 	%r543, %r538, %r557, %p77;
	mov.b32 	%r544, 16;
	// begin inline asm
	shfl.sync.down.b32 %r542, %r543, %r544, %r545, %r546;
	// end inline asm
	add.s32 	%r558, %r521, 16;
	setp.gt.s32 	%p78, %r558, %r545;
	min.u32 	%r559, %r543, %r542;
	selp.b32 	%r686, %r543, %r559, %p78;
	setp.ne.s32 	%p79, %r521, 0;
	@%p79 bra 	$L__BB8_20;
	shr.u32 	%r560, %r1, 3;
	and.b32  	%r561, %r560, 124;
	mov.u32 	%r562, _ZZN3cub18CUB_300001_SM_10006detail6reduce28DeviceReduceSingleTileKernelINS2_10policy_hubIjyN4cuda3__47minimumIjEEE10Policy1000EPjSB_iS8_jjNS5_3std3__410__identityEEEvT0_T1_T2_T3_T4_T6_E12temp_storage;
	add.s32 	%r563, %r562, %r561;
	st.shared.u32 	[%r563+8], %r686;
$L__BB8_20:
	bar.sync 	0;
	setp.ne.s32 	%p80, %r1, 0;
	@%p80 bra 	$L__BB8_72;
	setp.gt.s32 	%p81, %r124, 32;
	ld.shared.u32 	%r564, [_ZZN3cub18CUB_300001_SM_10006detail6reduce28DeviceReduceSingleTileKernelINS2_10policy_hubIjyN4cuda3__47minimumIjEEE10Policy1000EPjSB_iS8_jjNS5_3std3__410__identityEEEvT0_T1_T2_T3_T4_T6_E12temp_storage+12];
	min.u32 	%r565, %r686, %r564;
	selp.b32 	%r566, %r565, %r686, %p81;
	setp.gt.s32 	%p82, %r124, 64;
	ld.shared.u32 	%r567, [_ZZN3cub18CUB_300001_SM_10006detail6reduce28DeviceReduceSingleTileKernelINS2_10policy_hubIjyN4cuda3__47minimumIjEEE10Policy1000EPjSB_iS8_jjNS5_3std3__410__identityEEEvT0_T1_T2_T3_T4_T6_E12temp_storage+16];
	min.u32 	%r568, %r566, %r567;
	selp.b32 	%r569, %r568, %r566, %p82;
	setp.gt.s32 	%p83, %r124, 96;
	ld.shared.u32 	%r570, [_ZZN3cub18CUB_300001_SM_10006detail6reduce28DeviceReduceSingleTileKernelINS2_10policy_hubIjyN4cuda3__47minimumIjEEE10Policy1000EPjSB_iS8_jjNS5_3std3__410__identityEEEvT0_T1_T2_T3_T4_T6_E12temp_storage+20];
	min.u32 	%r571, %r569, %r570;
	selp.b32 	%r572, %r571, %r569, %p83;
	setp.gt.s32 	%p84, %r124, 128;
	ld.shared.u32 	%r573, [_ZZN3cub18CUB_300001_SM_10006detail6reduce28DeviceReduceSingleTileKernelINS2_10policy_hubIjyN4cuda3__47minimumIjEEE10Policy1000EPjSB_iS8_jjNS5_3std3__410__identityEEEvT0_T1_T2_T3_T4_T6_E12temp_storage+24];
	min.u32 	%r574, %r572, %r573;
	selp.b32 	%r575, %r574, %r572, %p84;
	setp.gt.s32 	%p85, %r124, 160;
	ld.shared.u32 	%r576, [_ZZN3cub18CUB_300001_SM_10006detail6reduce28DeviceReduceSingleTileKernelINS2_10policy_hubIjyN4cuda3__47minimumIjEEE10Policy1000EPjSB_iS8_jjNS5_3std3__410__identityEEEvT0_T1_T2_T3_T4_T6_E12temp_storage+28];
	min.u32 	%r577, %r575, %r576;
	selp.b32 	%r578, %r577, %r575, %p85;
	setp.gt.s32 	%p86, %r124, 192;
	ld.shared.u32 	%r579, [_ZZN3cub18CUB_300001_SM_10006detail6reduce28DeviceReduceSingleTileKernelINS2_10policy_hubIjyN4cuda3__47minimumIjEEE10Policy1000EPjSB_iS8_jjNS5_3std3__410__identityEEEvT0_T1_T2_T3_T4_T6_E12temp_storage+32];
	min.u32 	%r580, %r578, %r579;
	selp.b32 	%r581, %r580, %r578, %p86;
	setp.gt.s32 	%p87, %r124, 224;
	ld.shared.u32 	%r582, [_ZZN3cub18CUB_300001_SM_10006detail6reduce28DeviceReduceSingleTileKernelINS2_10policy_hubIjyN4cuda3__47minimumIjEEE10Policy1000EPjSB_iS8_jjNS5_3std3__410__identityEEEvT0_T1_T2_T3_T4_T6_E12temp_storage+36];
	min.u32 	%r583, %r581, %r582;
	selp.b32 	%r686, %r583, %r581, %p87;
	bra.uni 	$L__BB8_72;
$L__BB8_22:
	mov.u32 	%r27, %tid.x;
	shl.b32 	%r379, %r27, 2;
	mul.wide.u32 	%rd86, %r379, 4;
	add.s64 	%rd76, %rd16, %rd86;
	// begin inline asm
	ld.global.nc.v2.u64 {%rd74, %rd75}, [%rd76];
	// end inline asm
	mov.b64 	{%r380, %r381}, %rd75;
	mov.b64 	{%r382, %r383}, %rd74;
	add.s64 	%rd79, %rd76, 4096;
	// begin inline asm
	ld.global.nc.v2.u64 {%rd77, %rd78}, [%rd79];
	// end inline asm
	mov.b64 	{%r384, %r385}, %rd78;
	mov.b64 	{%r386, %r387}, %rd77;
	add.s64 	%rd82, %rd76, 8192;
	// begin inline asm
	ld.global.nc.v2.u64 {%rd80, %rd81}, [%rd82];
	// end inline asm
	mov.b64 	{%r388, %r389}, %rd81;
	mov.b64 	{%r390, %r391}, %rd80;
	add.s64 	%rd85, %rd76, 12288;
	// begin inline asm
	ld.global.nc.v2.u64 {%rd83, %rd84}, [%rd85];
	// end inline asm
	mov.b64 	{%r392, %r393}, %rd84;
	mov.b64 	{%r394, %r395}, %rd83;
	min.u32 	%r396, %r382, %r383;
	min.u32 	%r397, %r396, %r380;
	min.u32 	%r398, %r381, %r386;
	min.u32 	%r399, %r398, %r387;
	min.u32 	%r400, %r384, %r385;
	min.u32 	%r401, %r400, %r390;
	min.u32 	%r402, %r391, %r388;
	min.u32 	%r403, %r402, %r389;
	min.u32 	%r404, %r394, %r395;
	min.u32 	%r405, %r404, %r392;
	min.u32 	%r406, %r397, %r399;
	min.u32 	%r407, %r406, %r401;
	min.u32 	%r408, %r403, %r405;
	min.u32 	%r409, %r408, %r393;
	min.u32 	%r659, %r407, %r409;
	setp.lt.u32 	%p50, %r124, 8192;
	mov.b32 	%r648, 4096;
	@%p50 bra 	$L__BB8_26;
	add.s32 	%r29, %r124, -4096;
	mov.b32 	%r648, 4096;
$L__BB8_24:
	mul.wide.s32 	%rd99, %r648, 4;
	add.s64 	%rd89, %rd76, %rd99;
	// begin inline asm
	ld.global.nc.v2.u64 {%rd87, %rd88}, [%rd89];
	// end inline asm
	mov.b64 	{%r411, %r412}, %rd88;
	mov.b64 	{%r413, %r414}, %rd87;
	add.s64 	%rd92, %rd89, 4096;
	// begin inline asm
	ld.global.nc.v2.u64 {%rd90, %rd91}, [%rd92];
	// end inline asm
	mov.b64 	{%r415, %r416}, %rd91;
	mov.b64 	{%r417, %r418}, %rd90;
	add.s64 	%rd95, %rd89, 8192;
	// begin inline asm
	ld.global.nc.v2.u64 {%rd93, %rd94}, [%rd95];
	// end inline asm
	mov.b64 	{%r419, %r420}, %rd94;
	mov.b64 	{%r421, %r422}, %rd93;
	add.s64 	%rd98, %rd89, 12288;
	// begin inline asm
	ld.global.nc.v2.u64 {%rd96, %rd97}, [%rd98];
	// end inline asm
	mov.b64 	{%r423, %r424}, %rd97;
	mov.b64 	{%r425, %r426}, %rd96;
	min.u32 	%r427, %r659, %r413;
	min.u32 	%r428, %r427, %r414;
	min.u32 	%r429, %r411, %r412;
	min.u32 	%r430, %r429, %r417;
	min.u32 	%r431, %r418, %r415;
	min.u32 	%r432, %r431, %r416;
	min.u32 	%r433, %r421, %r422;
	min.u32 	%r434, %r433, %r419;
	min.u32 	%r435, %r420, %r425;
	min.u32 	%r436, %r435, %r426;
	min.u32 	%r437, %r423, %r424;
	min.u32 	%r438, %r428, %r430;
	min.u32 	%r439, %r438, %r432;
	min.u32 	%r440, %r434, %r436;
	min.u32 	%r441, %r440, %r437;
	min.u32 	%r659, %r439, %r441;
	sub.s32 	%r442, %r124, %r648;
	setp.lt.s32 	%p51, %r442, 4096;
	@%p51 bra 	$L__BB8_34;
	add.s32 	%r648, %r648, 4096;
	setp.le.s32 	%p52, %r648, %r29;
	@%p52 bra 	$L__BB8_24;
$L__BB8_26:
	setp.le.s32 	%p53, %r124, %r648;
	@%p53 bra 	$L__BB8_34;
	sub.s32 	%r36, %r124, %r648;
	setp.ge.s32 	%p54, %r27, %r36;
	@%p54 bra 	$L__BB8_34;
	not.b32 	%r444, %r27;
	add.s32 	%r445, %r124, %r444;
	sub.s32 	%r37, %r445, %r648;
	and.b32  	%r446, %r37, 768;
	setp.eq.s32 	%p55, %r446, 768;
	mov.u32 	%r653, %r27;
	@%p55 bra 	$L__BB8_31;
	add.s32 	%r650, %r27, %r648;
	shr.u32 	%r447, %r37, 8;
	add.s32 	%r448, %r447, 1;
	and.b32  	%r449, %r448, 3;
	neg.s32 	%r649, %r449;
	mov.u32 	%r653, %r27;
$L__BB8_30:
	.pragma "nounroll";
	mul.wide.u32 	%rd101, %r650, 4;
	add.s64 	%rd100, %rd16, %rd101;
	// begin inline asm
	ld.global.nc.u32 %r450, [%rd100];
	// end inline asm
	min.u32 	%r659, %r659, %r450;
	add.s32 	%r653, %r653, 256;
	add.s32 	%r650, %r650, 256;
	add.s32 	%r649, %r649, 1;
	setp.ne.s32 	%p56, %r649, 0;
	@%p56 bra 	$L__BB8_30;
$L__BB8_31:
	setp.lt.u32 	%p57, %r37, 768;
	@%p57 bra 	$L__BB8_34;
	cvt.u64.u32 	%rd102, %r653;
	cvt.u64.u32 	%rd103, %r648;
	add.s64 	%rd104, %rd102, %rd103;
	shl.b64 	%rd105, %rd104, 2;
	add.s64 	%rd106, %rd105, %rd16;
	add.s64 	%rd122, %rd106, 2048;
	add.s32 	%r656, %r653, %r648;
$L__BB8_33:
	mul.wide.u32 	%rd111, %r656, 4;
	add.s64 	%rd107, %rd16, %rd111;
	// begin inline asm
	ld.global.nc.u32 %r451, [%rd107];
	// end inline asm
	min.u32 	%r455, %r659, %r451;
	add.s64 	%rd108, %rd122, -1024;
	// begin inline asm
	ld.global.nc.u32 %r452, [%rd108];
	// end inline asm
	min.u32 	%r456, %r455, %r452;
	// begin inline asm
	ld.global.nc.u32 %r453, [%rd122];
	// end inline asm
	min.u32 	%r457, %r456, %r453;
	add.s64 	%rd110, %rd122, 1024;
	// begin inline asm
	ld.global.nc.u32 %r454, [%rd110];
	// end inline asm
	min.u32 	%r659, %r457, %r454;
	add.s32 	%r653, %r653, 1024;
	add.s64 	%rd122, %rd122, 4096;
	add.s32 	%r656, %r656, 1024;
	setp.lt.s32 	%p58, %r653, %r36;
	@%p58 bra 	$L__BB8_33;
$L__BB8_34:
	// begin inline asm
	mov.u32 %r458, %laneid;
	// end inline asm
	mov.b32 	%r461, 1;
	mov.b32 	%r482, 31;
	mov.b32 	%r483, -1;
	// begin inline asm
	shfl.sync.down.b32 %r459, %r659, %r461, %r482, %r483;
	// end inline asm
	setp.gt.s32 	%p59, %r458, 30;
	min.u32 	%r484, %r659, %r459;
	selp.b32 	%r465, %r659, %r484, %p59;
	mov.b32 	%r466, 2;
	// begin inline asm
	shfl.sync.down.b32 %r464, %r465, %r466, %r482, %r483;
	// end inline asm
	setp.gt.s32 	%p60, %r458, 29;
	min.u32 	%r485, %r465, %r464;
	selp.b32 	%r470, %r465, %r485, %p60;
	mov.b32 	%r471, 4;
	// begin inline asm
	shfl.sync.down.b32 %r469, %r470, %r471, %r482, %r483;
	// end inline asm
	setp.gt.s32 	%p61, %r458, 27;
	min.u32 	%r486, %r470, %r469;
	selp.b32 	%r475, %r470, %r486, %p61;
	mov.b32 	%r476, 8;
	// begin inline asm
	shfl.sync.down.b32 %r474, %r475, %r476, %r482, %r483;
	// end inline asm
	setp.gt.s32 	%p62, %r458, 23;
	min.u32 	%r487, %r475, %r474;
	selp.b32 	%r480, %r475, %r487, %p62;
	mov.b32 	%r481, 16;
	// begin inline asm
	shfl.sync.down.b32 %r479, %r480, %r481, %r482, %r483;
	// end inline asm
	setp.gt.s32 	%p63, %r458, 15;
	min.u32 	%r59, %r480, %r479;
	selp.b32 	%r686, %r480, %r59, %p63;
	setp.ne.s32 	%p64, %r458, 0;
	@%p64 bra 	$L__BB8_36;
	shr.u32 	%r488, %r27, 3;
	and.b32  	%r489, %r488, 124;
	mov.u32 	%r490, _ZZN3cub18CUB_300001_SM_10006detail6reduce28DeviceReduceSingleTileKernelINS2_10policy_hubIjyN4cuda3__47minimumIjEEE10Policy1000EPjSB_iS8_jjNS5_3std3__410__identityEEEvT0_T1_T2_T3_T4_T6_E12temp_storage;
	add.s32 	%r491, %r490, %r489;
	st.shared.u32 	[%r491+8], %r59;
$L__BB8_36:
	bar.sync 	0;
	setp.ne.s32 	%p65, %r27, 0;
	@%p65 bra 	$L__BB8_72;
	ld.shared.u32 	%r492, [_ZZN3cub18CUB_300001_SM_10006detail6reduce28DeviceReduceSingleTileKernelINS2_10policy_hubIjyN4cuda3__47minimumIjEEE10Policy1000EPjSB_iS8_jjNS5_3std3__410__identityEEEvT0_T1_T2_T3_T4_T6_E12temp_storage+12];
	min.u32 	%r493, %r686, %r492;
	ld.shared.u32 	%r494, [_ZZN3cub18CUB_300001_SM_10006detail6reduce28DeviceReduceSingleTileKernelINS2_10policy_hubIjyN4cuda3__47minimumIjEEE10Policy1000EPjSB_iS8_jjNS5_3std3__410__identityEEEvT0_T1_T2_T3_T4_T6_E12temp_storage+16];
	min.u32 	%r495, %r493, %r494;
	ld.shared.u32 	%r496, [_ZZN3cub18CUB_300001_SM_10006detail6reduce28DeviceReduceSingleTileKernelINS2_10policy_hubIjyN4cuda3__47minimumIjEEE10Policy1000EPjSB_iS8_jjNS5_3std3__410__identityEEEvT0_T1_T2_T3_T4_T6_E12temp_storage+20];
	min.u32 	%r497, %r495, %r496;
	ld.shared.u32 	%r498, [_ZZN3cub18CUB_300001_SM_10006detail6reduce28DeviceReduceSingleTileKernelINS2_10policy_hubIjyN4cuda3__47minimumIjEEE10Policy1000EPjSB_iS8_jjNS5_3std3__410__identityEEEvT0_T1_T2_T3_T4_T6_E12temp_storage+24];
	min.u32 	%r499, %r497, %r498;
	ld.shared.u32 	%r500, [_ZZN3cub18CUB_300001_SM_10006detail6reduce28DeviceReduceSingleTileKernelINS2_10policy_hubIjyN4cuda3__47minimumIjEEE10Policy1000EPjSB_iS8_jjNS5_3std3__410__identityEEEvT0_T1_T2_T3_T4_T6_E12temp_storage+28];
	min.u32 	%r501, %r499, %r500;
	ld.shared.u32 	%r502, [_ZZN3cub18CUB_300001_SM_10006detail6reduce28DeviceReduceSingleTileKernelINS2_10policy_hubIjyN4cuda3__47minimumIjEEE10Policy1000EPjSB_iS8_jjNS5_3std3__410__identityEEEvT0_T1_T2_T3_T4_T6_E12temp_storage+32];
	min.u32 	%r503, %r501, %r502;
	ld.shared.u32 	%r504, [_ZZN3cub18CUB_300001_SM_10006detail6reduce28DeviceReduceSingleTileKernelINS2_10policy_hubIjyN4cuda3__47minimumIjEEE10Policy1000EPjSB_iS8_jjNS5_3std3__410__identityEEEvT0_T1_T2_T3_T4_T6_E12temp_storage+36];
	min.u32 	%r686, %r503, %r504;
	bra.uni 	$L__BB8_72;
$L__BB8_38:
	setp.gt.s32 	%p3, %r124, 4095;
	@%p3 bra 	$L__BB8_56;
	mov.u32 	%r62, %tid.x;
	setp.ge.s32 	%p20, %r62, %r124;
	mov.b32 	%r670, 0;
	mov.u32 	%r665, %r62;
	@%p20 bra 	$L__BB8_41;
	mul.wide.u32 	%rd66, %r62, 4;
	add.s64 	%rd65, %rd16, %rd66;
	// begin inline asm
	ld.global.nc.u32 %r670, [%rd65];
	// end inline asm
	add.s32 	%r665, %r62, 256;
$L__BB8_41:
	setp.ge.s32 	%p21, %r665, %r124;
	@%p21 bra 	$L__BB8_47;
	not.b32 	%r255, %r665;
	add.s32 	%r67, %r124, %r255;
	and.b32  	%r256, %r67, 768;
	setp.eq.s32 	%p22, %r256, 768;
	@%p22 bra 	$L__BB8_45;
	mul.wide.u32 	%rd67, %r665, 4;
	add.s64 	%rd123, %rd16, %rd67;
	shr.u32 	%r257, %r67, 8;
	add.s32 	%r258, %r257, 1;
	and.b32  	%r259, %r258, 3;
	neg.s32 	%r662, %r259;
$L__BB8_44:
	.pragma "nounroll";
	// begin inline asm
	ld.global.nc.u32 %r260, [%rd123];
	// end inline asm
	min.u32 	%r670, %r670, %r260;
	add.s32 	%r665, %r665, 256;
	add.s64 	%rd123, %rd123, 1024;
	add.s32 	%r662, %r662, 1;
	setp.ne.s32 	%p23, %r662, 0;
	@%p23 bra 	$L__BB8_44;
$L__BB8_45:
	setp.lt.u32 	%p24, %r67, 768;
	@%p24 bra 	$L__BB8_47;
$L__BB8_46:
	mul.wide.s32 	%rd73, %r665, 4;
	add.s64 	%rd69, %rd16, %rd73;
	// begin inline asm
	ld.global.nc.u32 %r261, [%rd69];
	// end inline asm
	min.u32 	%r265, %r670, %r261;
	add.s64 	%rd70, %rd69, 1024;
	// begin inline asm
	ld.global.nc.u32 %r262, [%rd70];
	// end inline asm
	min.u32 	%r266, %r265, %r262;
	add.s64 	%rd71, %rd69, 2048;
	// begin inline asm
	ld.global.nc.u32 %r263, [%rd71];
	// end inline asm
	min.u32 	%r267, %r266, %r263;
	add.s64 	%rd72, %rd69, 3072;
	// begin inline asm
	ld.global.nc.u32 %r264, [%rd72];
	// end inline asm
	min.u32 	%r670, %r267, %r264;
	add.s32 	%r665, %r665, 1024;
	setp.lt.s32 	%p25, %r665, %r124;
	@%p25 bra 	$L__BB8_46;
$L__BB8_47:
	setp.lt.s32 	%p26, %r124, 256;
	@%p26 bra 	$L__BB8_52;
	// begin inline asm
	mov.u32 %r331, %laneid;
	// end inline asm
	mov.b32 	%r334, 1;
	mov.b32 	%r355, 31;
	mov.b32 	%r356, -1;
	// begin inline asm
	shfl.sync.down.b32 %r332, %r670, %r334, %r355, %r356;
	// end inline asm
	setp.gt.s32 	%p42, %r331, 30;
	min.u32 	%r357, %r670, %r332;
	selp.b32 	%r338, %r670, %r357, %p42;
	mov.b32 	%r339, 2;
	// begin inline asm
	shfl.sync.down.b32 %r337, %r338, %r339, %r355, %r356;
	// end inline asm
	setp.gt.s32 	%p43, %r331, 29;
	min.u32 	%r358, %r338, %r337;
	selp.b32 	%r343, %r338, %r358, %p43;
	mov.b32 	%r344, 4;
	// begin inline asm
	shfl.sync.down.b32 %r342, %r343, %r344, %r355, %r356;
	// end inline asm
	setp.gt.s32 	%p44, %r331, 27;
	min.u32 	%r359, %r343, %r342;
	selp.b32 	%r348, %r343, %r359, %p44;
	mov.b32 	%r349, 8;
	// begin inline asm
	shfl.sync.down.b32 %r347, %r348, %r349, %r355, %r356;
	// end inline asm
	setp.gt.s32 	%p45, %r331, 23;
	min.u32 	%r360, %r348, %r347;
	selp.b32 	%r353, %r348, %r360, %p45;
	mov.b32 	%r354, 16;
	// begin inline asm
	shfl.sync.down.b32 %r352, %r353, %r354, %r355, %r356;
	// end inline asm
	setp.gt.s32 	%p46, %r331, 15;
	min.u32 	%r83, %r353, %r352;
	selp.b32 	%r686, %r353, %r83, %p46;
	setp.ne.s32 	%p47, %r331, 0;
	@%p47 bra 	$L__BB8_50;
	shr.u32 	%r361, %r62, 3;
	and.b32  	%r362, %r361, 124;
	mov.u32 	%r363, _ZZN3cub18CUB_300001_SM_10006detail6reduce28DeviceReduceSingleTileKernelINS2_10policy_hubIjyN4cuda3__47minimumIjEEE10Policy1000EPjSB_iS8_jjNS5_3std3__410__identityEEEvT0_T1_T2_T3_T4_T6_E12temp_storage;
	add.s32 	%r364, %r363, %r362;
	st.shared.u32 	[%r364+8], %r83;
$L__BB8_50:
	bar.sync 	0;
	setp.ne.s32 	%p48, %r62, 0;
	@%p48 bra 	$L__BB8_72;
	ld.shared.u32 	%r365, [_ZZN3cub18CUB_300001_SM_10006detail6reduce28DeviceReduceSingleTileKernelINS2_10policy_hubIjyN4cuda3__47minimumIjEEE10Policy1000EPjSB_iS8_jjNS5_3std3__410__identityEEEvT0_T1_T2_T3_T4_T6_E12temp_storage+12];
	min.u32 	%r366, %r686, %r365;
	ld.shared.u32 	%r367, [_ZZN3cub18CUB_300001_SM_10006detail6reduce28DeviceReduceSingleTileKernelINS2_10policy_hubIjyN4cuda3__47minimumIjEEE10Policy1000EPjSB_iS8_jjNS5_3std3__410__identityEEEvT0_T1_T2_T3_T4_T6_E12temp_storage+16];
	min.u32 	%r368, %r366, %r367;
	ld.shared.u32 	%r369, [_ZZN3cub18CUB_300001_SM_10006detail6reduce28DeviceReduceSingleTileKernelINS2_10policy_hubIjyN4cuda3__47minimumIjEEE10Policy1000EPjSB_iS8_jjNS5_3std3__410__identityEEEvT0_T1_T2_T3_T4_T6_E12temp_storage+20];
	min.u32 	%r370, %r368, %r369;
	ld.shared.u32 	%r371, [_ZZN3cub18CUB_300001_SM_10006detail6reduce28DeviceReduceSingleTileKernelINS2_10policy_hubIjyN4cuda3__47minimumIjEEE10Policy1000EPjSB_iS8_jjNS5_3std3__410__identityEEEvT0_T1_T2_T3_T4_T6_E12temp_storage+24];
	min.u32 	%r372, %r370, %r371;
	ld.shared.u32 	%r373, [_ZZN3cub18CUB_300001_SM_10006detail6reduce28DeviceReduceSingleTileKernelINS2_10policy_hubIjyN4cuda3__47minimumIjEEE10Policy1000EPjSB_iS8_jjNS5_3std3__410__identityEEEvT0_T1_T2_T3_T4_T6_E12temp_storage+28];
	min.u32 	%r374, %r372, %r373;
	ld.shared.u32 	%r375, [_ZZN3cub18CUB_300001_SM_10006detail6reduce28DeviceReduceSingleTileKernelINS2_10policy_hubIjyN4cuda3__47minimumIjEEE10Policy1000EPjSB_iS8_jjNS5_3std3__410__identityEEEvT0_T1_T2_T3_T4_T6_E12temp_storage+32];
	min.u32 	%r376, %r374, %r375;
	ld.shared.u32 	%r377, [_ZZN3cub18CUB_300001_SM_10006detail6reduce28DeviceReduceSingleTileKernelINS2_10policy_hubIjyN4cuda3__47minimumIjEEE10Policy1000EPjSB_iS8_jjNS5_3std3__410__identityEEEvT0_T1_T2_T3_T4_T6_E12temp_storage+36];
	min.u32 	%r686, %r376, %r377;
	bra.uni 	$L__BB8_72;
$L__BB8_52:
	// begin inline asm
	mov.u32 %r268, %laneid;
	// end inline asm
	and.b32  	%r294, %r62, 992;
	add.s32 	%r295, %r294, 32;
	setp.gt.s32 	%p27, %r295, %r124;
	not.b32 	%r296, %r294;
	add.s32 	%r297, %r124, %r296;
	selp.b32 	%r292, %r297, 31, %p27;
	mov.b32 	%r271, 1;
	mov.b32 	%r293, -1;
	// begin inline asm
	shfl.sync.down.b32 %r269, %r670, %r271, %r292, %r293;
	// end inline asm
	setp.lt.s32 	%p28, %r268, %r292;
	min.u32 	%r298, %r670, %r269;
	selp.b32 	%r275, %r298, %r670, %p28;
	mov.b32 	%r276, 2;
	// begin inline asm
	shfl.sync.down.b32 %r274, %r275, %r276, %r292, %r293;
	// end inline asm
	add.s32 	%r299, %r268, 2;
	setp.gt.s32 	%p29, %r299, %r292;
	min.u32 	%r300, %r275, %r274;
	selp.b32 	%r280, %r275, %r300, %p29;
	mov.b32 	%r281, 4;
	// begin inline asm
	shfl.sync.down.b32 %r279, %r280, %r281, %r292, %r293;
	// end inline asm
	add.s32 	%r301, %r268, 4;
	setp.gt.s32 	%p30, %r301, %r292;
	min.u32 	%r302, %r280, %r279;
	selp.b32 	%r285, %r280, %r302, %p30;
	mov.b32 	%r286, 8;
	// begin inline asm
	shfl.sync.down.b32 %r284, %r285, %r286, %r292, %r293;
	// end inline asm
	add.s32 	%r303, %r268, 8;
	setp.gt.s32 	%p31, %r303, %r292;
	min.u32 	%r304, %r285, %r284;
	selp.b32 	%r290, %r285, %r304, %p31;
	mov.b32 	%r291, 16;
	// begin inline asm
	shfl.sync.down.b32 %r289, %r290, %r291, %r292, %r293;
	// end inline asm
	add.s32 	%r305, %r268, 16;
	setp.gt.s32 	%p32, %r305, %r292;
	min.u32 	%r306, %r290, %r289;
	selp.b32 	%r686, %r290, %r306, %p32;
	setp.ne.s32 	%p33, %r268, 0;
	@%p33 bra 	$L__BB8_54;
	shr.u32 	%r307, %r62, 3;
	and.b32  	%r308, %r307, 124;
	mov.u32 	%r309, _ZZN3cub18CUB_300001_SM_10006detail6reduce28DeviceReduceSingleTileKernelINS2_10policy_hubIjyN4cuda3__47minimumIjEEE10Policy1000EPjSB_iS8_jjNS5_3std3__410__identityEEEvT0_T1_T2_T3_T4_T6_E12temp_storage;
	add.s32 	%r310, %r309, %r308;
	st.shared.u32 	[%r310+8], %r686;
$L__BB8_54:
	bar.sync 	0;
	setp.ne.s32 	%p34, %r62, 0;
	@%p34 bra 	$L__BB8_72;
	setp.gt.s32 	%p35, %r124, 32;
	ld.shared.u32 	%r311, [_ZZN3cub18CUB_300001_SM_10006detail6reduce28DeviceReduceSingleTileKernelINS2_10policy_hubIjyN4cuda3__47minimumIjEEE10Policy1000EPjSB_iS8_jjNS5_3std3__410__identityEEEvT0_T1_T2_T3_T4_T6_E12temp_storage+12];
	min.u32 	%r312, %r686, %r311;
	selp.b32 	%r313, %r312, %r686, %p35;
	setp.gt.s32 	%p36, %r124, 64;
	ld.shared.u32 	%r314, [_ZZN3cub18CUB_300001_SM_10006detail6reduce28DeviceReduceSingleTileKernelINS2_10policy_hubIjyN4cuda3__47minimumIjEEE10Policy1000EPjSB_iS8_jjNS5_3std3__410__identityEEEvT0_T1_T2_T3_T4_T6_E12temp_storage+16];
	min.u32 	%r315, %r313, %r314;
	selp.b32 	%r316, %r315, %r313, %p36;
	setp.gt.s32 	%p37, %r124, 96;
	ld.shared.u32 	%r317, [_ZZN3cub18CUB_300001_SM_10006detail6reduce28DeviceReduceSingleTileKernelINS2_10policy_hubIjyN4cuda3__47minimumIjEEE10Policy1000EPjSB_iS8_jjNS5_3std3__410__identityEEEvT0_T1_T2_T3_T4_T6_E12temp_storage+20];
	min.u32 	%r318, %r316, %r317;
	selp.b32 	%r319, %r318, %r316, %p37;
	setp.gt.s32 	%p38, %r124, 128;
	ld.shared.u32 	%r320, [_ZZN3cub18CUB_300001_SM_10006detail6reduce28DeviceReduceSingleTileKernelINS2_10policy_hubIjyN4cuda3__47minimumIjEEE10Policy1000EPjSB_iS8_jjNS5_3std3__410__identityEEEvT0_T1_T2_T3_T4_T6_E12temp_storage+24];
	min.u32 	%r321, %r319, %r320;
	selp.b32 	%r322, %r321, %r319, %p38;
	setp.gt.s32 	%p39, %r124, 160;
	ld.shared.u32 	%r323, [_ZZN3cub18CUB_300001_SM_10006detail6reduce28DeviceReduceSingleTileKernelINS2_10policy_hubIjyN4cuda3__47minimumIjEEE10Policy1000EPjSB_iS8_jjNS5_3std3__410__identityEEEvT0_T1_T2_T3_T4_T6_E12temp_storage+28];
	min.u32 	%r324, %r322, %r323;
	selp.b32 	%r325, %r324, %r322, %p39;
	setp.gt.s32 	%p40, %r124, 192;
	ld.shared.u32 	%r326, [_ZZN3cub18CUB_300001_SM_10006detail6reduce28DeviceReduceSingleTileKernelINS2_10policy_hubIjyN4cuda3__47minimumIjEEE10Policy1000EPjSB_iS8_jjNS5_3std3__410__identityEEEvT0_T1_T2_T3_T4_T6_E12temp_storage+32];
	min.u32 	%r327, %r325, %r326;
	selp.b32 	%r328, %r327, %r325, %p40;
	setp.gt.s32 	%p41, %r124, 224;
	ld.shared.u32 	%r329, [_ZZN3cub18CUB_300001_SM_10006detail6reduce28DeviceReduceSingleTileKernelINS2_10policy_hubIjyN4cuda3__47minimumIjEEE10Policy1000EPjSB_iS8_jjNS5_3std3__410__identityEEEvT0_T1_T2_T3_T4_T6_E12temp_storage+36];
	min.u32 	%r330, %r328, %r329;
	selp.b32 	%r686, %r330, %r328, %p41;
	bra.uni 	$L__BB8_72;
$L__BB8_56:
	mov.u32 	%r88, %tid.x;
	mul.wide.u32 	%rd35, %r88, 4;
	add.s64 	%rd19, %rd16, %rd35;
	// begin inline asm
	ld.global.nc.u32 %r126, [%rd19];
	// end inline asm
	add.s64 	%rd20, %rd19, 1024;
	// begin inline asm
	ld.global.nc.u32 %r127, [%rd20];
	// end inline asm
	add.s64 	%rd21, %rd19, 2048;
	// begin inline asm
	ld.global.nc.u32 %r128, [%rd21];
	// end inline asm
	add.s64 	%rd22, %rd19, 3072;
	// begin inline asm
	ld.global.nc.u32 %r129, [%rd22];
	// end inline asm
	add.s64 	%rd23, %rd19, 4096;
	// begin inline asm
	ld.global.nc.u32 %r130, [%rd23];
	// end inline asm
	add.s64 	%rd24, %rd19, 5120;
	// begin inline asm
	ld.global.nc.u32 %r131, [%rd24];
	// end inline asm
	add.s64 	%rd25, %rd19, 6144;
	// begin inline asm
	ld.global.nc.u32 %r132, [%rd25];
	// end inline asm
	add.s64 	%rd26, %rd19, 7168;
	// begin inline asm
	ld.global.nc.u32 %r133, [%rd26];
	// end inline asm
	add.s64 	%rd27, %rd19, 8192;
	// begin inline asm
	ld.global.nc.u32 %r134, [%rd27];
	// end inline asm
	add.s64 	%rd28, %rd19, 9216;
	// begin inline asm
	ld.global.nc.u32 %r135, [%rd28];
	// end inline asm
	add.s64 	%rd29, %rd19, 10240;
	// begin inline asm
	ld.global.nc.u32 %r136, [%rd29];
	// end inline asm
	add.s64 	%rd30, %rd19, 11264;
	// begin inline asm
	ld.global.nc.u32 %r137, [%rd30];
	// end inline asm
	add.s64 	%rd31, %rd19, 12288;
	// begin inline asm
	ld.global.nc.u32 %r138, [%rd31];
	// end inline asm
	add.s64 	%rd32, %rd19, 13312;
	// begin inline asm
	ld.global.nc.u32 %r139, [%rd32];
	// end inline asm
	add.s64 	%rd33, %rd19, 14336;
	// begin inline asm
	ld.global.nc.u32 %r140, [%rd33];
	// end inline asm
	add.s64 	%rd34, %rd19, 15360;
	// begin inline asm
	ld.global.nc.u32 %r141, [%rd34];
	// end inline asm
	min.u32 	%r143, %r126, %r127;
	min.u32 	%r144, %r143, %r128;
	min.u32 	%r145, %r129, %r130;
	min.u32 	%r146, %r145, %r131;
	min.u32 	%r147, %r132, %r133;
	min.u32 	%r148, %r147, %r134;
	min.u32 	%r149, %r135, %r136;
	min.u32 	%r150, %r149, %r137;
	min.u32 	%r151, %r138, %r139;
	min.u32 	%r152, %r151, %r140;
	min.u32 	%r153, %r144, %r146;
	min.u32 	%r154, %r153, %r148;
	min.u32 	%r155, %r150, %r152;
	min.u32 	%r156, %r155, %r141;
	min.u32 	%r685, %r154, %r156;
	setp.lt.u32 	%p4, %r124, 8192;
	mov.b32 	%r674, 4096;
	@%p4 bra 	$L__BB8_60;
	add.s32 	%r90, %r124, -4096;
	mov.b32 	%r674, 4096;
$L__BB8_58:
	mul.wide.s32 	%rd52, %r674, 4;
	add.s64 	%rd36, %rd19, %rd52;
	// begin inline asm
	ld.global.nc.u32 %r158, [%rd36];
	// end inline asm
	add.s64 	%rd37, %rd36, 1024;
	// begin inline asm
	ld.global.nc.u32 %r159, [%rd37];
	// end inline asm
	add.s64 	%rd38, %rd36, 2048;
	// begin inline asm
	ld.global.nc.u32 %r160, [%rd38];
	// end inline asm
	add.s64 	%rd39, %rd36, 3072;
	// begin inline asm
	ld.global.nc.u32 %r161, [%rd39];
	// end inline asm
	add.s64 	%rd40, %rd36, 4096;
	// begin inline asm
	ld.global.nc.u32 %r162, [%rd40];
	// end inline asm
	add.s64 	%rd41, %rd36, 5120;
	// begin inline asm
	ld.global.nc.u32 %r163, [%rd41];
	// end inline asm
	add.s64 	%rd42, %rd36, 6144;
	// begin inline asm
	ld.global.nc.u32 %r164, [%rd42];
	// end inline asm
	add.s64 	%rd43, %rd36, 7168;
	// begin inline asm
	ld.global.nc.u32 %r165, [%rd43];
	// end inline asm
	add.s64 	%rd44, %rd36, 8192;
	// begin inline asm
	ld.global.nc.u32 %r166, [%rd44];
	// end inline asm
	add.s64 	%rd45, %rd36, 9216;
	// begin inline asm
	ld.global.nc.u32 %r167, [%rd45];
	// end inline asm
	add.s64 	%rd46, %rd36, 10240;
	// begin inline asm
	ld.global.nc.u32 %r168, [%rd46];
	// end inline asm
	add.s64 	%rd47, %rd36, 11264;
	// begin inline asm
	ld.global.nc.u32 %r169, [%rd47];
	// end inline asm
	add.s64 	%rd48, %rd36, 12288;
	// begin inline asm
	ld.global.nc.u32 %r170, [%rd48];
	// end inline asm
	add.s64 	%rd49, %rd36, 13312;
	// begin inline asm
	ld.global.nc.u32 %r171, [%rd49];
	// end inline asm
	add.s64 	%rd50, %rd36, 14336;
	// begin inline asm
	ld.global.nc.u32 %r172, [%rd50];
	// end inline asm
	add.s64 	%rd51, %rd36, 15360;
	// begin inline asm
	ld.global.nc.u32 %r173, [%rd51];
	// end inline asm
	min.u32 	%r174, %r685, %r158;
	min.u32 	%r175, %r174, %r159;
	min.u32 	%r176, %r160, %r161;
	min.u32 	%r177, %r176, %r162;
	min.u32 	%r178, %r163, %r164;
	min.u32 	%r179, %r178, %r165;
	min.u32 	%r180, %r166, %r167;
	min.u32 	%r181, %r180, %r168;
	min.u32 	%r182, %r169, %r170;
	min.u32 	%r183, %r182, %r171;
	min.u32 	%r184, %r172, %r173;
	min.u32 	%r185, %r175, %r177;
	min.u32 	%r186, %r185, %r179;
	min.u32 	%r187, %r181, %r183;
	min.u32 	%r188, %r187, %r184;
	min.u32 	%r685, %r186, %r188;
	sub.s32 	%r189, %r124, %r674;
	setp.lt.s32 	%p5, %r189, 4096;
	@%p5 bra 	$L__BB8_68;
	add.s32 	%r674, %r674, 4096;
	setp.le.s32 	%p6, %r674, %r90;
	@%p6 bra 	$L__BB8_58;
$L__BB8_60:
	setp.le.s32 	%p7, %r124, %r674;
	@%p7 bra 	$L__BB8_68;
	sub.s32 	%r97, %r124, %r674;
	setp.ge.s32 	%p8, %r88, %r97;
	@%p8 bra 	$L__BB8_68;
	not.b32 	%r191, %r88;
	add.s32 	%r192, %r124, %r191;
	sub.s32 	%r98, %r192, %r674;
	and.b32  	%r193, %r98, 768;
	setp.eq.s32 	%p9, %r193, 768;
	mov.u32 	%r679, %r88;
	@%p9 bra 	$L__BB8_65;
	add.s32 	%r676, %r88, %r674;
	shr.u32 	%r194, %r98, 8;
	add.s32 	%r195, %r194, 1;
	and.b32  	%r196, %r195, 3;
	neg.s32 	%r675, %r196;
	mov.u32 	%r679, %r88;
$L__BB8_64:
	.pragma "nounroll";
	mul.wide.u32 	%rd54, %r676, 4;
	add.s64 	%rd53, %rd16, %rd54;
	// begin inline asm
	ld.global.nc.u32 %r197, [%rd53];
	// end inline asm
	min.u32 	%r685, %r685, %r197;
	add.s32 	%r679, %r679, 256;
	add.s32 	%r676, %r676, 256;
	add.s32 	%r675, %r675, 1;
	setp.ne.s32 	%p10, %r675, 0;
	@%p10 bra 	$L__BB8_64;
$L__BB8_65:
	setp.lt.u32 	%p11, %r98, 768;
	@%p11 bra 	$L__BB8_68;
	cvt.u64.u32 	%rd55, %r679;
	cvt.u64.u32 	%rd56, %r674;
	add.s64 	%rd57, %rd55, %rd56;
	shl.b64 	%rd58, %rd57, 2;
	add.s64 	%rd59, %rd58, %rd16;
	add.s64 	%rd124, %rd59, 2048;
	add.s32 	%r682, %r679, %r674;
$L__BB8_67:
	mul.wide.u32 	%rd64, %r682, 4;
	add.s64 	%rd60, %rd16, %rd64;
	// begin inline asm
	ld.global.nc.u32 %r198, [%rd60];
	// end inline asm
	min.u32 	%r202, %r685, %r198;
	add.s64 	%rd61, %rd124, -1024;
	// begin inline asm
	ld.global.nc.u32 %r199, [%rd61];
	// end inline asm
	min.u32 	%r203, %r202, %r199;
	// begin inline asm
	ld.global.nc.u32 %r200, [%rd124];
	// end inline asm
	min.u32 	%r204, %r203, %r200;
	add.s64 	%rd63, %rd124, 1024;
	// begin inline asm
	ld.global.nc.u32 %r201, [%rd63];
	// end inline asm
	min.u32 	%r685, %r204, %r201;
	add.s32 	%r679, %r679, 1024;
	add.s64 	%rd124, %rd124, 4096;
	add.s32 	%r682, %r682, 1024;
	setp.lt.s32 	%p12, %r679, %r97;
	@%p12 bra 	$L__BB8_67;
$L__BB8_68:
	// begin inline asm
	mov.u32 %r205, %laneid;
	// end inline asm
	mov.b32 	%r208, 1;
	mov.b32 	%r229, 31;
	mov.b32 	%r230, -1;
	// begin inline asm
	shfl.sync.down.b32 %r206, %r685, %r208, %r229, %r230;
	// end inline asm
	setp.gt.s32 	%p13, %r205, 30;
	min.u32 	%r231, %r685, %r206;
	selp.b32 	%r212, %r685, %r231, %p13;
	mov.b32 	%r213, 2;
	// begin inline asm
	shfl.sync.down.b32 %r211, %r212, %r213, %r229, %r230;
	// end inline asm
	setp.gt.s32 	%p14, %r205, 29;
	min.u32 	%r232, %r212, %r211;
	selp.b32 	%r217, %r212, %r232, %p14;
	mov.b32 	%r218, 4;
	// begin inline asm
	shfl.sync.down.b32 %r216, %r217, %r218, %r229, %r230;
	// end inline asm
	setp.gt.s32 	%p15, %r205, 27;
	min.u32 	%r233, %r217, %r216;
	selp.b32 	%r222, %r217, %r233, %p15;
	mov.b32 	%r223, 8;
	// begin inline asm
	shfl.sync.down.b32 %r221, %r222, %r223, %r229, %r230;
	// end inline asm
	setp.gt.s32 	%p16, %r205, 23;
	min.u32 	%r234, %r222, %r221;
	selp.b32 	%r227, %r222, %r234, %p16;
	mov.b32 	%r228, 16;
	// begin inline asm
	shfl.sync.down.b32 %r226, %r227, %r228, %r229, %r230;
	// end inline asm
	setp.gt.s32 	%p17, %r205, 15;
	min.u32 	%r120, %r227, %r226;
	selp.b32 	%r686, %r227, %r120, %p17;
	setp.ne.s32 	%p18, %r205, 0;
	@%p18 bra 	$L__BB8_70;
	shr.u32 	%r235, %r88, 3;
	and.b32  	%r236, %r235, 124;
	mov.u32 	%r237, _ZZN3cub18CUB_300001_SM_10006detail6reduce28DeviceReduceSingleTileKernelINS2_10policy_hubIjyN4cuda3__47minimumIjEEE10Policy1000EPjSB_iS8_jjNS5_3std3__410__identityEEEvT0_T1_T2_T3_T4_T6_E12temp_storage;
	add.s32 	%r238, %r237, %r236;
	st.shared.u32 	[%r238+8], %r120;
$L__BB8_70:
	bar.sync 	0;
	setp.ne.s32 	%p19, %r88, 0;
	@%p19 bra 	$L__BB8_72;
	ld.shared.u32 	%r239, [_ZZN3cub18CUB_300001_SM_10006detail6reduce28DeviceReduceSingleTileKernelINS2_10policy_hubIjyN4cuda3__47minimumIjEEE10Policy1000EPjSB_iS8_jjNS5_3std3__410__identityEEEvT0_T1_T2_T3_T4_T6_E12temp_storage+12];
	min.u32 	%r240, %r686, %r239;
	ld.shared.u32 	%r241, [_ZZN3cub18CUB_300001_SM_10006detail6reduce28DeviceReduceSingleTileKernelINS2_10policy_hubIjyN4cuda3__47minimumIjEEE10Policy1000EPjSB_iS8_jjNS5_3std3__410__identityEEEvT0_T1_T2_T3_T4_T6_E12temp_storage+16];
	min.u32 	%r242, %r240, %r241;
	ld.shared.u32 	%r243, [_ZZN3cub18CUB_300001_SM_10006detail6reduce28DeviceReduceSingleTileKernelINS2_10policy_hubIjyN4cuda3__47minimumIjEEE10Policy1000EPjSB_iS8_jjNS5_3std3__410__identityEEEvT0_T1_T2_T3_T4_T6_E12temp_storage+20];
	min.u32 	%r244, %r242, %r243;
	ld.shared.u32 	%r245, [_ZZN3cub18CUB_300001_SM_10006detail6reduce28DeviceReduceSingleTileKernelINS2_10policy_hubIjyN4cuda3__47minimumIjEEE10Policy1000EPjSB_iS8_jjNS5_3std3__410__identityEEEvT0_T1_T2_T3_T4_T6_E12temp_storage+24];
	min.u32 	%r246, %r244, %r245;
	ld.shared.u32 	%r247, [_ZZN3cub18CUB_300001_SM_10006detail6reduce28DeviceReduceSingleTileKernelINS2_10policy_hubIjyN4cuda3__47minimumIjEEE10Policy1000EPjSB_iS8_jjNS5_3std3__410__identityEEEvT0_T1_T2_T3_T4_T6_E12temp_storage+28];
	min.u32 	%r248, %r246, %r247;
	ld.shared.u32 	%r249, [_ZZN3cub18CUB_300001_SM_10006detail6reduce28DeviceReduceSingleTileKernelINS2_10policy_hubIjyN4cuda3__47minimumIjEEE10Policy1000EPjSB_iS8_jjNS5_3std3__410__identityEEEvT0_T1_T2_T3_T4_T6_E12temp_storage+32];
	min.u32 	%r250, %r248, %r249;
	ld.shared.u32 	%r251, [_ZZN3cub18CUB_300001_SM_10006detail6reduce28DeviceReduceSingleTileKernelINS2_10policy_hubIjyN4cuda3__47minimumIjEEE10Policy1000EPjSB_iS8_jjNS5_3std3__410__identityEEEvT0_T1_T2_T3_T4_T6_E12temp_storage+36];
	min.u32 	%r686, %r250, %r251;
$L__BB8_72:
	mov.u32 	%r631, %tid.x;
	setp.ne.s32 	%p95, %r631, 0;
	@%p95 bra 	$L__BB8_74;
	min.u32 	%r632, %r125, %r686;
	st.global.u32 	[%rd1], %r632;
$L__BB8_74:
	ret;

}
	// .globl	_ZN3cub18CUB_300001_SM_10006detail6reduce28DeviceReduceSingleTileKernelINS2_10policy_hubIjjN4cuda3__47maximumIjEEE10Policy1000EN6thrust24THRUST_300001_SM_1000_NS6detail15normal_iteratorINSC_10device_ptrIjEEEEPjjS8_jjNS5_3std3__410__identityEEEvT0_T1_T2_T3_T4_T6_
.visible .entry _ZN3cub18CUB_300001_SM_10006detail6reduce28DeviceReduceSingleTileKernelINS2_10policy_hubIjjN4cuda3__47maximumIjEEE10Policy1000EN6thrust24THRUST_300001_SM_1000_NS6detail15normal_iteratorINSC_10device_ptrIjEEEEPjjS8_jjNS5_3std3__410__identityEEEvT0_T1_T2_T3_T4_T6_(
	.param .align 8 .b8 _ZN3cub18CUB_300001_SM_10006detail6reduce28DeviceReduceSingleTileKernelINS2_10policy_hubIjjN4cuda3__47maximumIjEEE10Policy1000EN6thrust24THRUST_300001_SM_1000_NS6detail15normal_iteratorINSC_10device_ptrIjEEEEPjjS8_jjNS5_3std3__410__identityEEEvT0_T1_T2_T3_T4_T6__param_0[8],
	.param .u64 .ptr .align 1 _ZN3cub18CUB_300001_SM_10006detail6reduce28DeviceReduceSingleTileKernelINS2_10policy_hubIjjN4cuda3__47maximumIjEEE10Policy1000EN6thrust24THRUST_300001_SM_1000_NS6detail15normal_iteratorINSC_10device_ptrIjEEEEPjjS8_jjNS5_3std3__410__identityEEEvT0_T1_T2_T3_T4_T6__param_1,
	.param .u32 _ZN3cub18CUB_300001_SM_10006detail6reduce28DeviceReduceSingleTileKernelINS2_10policy_hubIjjN4cuda3__47maximumIjEEE10Policy1000EN6thrust24THRUST_300001_SM_1000_NS6detail15normal_iteratorINSC_10device_ptrIjEEEEPjjS8_jjNS5_3std3__410__identityEEEvT0_T1_T2_T3_T4_T6__param_2,
	.param .align 1 .b8 _ZN3cub18CUB_300001_SM_10006detail6reduce28DeviceReduceSingleTileKernelINS2_10policy_hubIjjN4cuda3__47maximumIjEEE10Policy1000EN6thrust24THRUST_300001_SM_1000_NS6detail15normal_iteratorINSC_10device_ptrIjEEEEPjjS8_jjNS5_3std3__410__identityEEEvT0_T1_T2_T3_T4_T6__param_3[1],
	.param .u32 _ZN3cub18CUB_300001_SM_10006detail6reduce28DeviceReduceSingleTileKernelINS2_10policy_hubIjjN4cuda3__47maximumIjEEE10Policy1000EN6thrust24THRUST_300001_SM_1000_NS6detail15normal_iteratorINSC_10device_ptrIjEEEEPjjS8_jjNS5_3std3__410__identityEEEvT0_T1_T2_T3_T4_T6__param_4,
	.param .align 1 .b8 _ZN3cub18CUB_300001_SM_10006detail6reduce28DeviceReduceSingleTileKernelINS2_10policy_hubIjjN4cuda3__47maximumIjEEE10Policy1000EN6thrust24THRUST_300001_SM_1000_NS6detail15normal_iteratorINSC_10device_ptrIjEEEEPjjS8_jjNS5_3std3__410__identityEEEvT0_T1_T2_T3_T4_T6__param_5[1]
)
.maxntid 256
.minnctapersm 1
{
	.reg .pred 	%p<59>;
	.reg .b32 	%r<511>;
	.reg .b64 	%rd<84>;
	// demoted variable
	.shared .align 4 .b8 _ZZN3cub18CUB_300001_SM_10006detail6reduce28DeviceReduceSingleTileKernelINS2_10policy_hubIjjN4cuda3__47maximumIjEEE10Policy1000EN6thrust24THRUST_300001_SM_1000_NS6detail15normal_iteratorINSC_10device_ptrIjEEEEPjjS8_jjNS5_3std3__410__identityEEEvT0_T1_T2_T3_T4_T6_E12temp_storage[44];
	ld.param.u64 	%rd9, [_ZN3cub18CUB_300001_SM_10006detail6reduce28DeviceReduceSingleTileKernelINS2_10policy_hubIjjN4cuda3__47maximumIjEEE10Policy1000EN6thrust24THRUST_300001_SM_1000_NS6detail15normal_iteratorINSC_10device_ptrIjEEEEPjjS8_jjNS5_3std3__410__identityEEEvT0_T1_T2_T3_T4_T6__param_0];
	ld.param.u64 	%rd10, [_ZN3cub18CUB_300001_SM_10006detail6reduce28DeviceReduceSingleTileKernelINS2_10policy_hubIjjN4cuda3__47maximumIjEEE10Policy1000EN6thrust24THRUST_300001_SM_1000_NS6detail15normal_iteratorINSC_10device_ptrIjEEEEPjjS8_jjNS5_3std3__410__identityEEEvT0_T1_T2_T3_T4_T6__param_1];
	ld.param.u32 	%r92, [_ZN3cub18CUB_300001_SM_10006detail6reduce28DeviceReduceSingleTileKernelINS2_10policy_hubIjjN4cuda3__47maximumIjEEE10Policy1000EN6thrust24THRUST_300001_SM_1000_NS6detail15normal_iteratorINSC_10device_ptrIjEEEEPjjS8_jjNS5_3std3__410__identityEEEvT0_T1_T2_T3_T4_T6__param_2];
	ld.param.u32 	%r93, [_ZN3cub18CUB_300001_SM_10006detail6reduce28DeviceReduceSingleTileKernelINS2_10policy_hubIjjN4cuda3__47maximumIjEEE10Policy1000EN6thrust24THRUST_300001_SM_1000_NS6detail15normal_iteratorINSC_10device_ptrIjEEEEPjjS8_jjNS5_3std3__410__identityEEEvT0_T1_T2_T3_T4_T6__param_4];
	cvta.to.global.u64 	%rd1, %rd10;
	setp.ne.s32 	%p1, %r92, 0;
	@%p1 bra 	$L__BB9_3;
	mov.u32 	%r471, %tid.x;
	setp.ne.s32 	%p58, %r471, 0;
	@%p58 bra 	$L__BB9_52;
	st.global.u32 	[%rd1], %r93;
	bra.uni 	$L__BB9_52;
$L__BB9_3:
	cvta.to.global.u64 	%rd2, %rd9;
	setp.gt.u32 	%p2, %r92, 4095;
	@%p2 bra 	$L__BB9_28;
	mov.u32 	%r1, %tid.x;
	setp.ge.u32 	%p24, %r1, %r92;
	mov.b32 	%r488, 0;
	mov.u32 	%r478, %r1;
	@%p24 bra 	$L__BB9_6;
	mul.wide.u32 	%rd73, %r1, 4;
	add.s64 	%rd74, %rd2, %rd73;
	ld.global.u32 	%r488, [%rd74];
	add.s32 	%r478, %r1, 256;
$L__BB9_6:
	setp.ge.u32 	%p25, %r478, %r92;
	@%p25 bra 	$L__BB9_19;
	not.b32 	%r299, %r478;
	add.s32 	%r300, %r92, %r299;
	shr.u32 	%r301, %r300, 8;
	add.s32 	%r6, %r301, 1;
	and.b32  	%r7, %r6, 15;
	setp.lt.u32 	%p26, %r300, 3840;
	@%p26 bra 	$L__BB9_10;
	and.b32  	%r302, %r6, 33554416;
	neg.s32 	%r474, %r302;
	mul.wide.u32 	%rd75, %r478, 4;
	add.s64 	%rd76, %rd75, %rd2;
	add.s64 	%rd82, %rd76, 8192;
$L__BB9_9:
	.pragma "nounroll";
	ld.global.u32 	%r303, [%rd82+-8192];
	max.u32 	%r304, %r488, %r303;
	ld.global.u32 	%r305, [%rd82+-7168];
	max.u32 	%r306, %r304, %r305;
	ld.global.u32 	%r307, [%rd82+-6144];
	max.u32 	%r308, %r306, %r307;
	ld.global.u32 	%r309, [%rd82+-5120];
	max.u32 	%r310, %r308, %r309;
	ld.global.u32 	%r311, [%rd82+-4096];
	max.u32 	%r312, %r310, %r311;
	ld.global.u32 	%r313, [%rd82+-3072];
	max.u32 	%r314, %r312, %r313;
	ld.global.u32 	%r315, [%rd82+-2048];
	max.u32 	%r316, %r314, %r315;
	ld.global.u32 	%r317, [%rd82+-1024];
	max.u32 	%r318, %r316, %r317;
	ld.global.u32 	%r319, [%rd82];
	max.u32 	%r320, %r318, %r319;
	ld.global.u32 	%r321, [%rd82+1024];
	max.u32 	%r322, %r320, %r321;
	ld.global.u32 	%r323, [%rd82+2048];
	max.u32 	%r324, %r322, %r323;
	ld.global.u32 	%r325, [%rd82+3072];
	max.u32 	%r326, %r324, %r325;
	ld.global.u32 	%r327, [%rd82+4096];
	max.u32 	%r328, %r326, %r327;
	ld.global.u32 	%r329, [%rd82+5120];
	max.u32 	%r330, %r328, %r329;
	ld.global.u32 	%r331, [%rd82+6144];
	max.u32 	%r332, %r330, %r331;
	ld.global.u32 	%r333, [%rd82+7168];
	max.u32 	%r488, %r332, %r333;
	add.s32 	%r478, %r478, 4096;
	add.s32 	%r474, %r474, 16;
	add.s64 	%rd82, %rd82, 16384;
	setp.ne.s32 	%p27, %r474, 0;
	@%p27 bra 	$L__BB9_9;
$L__BB9_10:
	setp.eq.s32 	%p28, %r7, 0;
	@%p28 bra 	$L__BB9_19;
	and.b32  	%r18, %r6, 7;
	setp.lt.u32 	%p29, %r7, 8;
	@%p29 bra 	$L__BB9_13;
	mul.wide.u32 	%rd77, %r478, 4;
	add.s64 	%rd78, %rd2, %rd77;
	ld.global.u32 	%r335, [%rd78];
	max.u32 	%r336, %r488, %r335;
	ld.global.u32 	%r337, [%rd78+1024];
	max.u32 	%r338, %r336, %r337;
	ld.global.u32 	%r339, [%rd78+2048];
	max.u32 	%r340, %r338, %r339;
	ld.global.u32 	%r341, [%rd78+3072];
	max.u32 	%r342, %r340, %r341;
	ld.global.u32 	%r343, [%rd78+4096];
	max.u32 	%r344, %r342, %r343;
	ld.global.u32 	%r345, [%rd78+5120];
	max.u32 	%r346, %r344, %r345;
	ld.global.u32 	%r347, [%rd78+6144];
	max.u32 	%r348, %r346, %r347;
	ld.global.u32 	%r349, [%rd78+7168];
	max.u32 	%r488, %r348, %r349;
	add.s32 	%r478, %r478, 2048;
$L__BB9_13:
	setp.eq.s32 	%p30, %r18, 0;
	@%p30 bra 	$L__BB9_19;
	and.b32  	%r24, %r6, 3;
	setp.lt.u32 	%p31, %r18, 4;
	@%p31 bra 	$L__BB9_16;
	mul.wide.u32 	%rd79, %r478, 4;
	add.s64 	%rd80, %rd2, %rd79;
	ld.global.u32 	%r351, [%rd80];
	max.u32 	%r352, %r488, %r351;
	ld.global.u32 	%r353, [%rd80+1024];
	max.u32 	%r354, %r352, %r353;
	ld.global.u32 	%r355, [%rd80+2048];
	max.u32 	%r356, %r354, %r355;
	ld.global.u32 	%r357, [%rd80+3072];
	max.u32 	%r488, %r356, %r357;
	add.s32 	%r478, %r478, 1024;
$L__BB9_16:
	setp.eq.s32 	%p32, %r24, 0;
	@%p32 bra 	$L__BB9_19;
	mul.wide.u32 	%rd81, %r478, 4;
	add.s64 	%rd83, %rd2, %rd81;
	neg.s32 	%r486, %r24;
$L__BB9_18:
	.pragma "nounroll";
	ld.global.u32 	%r358, [%rd83];
	max.u32 	%r488, %r488, %r358;
	add.s64 	%rd83, %rd83, 1024;
	add.s32 	%r486, %r486, 1;
	setp.ne.s32 	%p33, %r486, 0;
	@%p33 bra 	$L__BB9_18;
$L__BB9_19:
	setp.lt.u32 	%p34, %r92, 256;
	@%p34 bra 	$L__BB9_24;
	// begin inline asm
	mov.u32 %r422, %laneid;
	// end inline asm
	mov.b32 	%r425, 1;
	mov.b32 	%r446, 31;
	mov.b32 	%r447, -1;
	// begin inline asm
	shfl.sync.down.b32 %r423, %r488, %r425, %r446, %r447;
	// end inline asm
	setp.gt.s32 	%p50, %r422, 30;
	max.u32 	%r448, %r488, %r423;
	selp.b32 	%r429, %r488, %r448, %p50;
	mov.b32 	%r430, 2;
	// begin inline asm
	shfl.sync.down.b32 %r428, %r429, %r430, %r446, %r447;
	// end inline asm
	setp.gt.s32 	%p51, %r422, 29;
	max.u32 	%r449, %r429, %r428;
	selp.b32 	%r434, %r429, %r449, %p51;
	mov.b32 	%r435, 4;
	// begin inline asm
	shfl.sync.down.b32 %r433, %r434, %r435, %r446, %r447;
	// end inline asm
	setp.gt.s32 	%p52, %r422, 27;
	max.u32 	%r450, %r434, %r433;
	selp.b32 	%r439, %r434, %r450, %p52;
	mov.b32 	%r440, 8;
	// begin inline asm
	shfl.sync.down.b32 %r438, %r439, %r440, %r446, %r447;
	// end inline asm
	setp.gt.s32 	%p53, %r422, 23;
	max.u32 	%r451, %r439, %r438;
	selp.b32 	%r444, %r439, %r451, %p53;
	mov.b32 	%r445, 16;
	// begin inline asm
	shfl.sync.down.b32 %r443, %r444, %r445, %r446, %r447;
	// end inline asm
	setp.gt.s32 	%p54, %r422, 15;
	max.u32 	%r36, %r444, %r443;
	selp.b32 	%r510, %r444, %r36, %p54;
	setp.ne.s32 	%p55, %r422, 0;
	@%p55 bra 	$L__BB9_22;
	shr.u32 	%r452, %r1, 3;
	and.b32  	%r453, %r452, 124;
	mov.u32 	%r454, _ZZN3cub18CUB_300001_SM_10006detail6reduce28DeviceReduceSingleTileKernelINS2_10policy_hubIjjN4cuda3__47maximumIjEEE10Policy1000EN6thrust24THRUST_300001_SM_1000_NS6detail15normal_iteratorINSC_10device_ptrIjEEEEPjjS8_jjNS5_3std3__410__identityEEEvT0_T1_T2_T3_T4_T6_E12temp_storage;
	add.s32 	%r455, %r454, %r453;
	st.shared.u32 	[%r455+8], %r36;
$L__BB9_22:
	bar.sync 	0;
	setp.ne.s32 	%p56, %r1, 0;
	@%p56 bra 	$L__BB9_50;
	ld.shared.u32 	%r456, [_ZZN3cub18CUB_300001_SM_10006detail6reduce28DeviceReduceSingleTileKernelINS2_10policy_hubIjjN4cuda3__47maximumIjEEE10Policy1000EN6thrust24THRUST_300001_SM_1000_NS6detail15normal_iteratorINSC_10device_ptrIjEEEEPjjS8_jjNS5_3std3__410__identityEEEvT0_T1_T2_T3_T4_T6_E12temp_storage+12];
	max.u32 	%r457, %r510, %r456;
	ld.shared.u32 	%r458, [_ZZN3cub18CUB_300001_SM_10006detail6reduce28DeviceReduceSingleTileKernelINS2_10policy_hubIjjN4cuda3__47maximumIjEEE10Policy1000EN6thrust24THRUST_300001_SM_1000_NS6detail15normal_iteratorINSC_10device_ptrIjEEEEPjjS8_jjNS5_3std3__410__identityEEEvT0_T1_T2_T3_T4_T6_E12temp_storage+16];
	max.u32 	%r459, %r457, %r458;
	ld.shared.u32 	%r460, [_ZZN3cub18CUB_300001_SM_10006detail6reduce28DeviceReduceSingleTileKernelINS2_10policy_hubIjjN4cuda3__47maximumIjEEE10Policy1000EN6thrust24THRUST_300001_SM_1000_NS6detail15normal_iteratorINSC_10device_ptrIjEEEEPjjS8_jjNS5_3std3__410__identityEEEvT0_T1_T2_T3_T4_T6_E12temp_storage+20];
	max.u32 	%r461, %r459, %r460;
	ld.shared.u32 	%r462, [_ZZN3cub18CUB_300001_SM_10006detail6reduce28DeviceReduceSingleTileKernelINS2_10policy_hubIjjN4cuda3__47maximumIjEEE10Policy1000EN6thrust24THRUST_300001_SM_1000_NS6detail15normal_iteratorINSC_10device_ptrIjEEEEPjjS8_jjNS5_3std3__410__identityEEEvT0_T1_T2_T3_T4_T6_E12temp_storage+24];
	max.u32 	%r463, %r461, %r462;
	ld.shared.u32 	%r464, [_ZZN3cub18CUB_300001_SM_10006detail6reduce28DeviceReduceSingleTileKernelINS2_10policy_hubIjjN4cuda3__47maximumIjEEE10Policy1000EN6thrust24THRUST_300001_SM_1000_NS6detail15normal_iteratorINSC_10device_ptrIjEEEEPjjS8_jjNS5_3std3__410__identityEEEvT0_T1_T2_T3_T4_T6_E12temp_storage+28];
	max.u32 	%r465, %r463, %r464;
	ld.shared.u32 	%r466, [_ZZN3cub18CUB_300001_SM_10006detail6reduce28DeviceReduceSingleTileKernelINS2_10policy_hubIjjN4cuda3__47maximumIjEEE10Policy1000EN6thrust24THRUST_300001_SM_1000_NS6detail15normal_iteratorINSC_10device_ptrIjEEEEPjjS8_jjNS5_3std3__410__identityEEEvT0_T1_T2_T3_T4_T6_E12temp_storage+32];
	max.u32 	%r467, %r465, %r466;
	ld.shared.u32 	%r468, [_ZZN3cub18CUB_300001_SM_10006detail6reduce28DeviceReduceSingleTileKernelINS2_10policy_hubIjjN4cuda3__47maximumIjEEE10Policy1000EN6thrust24THRUST_300001_SM_1000_NS6detail15normal_iteratorINSC_10device_ptrIjEEEEPjjS8_jjNS5_3std3__410__identityEEEvT0_T1_T2_T3_T4_T6_E12temp_storage+36];
	max.u32 	%r510, %r467, %r468;
	bra.uni 	$L__BB9_50;
$L__BB9_24:
	// begin inline asm
	mov.u32 %r359, %laneid;
	// end inline asm
	and.b32  	%r385, %r1, 992;
	add.s32 	%r386, %r385, 32;
	setp.gt.u32 	%p35, %r386, %r92;
	not.b32 	%r387, %r385;
	add.s32 	%r388, %r92, %r387;
	selp.b32 	%r383, %r388, 31, %p35;
	mov.b32 	%r362, 1;
	mov.b32 	%r384, -1;
	// begin inline asm
	shfl.sync.down.b32 %r360, %r488, %r362, %r383, %r384;
	// end inline asm
	setp.lt.s32 	%p36, %r359, %r383;
	max.u32 	%r389, %r488, %r360;
	selp.b32 	%r366, %r389, %r488, %p36;
	mov.b32 	%r367, 2;
	// begin inline asm
	shfl.sync.down.b32 %r365, %r366, %r367, %r383, %r384;
	// end inline asm
	add.s32 	%r390, %r359, 2;
	setp.gt.s32 	%p37, %r390, %r383;
	max.u32 	%r391, %r366, %r365;
	selp.b32 	%r371, %r366, %r391, %p37;
	mov.b32 	%r372, 4;
	// begin inline asm
	shfl.sync.down.b32 %r370, %r371, %r372, %r383, %r384;
	// end inline asm
	add.s32 	%r392, %r359, 4;
	setp.gt.s32 	%p38, %r392, %r383;
	max.u32 	%r393, %r371, %r370;
	selp.b32 	%r376, %r371, %r393, %p38;
	mov.b32 	%r377, 8;
	// begin inline asm
	shfl.sync.down.b32 %r375, %r376, %r377, %r383, %r384;
	// end inline asm
	add.s32 	%r394, %r359, 8;
	setp.gt.s32 	%p39, %r394, %r383;
	max.u32 	%r395, %r376, %r375;
	selp.b32 	%r381, %r376, %r395, %p39;
	mov.b32 	%r382, 16;
	// begin inline asm
	shfl.sync.down.b32 %r380, %r381, %r382, %r383, %r384;
	// end inline asm
	add.s32 	%r396, %r359, 16;
	setp.gt.s32 	%p40, %r396, %r383;
	max.u32 	%r397, %r381, %r380;
	selp.b32 	%r510, %r381, %r397, %p40;
	setp.ne.s32 	%p41, %r359, 0;
	@%p41 bra 	$L__BB9_26;
	shr.u32 	%r398, %r1, 3;
	and.b32  	%r399, %r398, 124;
	mov.u32 	%r400, _ZZN3cub18CUB_300001_SM_10006detail6reduce28DeviceReduceSingleTileKernelINS2_10policy_hubIjjN4cuda3__47maximumIjEEE10Policy1000EN6thrust24THRUST_300001_SM_1000_NS6detail15normal_iteratorINSC_10device_ptrIjEEEEPjjS8_jjNS5_3std3__410__identityEEEvT0_T1_T2_T3_T4_T6_E12temp_storage;
	add.s32 	%r401, %r400, %r399;
	st.shared.u32 	[%r401+8], %r510;
$L__BB9_26:
	bar.sync 	0;
	setp.ne.s32 	%p42, %r1, 0;
	@%p42 bra 	$L__BB9_50;
	setp.gt.u32 	%p43, %r92, 32;
	ld.shared.u32 	%r402, [_ZZN3cub18CUB_300001_SM_10006detail6reduce28DeviceReduceSingleTileKernelINS2_10policy_hubIjjN4cuda3__47maximumIjEEE10Policy1000EN6thrust24THRUST_300001_SM_1000_NS6detail15normal_iteratorINSC_10device_ptrIjEEEEPjjS8_jjNS5_3std3__410__identityEEEvT0_T1_T2_T3_T4_T6_E12temp_storage+12];
	max.u32 	%r403, %r510, %r402;
	selp.b32 	%r404, %r403, %r510, %p43;
	setp.gt.u32 	%p44, %r92, 64;
	ld.shared.u32 	%r405, [_ZZN3cub18CUB_300001_SM_10006detail6reduce28DeviceReduceSingleTileKernelINS2_10policy_hubIjjN4cuda3__47maximumIjEEE10Policy1000EN6thrust24THRUST_300001_SM_1000_NS6detail15normal_iteratorINSC_10device_ptrIjEEEEPjjS8_jjNS5_3std3__410__identityEEEvT0_T1_T2_T3_T4_T6_E12temp_storage+16];
	max.u32 	%r406, %r404, %r405;
	selp.b32 	%r407, %r406, %r404, %p44;
	setp.gt.u32 	%p45, %r92, 96;
	ld.shared.u32 	%r408, [_ZZN3cub18CUB_300001_SM_10006detail6reduce28DeviceReduceSingleTileKernelINS2_10policy_hubIjjN4cuda3__47maximumIjEEE10Policy1000EN6thrust24THRUST_300001_SM_1000_NS6detail15normal_iteratorINSC_10device_ptrIjEEEEPjjS8_jjNS5_3std3__410__identityEEEvT0_T1_T2_T3_T4_T6_E12temp_storage+20];
	max.u32 	%r409, %r407, %r408;
	selp.b32 	%r410, %r409, %r407, %p45;
	setp.gt.u32 	%p46, %r92, 128;
	ld.shared.u32 	%r411, [_ZZN3cub18CUB_300001_SM_10006detail6reduce28DeviceReduceSingleTileKernelINS2_10policy_hubIjjN4cuda3__47maximumIjEEE10Policy1000EN6thrust24THRUST_300001_SM_1000_NS6detail15normal_iteratorINSC_10device_ptrIjEEEEPjjS8_jjNS5_3std3__410__identityEEEvT0_T1_T2_T3_T4_T6_E12temp_storage+24];
	max.u32 	%r412, %r410, %r411;
	selp.b32 	%r413, %r412, %r410, %p46;
	setp.gt.u32 	%p47, %r92, 160;
	ld.shared.u32 	%r414, [_ZZN3cub18CUB_300001_SM_10006detail6reduce28DeviceReduceSingleTileKernelINS2_10policy_hubIjjN4cuda3__47maximumIjEEE10Policy1000EN6thrust24THRUST_300001_SM_1000_NS6detail15normal_iteratorINSC_10device_ptrIjEEEEPjjS8_jjNS5_3std3__410__identityEEEvT0_T1_T2_T3_T4_T6_E12temp_storage+28];
	max.u32 	%r415, %r413, %r414;
	selp.b32 	%r416, %r415, %r413, %p47;
	setp.gt.u32 	%p48, %r92, 192;
	ld.shared.u32 	%r417, [_ZZN3cub18CUB_300001_SM_10006detail6reduce28DeviceReduceSingleTileKernelINS2_10policy_hubIjjN4cuda3__47maximumIjEEE10Policy1000EN6thrust24THRUST_300001_SM_1000_NS6detail15normal_iteratorINSC_10device_ptrIjEEEEPjjS8_jjNS5_3std3__410__identityEEEvT0_T1_T2_T3_T4_T6_E12temp_storage+32];
	max.u32 	%r418, %r416, %r417;
	selp.b32 	%r419, %r418, %r416, %p48;
	setp.gt.u32 	%p49, %r92, 224;
	ld.shared.u32 	%r420, [_ZZN3cub18CUB_300001_SM_10006detail6reduce28DeviceReduceSingleTileKernelINS2_10policy_hubIjjN4cuda3__47maximumIjEEE10Policy1000EN6thrust24THRUST_300001_SM_1000_NS6detail15normal_iteratorINSC_10device_ptrIjEEEEPjjS8_jjNS5_3std3__410__identityEEEvT0_T1_T2_T3_T4_T6_E12temp_storage+36];
	max.u32 	%r421, %r419, %r420;
	selp.b32 	%r510, %r421, %r419, %p49;
	bra.uni 	$L__BB9_50;
$L__BB9_28:
	mov.u32 	%r41, %tid.x;
	mul.wide.u32 	%rd11, %r41, 4;
	add.s64 	%rd12, %rd2, %rd11;
	ld.global.u32 	%r95, [%rd12];
	ld.global.u32 	%r96, [%rd12+1024];
	ld.global.u32 	%r97, [%rd12+2048];
	ld.global.u32 	%r98, [%rd12+3072];
	ld.global.u32 	%r99, [%rd12+4096];
	ld.global.u32 	%r100, [%rd12+5120];
	ld.global.u32 	%r101, [%rd12+6144];
	ld.global.u32 	%r102, [%rd12+7168];
	ld.global.u32 	%r103, [%rd12+8192];
	ld.global.u32 	%r104, [%rd12+9216];
	ld.global.u32 	%r105, [%rd12+10240];
	ld.global.u32 	%r106, [%rd12+11264];
	ld.global.u32 	%r107, [%rd12+12288];
	ld.global.u32 	%r108, [%rd12+13312];
	ld.global.u32 	%r109, [%rd12+14336];
	ld.global.u32 	%r110, [%rd12+15360];
	max.u32 	%r111, %r95, %r96;
	max.u32 	%r112, %r111, %r97;
	max.u32 	%r113, %r98, %r99;
	max.u32 	%r114, %r113, %r100;
	max.u32 	%r115, %r101, %r102;
	max.u32 	%r116, %r115, %r103;
	max.u32 	%r117, %r104, %r105;
	max.u32 	%r118, %r117, %r106;
	max.u32 	%r119, %r107, %r108;
	max.u32 	%r120, %r119, %r109;
	max.u32 	%r121, %r112, %r114;
	max.u32 	%r122, %r121, %r116;
	max.u32 	%r123, %r118, %r120;
	max.u32 	%r124, %r123, %r110;
	max.u32 	%r509, %r122, %r124;
	add.s32 	%r43, %r92, -4096;
	setp.lt.u32 	%p3, %r43, 4096;
	mov.b32 	%r492, 4096;
	@%p3 bra 	$L__BB9_32;
	mov.b32 	%r492, 4096;
$L__BB9_30:
	add.s32 	%r126, %r41, %r492;
	mul.wide.u32 	%rd13, %r126, 4;
	add.s64 	%rd14, %rd2, %rd13;
	ld.global.u32 	%r127, [%rd14];
	ld.global.u32 	%r128, [%rd14+1024];
	ld.global.u32 	%r129, [%rd14+2048];
	ld.global.u32 	%r130, [%rd14+3072];
	ld.global.u32 	%r131, [%rd14+4096];
	ld.global.u32 	%r132, [%rd14+5120];
	ld.global.u32 	%r133, [%rd14+6144];
	ld.global.u32 	%r134, [%rd14+7168];
	ld.global.u32 	%r135, [%rd14+8192];
	ld.global.u32 	%r136, [%rd14+9216];
	ld.global.u32 	%r137, [%rd14+10240];
	ld.global.u32 	%r138, [%rd14+11264];
	ld.global.u32 	%r139, [%rd14+12288];
	ld.global.u32 	%r140, [%rd14+13312];
	ld.global.u32 	%r141, [%rd14+14336];
	ld.global.u32 	%r142, [%rd14+15360];
	max.u32 	%r143, %r509, %r127;
	max.u32 	%r144, %r143, %r128;
	max.u32 	%r145, %r129, %r130;
	max.u32 	%r146, %r145, %r131;
	max.u32 	%r147, %r132, %r133;
	max.u32 	%r148, %r147, %r134;
	max.u32 	%r149, %r135, %r136;
	max.u32 	%r150, %r149, %r137;
	max.u32 	%r151, %r138, %r139;
	max.u32 	%r152, %r151, %r140;
	max.u32 	%r153, %r141, %r142;
	max.u32 	%r154, %r144, %r146;
	max.u32 	%r155, %r154, %r148;
	max.u32 	%r156, %r150, %r152;
	max.u32 	%r157, %r156, %r153;
	max.u32 	%r509, %r155, %r157;
	sub.s32 	%r158, %r92, %r492;
	setp.lt.u32 	%p4, %r158, 4096;
	@%p4 bra 	$L__BB9_46;
	add.s32 	%r492, %r492, 4096;
	setp.le.u32 	%p5, %r492, %r43;
	@%p5 bra 	$L__BB9_30;
$L__BB9_32:
	setp.le.u32 	%p6, %r92, %r492;
	sub.s32 	%r159, %r92, %r492;
	setp.ge.s32 	%p7, %r41, %r159;
	or.pred  	%p8, %p6, %p7;
	@%p8 bra 	$L__BB9_46;
	not.b32 	%r162, %r41;
	add.s32 	%r163, %r92, %r162;
	sub.s32 	%r164, %r163, %r492;
	shr.u32 	%r165, %r164, 8;
	add.s32 	%r50, %r165, 1;
	and.b32  	%r51, %r50, 15;
	setp.lt.u32 	%p9, %r164, 3840;
	mov.u32 	%r501, %r41;
	@%p9 bra 	$L__BB9_37;
	or.b32  	%r495, %r41, 2048;
	add.s32 	%r494, %r41, %r492;
	and.b32  	%r166, %r50, 33554416;
	neg.s32 	%r493, %r166;
$L__BB9_35:
	.pragma "nounroll";
	mul.wide.u32 	%rd15, %r494, 4;
	add.s64 	%rd16, %rd2, %rd15;
	ld.global.u32 	%r167, [%rd16];
	max.u32 	%r168, %r509, %r167;
	add.s32 	%r169, %r494, 256;
	mul.wide.u32 	%rd17, %r169, 4;
	add.s64 	%rd18, %rd2, %rd17;
	ld.global.u32 	%r170, [%rd18];
	max.u32 	%r171, %r168, %r170;
	add.s32 	%r172, %r494, 512;
	mul.wide.u32 	%rd19, %r172, 4;
	add.s64 	%rd20, %rd2, %rd19;
	ld.global.u32 	%r173, [%rd20];
	max.u32 	%r174, %r171, %r173;
	add.s32 	%r175, %r494, 768;
	mul.wide.u32 	%rd21, %r175, 4;
	add.s64 	%rd22, %rd2, %rd21;
	ld.global.u32 	%r176, [%rd22];
	max.u32 	%r177, %r174, %r176;
	add.s32 	%r178, %r494, 1024;
	mul.wide.u32 	%rd23, %r178, 4;
	add.s64 	%rd24, %rd2, %rd23;
	ld.global.u32 	%r179, [%rd24];
	max.u32 	%r180, %r177, %r179;
	add.s32 	%r181, %r494, 1280;
	mul.wide.u32 	%rd25, %r181, 4;
	add.s64 	%rd26, %rd2, %rd25;
	ld.global.u32 	%r182, [%rd26];
	max.u32 	%r183, %r180, %r182;
	add.s32 	%r184, %r494, 1536;
	mul.wide.u32 	%rd27, %r184, 4;
	add.s64 	%rd28, %rd2, %rd27;
	ld.global.u32 	%r185, [%rd28];
	max.u32 	%r186, %r183, %r185;
	add.s32 	%r187, %r494, 1792;
	mul.wide.u32 	%rd29, %r187, 4;
	add.s64 	%rd30, %rd2, %rd29;
	ld.global.u32 	%r188, [%rd30];
	max.u32 	%r189, %r186, %r188;
	add.s32 	%r190, %r494, 2048;
	mul.wide.u32 	%rd31, %r190, 4;
	add.s64 	%rd32, %rd2, %rd31;
	ld.global.u32 	%r191, [%rd32];
	max.u32 	%r192, %r189, %r191;
	add.s32 	%r193, %r494, 2304;
	mul.wide.u32 	%rd33, %r193, 4;
	add.s64 	%rd34, %rd2, %rd33;
	ld.global.u32 	%r194, [%rd34];
	max.u32 	%r195, %r192, %r194;
	add.s32 	%r196, %r494, 2560;
	mul.wide.u32 	%rd35, %r196, 4;
	add.s64 	%rd36, %rd2, %rd35;
	ld.global.u32 	%r197, [%rd36];
	max.u32 	%r198, %r195, %r197;
	add.s32 	%r199, %r494, 2816;
	mul.wide.u32 	%rd37, %r199, 4;
	add.s64 	%rd38, %rd2, %rd37;
	ld.global.u32 	%r200, [%rd38];
	max.u32 	%r201, %r198, %r200;
	add.s32 	%r202, %r494, 3072;
	mul.wide.u32 	%rd39, %r202, 4;
	add.s64 	%rd40, %rd2, %rd39;
	ld.global.u32 	%r203, [%rd40];
	max.u32 	%r204, %r201, %r203;
	add.s32 	%r205, %r494, 3328;
	mul.wide.u32 	%rd41, %r205, 4;
	add.s64 	%rd42, %rd2, %rd41;
	ld.global.u32 	%r206, [%rd42];
	max.u32 	%r207, %r204, %r206;
	add.s32 	%r208, %r494, 3584;
	mul.wide.u32 	%rd43, %r208, 4;
	add.s64 	%rd44, %rd2, %rd43;
	ld.global.u32 	%r209, [%rd44];
	max.u32 	%r210, %r207, %r209;
	add.s32 	%r211, %r494, 3840;
	mul.wide.u32 	%rd45, %r211, 4;
	add.s64 	%rd46, %rd2, %rd45;
	ld.global.u32 	%r212, [%rd46];
	max.u32 	%r509, %r210, %r212;
	add.s32 	%r495, %r495, 4096;
	add.s32 	%r494, %r494, 4096;
	add.s32 	%r493, %r493, 16;
	setp.ne.s32 	%p10, %r493, 0;
	@%p10 bra 	$L__BB9_35;
	add.s32 	%r501, %r495, -2048;
$L__BB9_37:
	setp.eq.s32 	%p11, %r51, 0;
	@%p11 bra 	$L__BB9_46;
	and.b32  	%r67, %r50, 7;
	setp.lt.u32 	%p12, %r51, 8;
	@%p12 bra 	$L__BB9_40;
	add.s32 	%r214, %r501, %r492;
	mul.wide.u32 	%rd47, %r214, 4;
	add.s64 	%rd48, %rd2, %rd47;
	ld.global.u32 	%r215, [%rd48];
	max.u32 	%r216, %r509, %r215;
	add.s32 	%r217, %r214, 256;
	mul.wide.u32 	%rd49, %r217, 4;
	add.s64 	%rd50, %rd2, %rd49;
	ld.global.u32 	%r218, [%rd50];
	max.u32 	%r219, %r216, %r218;
	add.s32 	%r220, %r214, 512;
	mul.wide.u32 	%rd51, %r220, 4;
	add.s64 	%rd52, %rd2, %rd51;
	ld.global.u32 	%r221, [%rd52];
	max.u32 	%r222, %r219, %r221;
	add.s32 	%r223, %r214, 768;
	mul.wide.u32 	%rd53, %r223, 4;
	add.s64 	%rd54, %rd2, %rd53;
	ld.global.u32 	%r224, [%rd54];
	max.u32 	%r225, %r222, %r224;
	add.s32 	%r226, %r214, 1024;
	mul.wide.u32 	%rd55, %r226, 4;
	add.s64 	%rd56, %rd2, %rd55;
	ld.global.u32 	%r227, [%rd56];
	max.u32 	%r228, %r225, %r227;
	add.s32 	%r229, %r214, 1280;
	mul.wide.u32 	%rd57, %r229, 4;
	add.s64 	%rd58, %rd2, %rd57;
	ld.global.u32 	%r230, [%rd58];
	max.u32 	%r231, %r228, %r230;
	add.s32 	%r232, %r214, 1536;
	mul.wide.u32 	%rd59, %r232, 4;
	add.s64 	%rd60, %rd2, %rd59;
	ld.global.u32 	%r233, [%rd60];
	max.u32 	%r234, %r231, %r233;
	add.s32 	%r235, %r214, 1792;
	mul.wide.u32 	%rd61, %r235, 4;
	add.s64 	%rd62, %rd2, %rd61;
	ld.global.u32 	%r236, [%rd62];
	max.u32 	%r509, %r234, %r236;
	add.s32 	%r501, %r501, 2048;
$L__BB9_40:
	setp.eq.s32 	%p13, %r67, 0;
	@%p13 bra 	$L__BB9_46;
	and.b32  	%r73, %r50, 3;
	setp.lt.u32 	%p14, %r67, 4;
	@%p14 bra 	$L__BB9_43;
	add.s32 	%r238, %r501, %r492;
	mul.wide.u32 	%rd63, %r238, 4;
	add.s64 	%rd64, %rd2, %rd63;
	ld.global.u32 	%r239, [%rd64];
	max.u32 	%r240, %r509, %r239;
	add.s32 	%r241, %r238, 256;
	mul.wide.u32 	%rd65, %r241, 4;
	add.s64 	%rd66, %rd2, %rd65;
	ld.global.u32 	%r242, [%rd66];
	max.u32 	%r243, %r240, %r242;
	add.s32 	%r244, %r238, 512;
	mul.wide.u32 	%rd67, %r244, 4;
	add.s64 	%rd68, %rd2, %rd67;
	ld.global.u32 	%r245, [%rd68];
	max.u32 	%r246, %r243, %r245;
	add.s32 	%r247, %r238, 768;
	mul.wide.u32 	%rd69, %r247, 4;
	add.s64 	%rd70, %rd2, %rd69;
	ld.global.u32 	%r248, [%rd70];
	max.u32 	%r509, %r246, %r248;
	add.s32 	%r501, %r501, 1024;
$L__BB9_43:
	setp.eq.s32 	%p15, %r73, 0;
	@%p15 bra 	$L__BB9_46;
	add.s32 	%r507, %r501, %r492;
	neg.s32 	%r506, %r73;
$L__BB9_45:
	.pragma "nounroll";
	mul.wide.u32 	%rd71, %r507, 4;
	add.s64 	%rd72, %rd2, %rd71;
	ld.global.u32 	%r249, [%rd72];
	max.u32 	%r509, %r509, %r249;
	add.s32 	%r507, %r507, 256;
	add.s32 	%r506, %r506, 1;
	setp.ne.s32 	%p16, %r506, 0;
	@%p16 bra 	$L__BB9_45;
$L__BB9_46:
	// begin inline asm
	mov.u32 %r250, %laneid;
	// end inline asm
	mov.b32 	%r253, 1;
	mov.b32 	%r274, 31;
	mov.b32 	%r275, -1;
	// begin inline asm
	shfl.sync.down.b32 %r251, %r509, %r253, %r274, %r275;
	// end inline asm
	setp.gt.s32 	%p17, %r250, 30;
	max.u32 	%r276, %r509, %r251;
	selp.b32 	%r257, %r509, %r276, %p17;
	mov.b32 	%r258, 2;
	// begin inline asm
	shfl.sync.down.b32 %r256, %r257, %r258, %r274, %r275;
	// end inline asm
	setp.gt.s32 	%p18, %r250, 29;
	max.u32 	%r277, %r257, %r256;
	selp.b32 	%r262, %r257, %r277, %p18;
	mov.b32 	%r263, 4;
	// begin inline asm
	shfl.sync.down.b32 %r261, %r262, %r263, %r274, %r275;
	// end inline asm
	setp.gt.s32 	%p19, %r250, 27;
	max.u32 	%r278, %r262, %r261;
	selp.b32 	%r267, %r262, %r278, %p19;
	mov.b32 	%r268, 8;
	// begin inline asm
	shfl.sync.down.b32 %r266, %r267, %r268, %r274, %r275;
	// end inline asm
	setp.gt.s32 	%p20, %r250, 23;
	max.u32 	%r279, %r267, %r266;
	selp.b32 	%r272, %r267, %r279, %p20;
	mov.b32 	%r273, 16;
	// begin inline asm
	shfl.sync.down.b32 %r271, %r272, %r273, %r274, %r275;
	// end inline asm
	setp.gt.s32 	%p21, %r250, 15;
	max.u32 	%r88, %r272, %r271;
	selp.b32 	%r510, %r272, %r88, %p21;
	setp.ne.s32 	%p22, %r250, 0;
	@%p22 bra 	$L__BB9_48;
	shr.u32 	%r280, %r41, 3;
	and.b32  	%r281, %r280, 124;
	mov.u32 	%r282, _ZZN3cub18CUB_300001_SM_10006detail6reduce28DeviceReduceSingleTileKernelINS2_10policy_hubIjjN4cuda3__47maximumIjEEE10Policy1000EN6thrust24THRUST_300001_SM_1000_NS6detail15normal_iteratorINSC_10device_ptrIjEEEEPjjS8_jjNS5_3std3__410__identityEEEvT0_T1_T2_T3_T4_T6_E12temp_storage;
	add.s32 	%r283, %r282, %r281;
	st.shared.u32 	[%r283+8], %r88;
$L__BB9_48:
	bar.sync 	0;
	setp.ne.s32 	%p23, %r41, 0;
	@%p23 bra 	$L__BB9_50;
	ld.shared.u32 	%r284, [_ZZN3cub18CUB_300001_SM_10006detail6reduce28DeviceReduceSingleTileKernelINS2_10policy_hubIjjN4cuda3__47maximumIjEEE10Policy1000EN6thrust24THRUST_300001_SM_1000_NS6detail15normal_iteratorINSC_10device_ptrIjEEEEPjjS8_jjNS5_3std3__410__identityEEEvT0_T1_T2_T3_T4_T6_E12temp_storage+12];
	max.u32 	%r285, %r510, %r284;
	ld.shared.u32 	%r286, [_ZZN3cub18CUB_300001_SM_10006detail6reduce28DeviceReduceSingleTileKernelINS2_10policy_hubIjjN4cuda3__47maximumIjEEE10Policy1000EN6thrust24THRUST_300001_SM_1000_NS6detail15normal_iteratorINSC_10device_ptrIjEEEEPjjS8_jjNS5_3std3__410__identityEEEvT0_T1_T2_T3_T4_T6_E12temp_storage+16];
	max.u32 	%r287, %r285, %r286;
	ld.shared.u32 	%r288, [_ZZN3cub18CUB_300001_SM_10006detail6reduce28DeviceReduceSingleTileKernelINS2_10policy_hubIjjN4cuda3__47maximumIjEEE10Policy1000EN6thrust24THRUST_300001_SM_1000_NS6detail15normal_iteratorINSC_10device_ptrIjEEEEPjjS8_jjNS5_3std3__410__identityEEEvT0_T1_T2_T3_T4_T6_E12temp_storage+20];
	max.u32 	%r289, %r287, %r288;
	ld.shared.u32 	%r290, [_ZZN3cub18CUB_300001_SM_10006detail6reduce28DeviceReduceSingleTileKernelINS2_10policy_hubIjjN4cuda3__47maximumIjEEE10Policy1000EN6thrust24THRUST_300001_SM_1000_NS6detail15normal_iteratorINSC_10device_ptrIjEEEEPjjS8_jjNS5_3std3__410__identityEEEvT0_T1_T2_T3_T4_T6_E12temp_storage+24];
	max.u32 	%r291, %r289, %r290;
	ld.shared.u32 	%r292, [_ZZN3cub18CUB_300001_SM_10006detail6reduce28DeviceReduceSingleTileKernelINS2_10policy_hubIjjN4cuda3__47maximumIjEEE10Policy1000EN6thrust24THRUST_300001_SM_1000_NS6detail15normal_iteratorINSC_10device_ptrIjEEEEPjjS8_jjNS5_3std3__410__identityEEEvT0_T1_T2_T3_T4_T6_E12temp_storage+28];
	max.u32 	%r293, %r291, %r292;
	ld.shared.u32 	%r294, [_ZZN3cub18CUB_300001_SM_10006detail6reduce28DeviceReduceSingleTileKernelINS2_10policy_hubIjjN4cuda3__47maximumIjEEE10Policy1000EN6thrust24THRUST_300001_SM_1000_NS6detail15normal_iteratorINSC_10device_ptrIjEEEEPjjS8_jjNS5_3std3__410__identityEEEvT0_T1_T2_T3_T4_T6_E12temp_storage+32];
	max.u32 	%r295, %r293, %r294;
	ld.shared.u32 	%r296, [_ZZN3cub18CUB_300001_SM_10006detail6reduce28DeviceReduceSingleTileKernelINS2_10policy_hubIjjN4cuda3__47maximumIjEEE10Policy1000EN6thrust24THRUST_300001_SM_1000_NS6detail15normal_iteratorINSC_10device_ptrIjEEEEPjjS8_jjNS5_3std3__410__identityEEEvT0_T1_T2_T3_T4_T6_E12temp_storage+36];
	max.u32 	%r510, %r295, %r296;
$L__BB9_50:
	mov.u32 	%r469, %tid.x;
	setp.ne.s32 	%p57, %r469, 0;
	@%p57 bra 	$L__BB9_52;
	max.u32 	%r470, %r93, %r510;
	st.global.u32 	[%rd1], %r470;
$L__BB9_52:
	ret;

}
	// .globl	_ZN3cub18CUB_300001_SM_10006detail6reduce18DeviceReduceKernelINS2_10policy_hubIjjN4cuda3__47maximumIjEEE10Policy1000EN6thrust24THRUST_300001_SM_1000_NS6detail15normal_iteratorINSC_10device_ptrIjEEEEjS8_jNS5_3std3__410__identityEEEvT0_PT3_T1_NS0_13GridEvenShareISO_EET2_T4_
.visible .entry _ZN3cub18CUB_300001_SM_10006detail6reduce18DeviceReduceKernelINS2_10policy_hubIjjN4cuda3__47maximumIjEEE10Policy1000EN6thrust24THRUST_300001_SM_1000_NS6detail15normal_iteratorINSC_10device_ptrIjEEEEjS8_jNS5_3std3__410__identityEEEvT0_PT3_T1_NS0_13GridEvenShareISO_EET2_T4_(
	.param .align 8 .b8 _ZN3cub18CUB_300001_SM_10006detail6reduce18DeviceReduceKernelINS2_10policy_hubIjjN4cuda3__47maximumIjEEE10Policy1000EN6thrust24THRUST_300001_SM_1000_NS6detail15normal_iteratorINSC_10device_ptrIjEEEEjS8_jNS5_3std3__410__identityEEEvT0_PT3_T1_NS0_13GridEvenShareISO_EET2_T4__param_0[8],
	.param .u64 .ptr .align 1 _ZN3cub18CUB_300001_SM_10006detail6reduce18DeviceReduceKernelINS2_10policy_hubIjjN4cuda3__47maximumIjEEE10Policy1000EN6thrust24THRUST_300001_SM_1000_NS6detail15normal_iteratorINSC_10device_ptrIjEEEEjS8_jNS5_3std3__410__identityEEEvT0_PT3_T1_NS0_13GridEvenShareISO_EET2_T4__param_1,
	.param .u32 _ZN3cub18CUB_300001_SM_10006detail6reduce18DeviceReduceKernelINS2_10policy_hubIjjN4cuda3__47maximumIjEEE10Policy1000EN6thrust24THRUST_300001_SM_1000_NS6detail15normal_iteratorINSC_10device_ptrIjEEEEjS8_jNS5_3std3__410__identityEEEvT0_PT3_T1_NS0_13GridEvenShareISO_EET2_T4__param_2,
	.param .align 4 .b8 _ZN3cub18CUB_300001_SM_10006detail6reduce18DeviceReduceKernelINS2_10policy_hubIjjN4cuda3__47maximumIjEEE10Policy1000EN6thrust24THRUST_300001_SM_1000_NS6detail15normal_iteratorINSC_10device_ptrIjEEEEjS8_jNS5_3std3__410__identityEEEvT0_PT3_T1_NS0_13GridEvenShareISO_EET2_T4__param_3[40],
	.param .align 1 .b8 _ZN3cub18CUB_300001_SM_10006detail6reduce18DeviceReduceKernelINS2_10policy_hubIjjN4cuda3__47maximumIjEEE10Policy1000EN6thrust24THRUST_300001_SM_1000_NS6detail15normal_iteratorINSC_10device_ptrIjEEEEjS8_jNS5_3std3__410__identityEEEvT0_PT3_T1_NS0_13GridEvenShareISO_EET2_T4__param_4[1],
	.param .align 1 .b8 _ZN3cub18CUB_300001_SM_10006detail6reduce18DeviceReduceKernelINS2_10policy_hubIjjN4cuda3__47maximumIjEEE10Policy1000EN6thrust24THRUST_300001_SM_1000_NS6detail15normal_iteratorINSC_10device_ptrIjEEEEjS8_jNS5_3std3__410__identityEEEvT0_PT3_T1_NS0_13GridEvenShareISO_EET2_T4__param_5[1]
)
.maxntid 256
{
	.reg .pred 	%p<57>;
	.reg .b16 	%rs<4>;
	.reg .b32 	%r<575>;
	.reg .b64 	%rd<130>;
	// demoted variable
	.shared .align 4 .b8 _ZZN3cub18CUB_300001_SM_10006detail6reduce18DeviceReduceKernelINS2_10policy_hubIjjN4cuda3__47maximumIjEEE10Policy1000EN6thrust24THRUST_300001_SM_1000_NS6detail15normal_iteratorINSC_10device_ptrIjEEEEjS8_jNS5_3std3__410__identityEEEvT0_PT3_T1_NS0_13GridEvenShareISO_EET2_T4_E12temp_storage[44];
	ld.param.u32 	%r1, [_ZN3cub18CUB_300001_SM_10006detail6reduce18DeviceReduceKernelINS2_10policy_hubIjjN4cuda3__47maximumIjEEE10Policy1000EN6thrust24THRUST_300001_SM_1000_NS6detail15normal_iteratorINSC_10device_ptrIjEEEEjS8_jNS5_3std3__410__identityEEEvT0_PT3_T1_NS0_13GridEvenShareISO_EET2_T4__param_3+20];
	ld.param.u32 	%r2, [_ZN3cub18CUB_300001_SM_10006detail6reduce18DeviceReduceKernelINS2_10policy_hubIjjN4cuda3__47maximumIjEEE10Policy1000EN6thrust24THRUST_300001_SM_1000_NS6detail15normal_iteratorINSC_10device_ptrIjEEEEjS8_jNS5_3std3__410__identityEEEvT0_PT3_T1_NS0_13GridEvenShareISO_EET2_T4__param_3+24];
	ld.param.u64 	%rd3, [_ZN3cub18CUB_300001_SM_10006detail6reduce18DeviceReduceKernelINS2_10policy_hubIjjN4cuda3__47maximumIjEEE10Policy1000EN6thrust24THRUST_300001_SM_1000_NS6detail15normal_iteratorINSC_10device_ptrIjEEEEjS8_jNS5_3std3__410__identityEEEvT0_PT3_T1_NS0_13GridEvenShareISO_EET2_T4__param_0];
	cvta.to.global.u64 	%rd1, %rd3;
	mov.u32 	%r3, %ctaid.x;
	shl.b32 	%r4, %r2, 12;
	shl.b32 	%r556, %r3, 12;
	sub.s32 	%r6, %r1, %r556;
	setp.gt.u32 	%p1, %r6, 4095;
	@%p1 bra 	$L__BB10_26;
	mov.u32 	%r7, %tid.x;
	setp.ge.u32 	%p23, %r7, %r6;
	mov.b32 	%r550, 0;
	mov.u32 	%r539, %r7;
	@%p23 bra 	$L__BB10_3;
	add.s32 	%r331, %r556, %r7;
	mul.wide.u32 	%rd66, %r331, 4;
	add.s64 	%rd67, %rd1, %rd66;
	ld.global.u32 	%r550, [%rd67];
	add.s32 	%r539, %r7, 256;
$L__BB10_3:
	setp.ge.u32 	%p24, %r539, %r6;
	@%p24 bra 	$L__BB10_17;
	not.b32 	%r333, %r539;
	add.s32 	%r334, %r1, %r333;
	sub.s32 	%r335, %r334, %r556;
	shr.u32 	%r336, %r335, 8;
	add.s32 	%r12, %r336, 1;
	and.b32  	%r13, %r12, 15;
	setp.lt.u32 	%p25, %r335, 3840;
	@%p25 bra 	$L__BB10_8;
	or.b32  	%r536, %r539, 2048;
	add.s32 	%r535, %r539, %r556;
	and.b32  	%r337, %r12, 33554416;
	neg.s32 	%r534, %r337;
$L__BB10_6:
	.pragma "nounroll";
	mul.wide.u32 	%rd68, %r535, 4;
	add.s64 	%rd69, %rd1, %rd68;
	ld.global.u32 	%r338, [%rd69];
	max.u32 	%r339, %r550, %r338;
	add.s32 	%r340, %r535, 256;
	mul.wide.u32 	%rd70, %r340, 4;
	add.s64 	%rd71, %rd1, %rd70;
	ld.global.u32 	%r341, [%rd71];
	max.u32 	%r342, %r339, %r341;
	add.s32 	%r343, %r535, 512;
	mul.wide.u32 	%rd72, %r343, 4;
	add.s64 	%rd73, %rd1, %rd72;
	ld.global.u32 	%r344, [%rd73];
	max.u32 	%r345, %r342, %r344;
	add.s32 	%r346, %r535, 768;
	mul.wide.u32 	%rd74, %r346, 4;
	add.s64 	%rd75, %rd1, %rd74;
	ld.global.u32 	%r347, [%rd75];
	max.u32 	%r348, %r345, %r347;
	add.s32 	%r349, %r535, 1024;
	mul.wide.u32 	%rd76, %r349, 4;
	add.s64 	%rd77, %rd1, %rd76;
	ld.global.u32 	%r350, [%rd77];
	max.u32 	%r351, %r348, %r350;
	add.s32 	%r352, %r535, 1280;
	mul.wide.u32 	%rd78, %r352, 4;
	add.s64 	%rd79, %rd1, %rd78;
	ld.global.u32 	%r353, [%rd79];
	max.u32 	%r354, %r351, %r353;
	add.s32 	%r355, %r535, 1536;
	mul.wide.u32 	%rd80, %r355, 4;
	add.s64 	%rd81, %rd1, %rd80;
	ld.global.u32 	%r356, [%rd81];
	max.u32 	%r357, %r354, %r356;
	add.s32 	%r358, %r535, 1792;
	mul.wide.u32 	%rd82, %r358, 4;
	add.s64 	%rd83, %rd1, %rd82;
	ld.global.u32 	%r359, [%rd83];
	max.u32 	%r360, %r357, %r359;
	add.s32 	%r361, %r535, 2048;
	mul.wide.u32 	%rd84, %r361, 4;
	add.s64 	%rd85, %rd1, %rd84;
	ld.global.u32 	%r362, [%rd85];
	max.u32 	%r363, %r360, %r362;
	add.s32 	%r364, %r535, 2304;
	mul.wide.u32 	%rd86, %r364, 4;
	add.s64 	%rd87, %rd1, %rd86;
	ld.global.u32 	%r365, [%rd87];
	max.u32 	%r366, %r363, %r365;
	add.s32 	%r367, %r535, 2560;
	mul.wide.u32 	%rd88, %r367, 4;
	add.s64 	%rd89, %rd1, %rd88;
	ld.global.u32 	%r368, [%rd89];
	max.u32 	%r369, %r366, %r368;
	add.s32 	%r370, %r535, 2816;
	mul.wide.u32 	%rd90, %r370, 4;
	add.s64 	%rd91, %rd1, %rd90;
	ld.global.u32 	%r371, [%rd91];
	max.u32 	%r372, %r369, %r371;
	add.s32 	%r373, %r535, 3072;
	mul.wide.u32 	%rd92, %r373, 4;
	add.s64 	%rd93, %rd1, %rd92;
	ld.global.u32 	%r374, [%rd93];
	max.u32 	%r375, %r372, %r374;
	add.s32 	%r376, %r535, 3328;
	mul.wide.u32 	%rd94, %r376, 4;
	add.s64 	%rd95, %rd1, %rd94;
	ld.global.u32 	%r377, [%rd95];
	max.u32 	%r378, %r375, %r377;
	add.s32 	%r379, %r535, 3584;
	mul.wide.u32 	%rd96, %r379, 4;
	add.s64 	%rd97, %rd1, %rd96;
	ld.global.u32 	%r380, [%rd97];
	max.u32 	%r381, %r378, %r380;
	add.s32 	%r382, %r535, 3840;
	mul.wide.u32 	%rd98, %r382, 4;
	add.s64 	%rd99, %rd1, %rd98;
	ld.global.u32 	%r383, [%rd99];
	max.u32 	%r550, %r381, %r383;
	add.s32 	%r536, %r536, 4096;
	add.s32 	%r535, %r535, 4096;
	add.s32 	%r534, %r534, 16;
	setp.ne.s32 	%p26, %r534, 0;
	@%p26 bra 	$L__BB10_6;
	add.s32 	%r539, %r536, -2048;
$L__BB10_8:
	setp.eq.s32 	%p27, %r13, 0;
	@%p27 bra 	$L__BB10_17;
	and.b32  	%r29, %r12, 7;
	setp.lt.u32 	%p28, %r13, 8;
	@%p28 bra 	$L__BB10_11;
	add.s32 	%r385, %r556, %r539;
	mul.wide.u32 	%rd100, %r385, 4;
	add.s64 	%rd101, %rd1, %rd100;
	ld.global.u32 	%r386, [%rd101];
	max.u32 	%r387, %r550, %r386;
	add.s32 	%r388, %r385, 256;
	mul.wide.u32 	%rd102, %r388, 4;
	add.s64 	%rd103, %rd1, %rd102;
	ld.global.u32 	%r389, [%rd103];
	max.u32 	%r390, %r387, %r389;
	add.s32 	%r391, %r385, 512;
	mul.wide.u32 	%rd104, %r391, 4;
	add.s64 	%rd105, %rd1, %rd104;
	ld.global.u32 	%r392, [%rd105];
	max.u32 	%r393, %r390, %r392;
	add.s32 	%r394, %r385, 768;
	mul.wide.u32 	%rd106, %r394, 4;
	add.s64 	%rd107, %rd1, %rd106;
	ld.global.u32 	%r395, [%rd107];
	max.u32 	%r396, %r393, %r395;
	add.s32 	%r397, %r385, 1024;
	mul.wide.u32 	%rd108, %r397, 4;
	add.s64 	%rd109, %rd1, %rd108;
	ld.global.u32 	%r398, [%rd109];
	max.u32 	%r399, %r396, %r398;
	add.s32 	%r400, %r385, 1280;
	mul.wide.u32 	%rd110, %r400, 4;
	add.s64 	%rd111, %rd1, %rd110;
	ld.global.u32 	%r401, [%rd111];
	max.u32 	%r402, %r399, %r401;
	add.s32 	%r403, %r385, 1536;
	mul.wide.u32 	%rd112, %r403, 4;
	add.s64 	%rd113, %rd1, %rd112;
	ld.global.u32 	%r404, [%rd113];
	max.u32 	%r405, %r402, %r404;
	add.s32 	%r406, %r385, 1792;
	mul.wide.u32 	%rd114, %r406, 4;
	add.s64 	%rd115, %rd1, %rd114;
	ld.global.u32 	%r407, [%rd115];
	max.u32 	%r550, %r405, %r407;
	add.s32 	%r539, %r539, 2048;
$L__BB10_11:
	setp.eq.s32 	%p29, %r29, 0;
	@%p29 bra 	$L__BB10_17;
	and.b32  	%r35, %r12, 3;
	setp.lt.u32 	%p30, %r29, 4;
	@%p30 bra 	$L__BB10_14;
	add.s32 	%r409, %r556, %r539;
	mul.wide.u32 	%rd116, %r409, 4;
	add.s64 	%rd117, %rd1, %rd116;
	ld.global.u32 	%r410, [%rd117];
	max.u32 	%r411, %r550, %r410;
	add.s32 	%r412, %r409, 256;
	mul.wide.u32 	%rd118, %r412, 4;
	add.s64 	%rd119, %rd1, %rd118;
	ld.global.u32 	%r413, [%rd119];
	max.u32 	%r414, %r411, %r413;
	add.s32 	%r415, %r409, 512;
	mul.wide.u32 	%rd120, %r415, 4;
	add.s64 	%rd121, %rd1, %rd120;
	ld.global.u32 	%r416, [%rd121];
	max.u32 	%r417, %r414, %r416;
	add.s32 	%r418, %r409, 768;
	mul.wide.u32 	%rd122, %r418, 4;
	add.s64 	%rd123, %rd1, %rd122;
	ld.global.u32 	%r419, [%rd123];
	max.u32 	%r550, %r417, %r419;
	add.s32 	%r539, %r539, 1024;
$L__BB10_14:
	setp.eq.s32 	%p31, %r35, 0;
	@%p31 bra 	$L__BB10_17;
	add.s32 	%r548, %r539, %r556;
	neg.s32 	%r547, %r35;
$L__BB10_16:
	.pragma "nounroll";
	mul.wide.u32 	%rd124, %r548, 4;
	add.s64 	%rd125, %rd1, %rd124;
	ld.global.u32 	%r420, [%rd125];
	max.u32 	%r550, %r550, %r420;
	add.s32 	%r548, %r548, 256;
	add.s32 	%r547, %r547, 1;
	setp.ne.s32 	%p32, %r547, 0;
	@%p32 bra 	$L__BB10_16;
$L__BB10_17:
	setp.lt.u32 	%p33, %r6, 256;
	@%p33 bra 	$L__BB10_22;
	// begin inline asm
	mov.u32 %r484, %laneid;
	// end inline asm
	mov.b32 	%r487, 1;
	mov.b32 	%r508, 31;
	mov.b32 	%r509, -1;
	// begin inline asm
	shfl.sync.down.b32 %r485, %r550, %r487, %r508, %r509;
	// end inline asm
	setp.gt.s32 	%p49, %r484, 30;
	max.u32 	%r510, %r550, %r485;
	selp.b32 	%r491, %r550, %r510, %p49;
	mov.b32 	%r492, 2;
	// begin inline asm
	shfl.sync.down.b32 %r490, %r491, %r492, %r508, %r509;
	// end inline asm
	setp.gt.s32 	%p50, %r484, 29;
	max.u32 	%r511, %r491, %r490;
	selp.b32 	%r496, %r491, %r511, %p50;
	mov.b32 	%r497, 4;
	// begin inline asm
	shfl.sync.down.b32 %r495, %r496, %r497, %r508, %r509;
	// end inline asm
	setp.gt.s32 	%p51, %r484, 27;
	max.u32 	%r512, %r496, %r495;
	selp.b32 	%r501, %r496, %r512, %p51;
	mov.b32 	%r502, 8;
	// begin inline asm
	shfl.sync.down.b32 %r500, %r501, %r502, %r508, %r509;
	// end inline asm
	setp.gt.s32 	%p52, %r484, 23;
	max.u32 	%r513, %r501, %r500;
	selp.b32 	%r506, %r501, %r513, %p52;
	mov.b32 	%r507, 16;
	// begin inline asm
	shfl.sync.down.b32 %r505, %r506, %r507, %r508, %r509;
	// end inline asm
	setp.gt.s32 	%p53, %r484, 15;
	max.u32 	%r50, %r506, %r505;
	selp.b32 	%r574, %r506, %r50, %p53;
	setp.ne.s32 	%p54, %r484, 0;
	@%p54 bra 	$L__BB10_20;
	shr.u32 	%r514, %r7, 3;
	and.b32  	%r515, %r514, 124;
	mov.u32 	%r516, _ZZN3cub18CUB_300001_SM_10006detail6reduce18DeviceReduceKernelINS2_10policy_hubIjjN4cuda3__47maximumIjEEE10Policy1000EN6thrust24THRUST_300001_SM_1000_NS6detail15normal_iteratorINSC_10device_ptrIjEEEEjS8_jNS5_3std3__410__identityEEEvT0_PT3_T1_NS0_13GridEvenShareISO_EET2_T4_E12temp_storage;
	add.s32 	%r517, %r516, %r515;
	st.shared.u32 	[%r517+8], %r50;
$L__BB10_20:
	bar.sync 	0;
	setp.ne.s32 	%p55, %r7, 0;
	@%p55 bra 	$L__BB10_48;
	ld.shared.u32 	%r518, [_ZZN3cub18CUB_300001_SM_10006detail6reduce18DeviceReduceKernelINS2_10policy_hubIjjN4cuda3__47maximumIjEEE10Policy1000EN6thrust24THRUST_300001_SM_1000_NS6detail15normal_iteratorINSC_10device_ptrIjEEEEjS8_jNS5_3std3__410__identityEEEvT0_PT3_T1_NS0_13GridEvenShareISO_EET2_T4_E12temp_storage+12];
	max.u32 	%r519, %r574, %r518;
	ld.shared.u32 	%r520, [_ZZN3cub18CUB_300001_SM_10006detail6reduce18DeviceReduceKernelINS2_10policy_hubIjjN4cuda3__47maximumIjEEE10Policy1000EN6thrust24THRUST_300001_SM_1000_NS6detail15normal_iteratorINSC_10device_ptrIjEEEEjS8_jNS5_3std3__410__identityEEEvT0_PT3_T1_NS0_13GridEvenShareISO_EET2_T4_E12temp_storage+16];
	max.u32 	%r521, %r519, %r520;
	ld.shared.u32 	%r522, [_ZZN3cub18CUB_300001_SM_10006detail6reduce18DeviceReduceKernelINS2_10policy_hubIjjN4cuda3__47maximumIjEEE10Policy1000EN6thrust24THRUST_300001_SM_1000_NS6detail15normal_iteratorINSC_10device_ptrIjEEEEjS8_jNS5_3std3__410__identityEEEvT0_PT3_T1_NS0_13GridEvenShareISO_EET2_T4_E12temp_storage+20];
	max.u32 	%r523, %r521, %r522;
	ld.shared.u32 	%r524, [_ZZN3cub18CUB_300001_SM_10006detail6reduce18DeviceReduceKernelINS2_10policy_hubIjjN4cuda3__47maximumIjEEE10Policy1000EN6thrust24THRUST_300001_SM_1000_NS6detail15normal_iteratorINSC_10device_ptrIjEEEEjS8_jNS5_3std3__410__identityEEEvT0_PT3_T1_NS0_13GridEvenShareISO_EET2_T4_E12temp_storage+24];
	max.u32 	%r525, %r523, %r524;
	ld.shared.u32 	%r526, [_ZZN3cub18CUB_300001_SM_10006detail6reduce18DeviceReduceKernelINS2_10policy_hubIjjN4cuda3__47maximumIjEEE10Policy1000EN6thrust24THRUST_300001_SM_1000_NS6detail15normal_iteratorINSC_10device_ptrIjEEEEjS8_jNS5_3std3__410__identityEEEvT0_PT3_T1_NS0_13GridEvenShareISO_EET2_T4_E12temp_storage+28];
	max.u32 	%r527, %r525, %r526;
	ld.shared.u32 	%r528, [_ZZN3cub18CUB_300001_SM_10006detail6reduce18DeviceReduceKernelINS2_10policy_hubIjjN4cuda3__47maximumIjEEE10Policy1000EN6thrust24THRUST_300001_SM_1000_NS6detail15normal_iteratorINSC_10device_ptrIjEEEEjS8_jNS5_3std3__410__identityEEEvT0_PT3_T1_NS0_13GridEvenShareISO_EET2_T4_E12temp_storage+32];
	max.u32 	%r529, %r527, %r528;
	ld.shared.u32 	%r530, [_ZZN3cub18CUB_300001_SM_10006detail6reduce18DeviceReduceKernelINS2_10policy_hubIjjN4cuda3__47maximumIjEEE10Policy1000EN6thrust24THRUST_300001_SM_1000_NS6detail15normal_iteratorINSC_10device_ptrIjEEEEjS8_jNS5_3std3__410__identityEEEvT0_PT3_T1_NS0_13GridEvenShareISO_EET2_T4_E12temp_storage+36];
	max.u32 	%r574, %r529, %r530;
	bra.uni 	$L__BB10_48;
$L__BB10_22:
	// begin inline asm
	mov.u32 %r421, %laneid;
	// end inline asm
	and.b32  	%r447, %r7, 992;
	add.s32 	%r448, %r447, 32;
	setp.gt.u32 	%p34, %r448, %r6;
	not.b32 	%r449, %r447;
	add.s32 	%r450, %r6, %r449;
	selp.b32 	%r445, %r450, 31, %p34;
	mov.b32 	%r424, 1;
	mov.b32 	%r446, -1;
	// begin inline asm
	shfl.sync.down.b32 %r422, %r550, %r424, %r445, %r446;
	// end inline asm
	setp.lt.s32 	%p35, %r421, %r445;
	max.u32 	%r451, %r550, %r422;
	selp.b32 	%r428, %r451, %r550, %p35;
	mov.b32 	%r429, 2;
	// begin inline asm
	shfl.sync.down.b32 %r427, %r428, %r429, %r445, %r446;
	// end inline asm
	add.s32 	%r452, %r421, 2;
	setp.gt.s32 	%p36, %r452, %r445;
	max.u32 	%r453, %r428, %r427;
	selp.b32 	%r433, %r428, %r453, %p36;
	mov.b32 	%r434, 4;
	// begin inline asm
	shfl.sync.down.b32 %r432, %r433, %r434, %r445, %r446;
	// end inline asm
	add.s32 	%r454, %r421, 4;
	setp.gt.s32 	%p37, %r454, %r445;
	max.u32 	%r455, %r433, %r432;
	selp.b32 	%r438, %r433, %r455, %p37;
	mov.b32 	%r439, 8;
	// begin inline asm
	shfl.sync.down.b32 %r437, %r438, %r439, %r445, %r446;
	// end inline asm
	add.s32 	%r456, %r421, 8;
	setp.gt.s32 	%p38, %r456, %r445;
	max.u32 	%r457, %r438, %r437;
	selp.b32 	%r443, %r438, %r457, %p38;
	mov.b32 	%r444, 16;
	// begin inline asm
	shfl.sync.down.b32 %r442, %r443, %r444, %r445, %r446;
	// end inline asm
	add.s32 	%r458, %r421, 16;
	setp.gt.s32 	%p39, %r458, %r445;
	max.u32 	%r459, %r443, %r442;
	selp.b32 	%r574, %r443, %r459, %p39;
	setp.ne.s32 	%p40, %r421, 0;
	@%p40 bra 	$L__BB10_24;
	shr.u32 	%r460, %r7, 3;
	and.b32  	%r461, %r460, 124;
	mov.u32 	%r462, _ZZN3cub18CUB_300001_SM_10006detail6reduce18DeviceReduceKernelINS2_10policy_hubIjjN4cuda3__47maximumIjEEE10Policy1000EN6thrust24THRUST_300001_SM_1000_NS6detail15normal_iteratorINSC_10device_ptrIjEEEEjS8_jNS5_3std3__410__identityEEEvT0_PT3_T1_NS0_13GridEvenShareISO_EET2_T4_E12temp_storage;
	add.s32 	%r463, %r462, %r461;
	st.shared.u32 	[%r463+8], %r574;
$L__BB10_24:
	bar.sync 	0;
	setp.ne.s32 	%p41, %r7, 0;
	@%p41 bra 	$L__BB10_48;
	setp.gt.u32 	%p42, %r6, 32;
	ld.shared.u32 	%r464, [_ZZN3cub18CUB_300001_SM_10006detail6reduce18DeviceReduceKernelINS2_10policy_hubIjjN4cuda3__47maximumIjEEE10Policy1000EN6thrust24THRUST_300001_SM_1000_NS6detail15normal_iteratorINSC_10device_ptrIjEEEEjS8_jNS5_3std3__410__identityEEEvT0_PT3_T1_NS0_13GridEvenShareISO_EET2_T4_E12temp_storage+12];
	max.u32 	%r465, %r574, %r464;
	selp.b32 	%r466, %r465, %r574, %p42;
	setp.gt.u32 	%p43, %r6, 64;
	ld.shared.u32 	%r467, [_ZZN3cub18CUB_300001_SM_10006detail6reduce18DeviceReduceKernelINS2_10policy_hubIjjN4cuda3__47maximumIjEEE10Policy1000EN6thrust24THRUST_300001_SM_1000_NS6detail15normal_iteratorINSC_10device_ptrIjEEEEjS8_jNS5_3std3__410__identityEEEvT0_PT3_T1_NS0_13GridEvenShareISO_EET2_T4_E12temp_storage+16];
	max.u32 	%r468, %r466, %r467;
	selp.b32 	%r469, %r468, %r466, %p43;
	setp.gt.u32 	%p44, %r6, 96;
	ld.shared.u32 	%r470, [_ZZN3cub18CUB_300001_SM_10006detail6reduce18DeviceReduceKernelINS2_10policy_hubIjjN4cuda3__47maximumIjEEE10Policy1000EN6thrust24THRUST_300001_SM_1000_NS6detail15normal_iteratorINSC_10device_ptrIjEEEEjS8_jNS5_3std3__410__identityEEEvT0_PT3_T1_NS0_13GridEvenShareISO_EET2_T4_E12temp_storage+20];
	max.u32 	%r471, %r469, %r470;
	selp.b32 	%r472, %r471, %r469, %p44;
	setp.gt.u32 	%p45, %r6, 128;
	ld.shared.u32 	%r473, [_ZZN3cub18CUB_300001_SM_10006detail6reduce18DeviceReduceKernelINS2_10policy_hubIjjN4cuda3__47maximumIjEEE10Policy1000EN6thrust24THRUST_300001_SM_1000_NS6detail15normal_iteratorINSC_10device_ptrIjEEEEjS8_jNS5_3std3__410__identityEEEvT0_PT3_T1_NS0_13GridEvenShareISO_EET2_T4_E12temp_storage+24];
	max.u32 	%r474, %r472, %r473;
	selp.b32 	%r475, %r474, %r472, %p45;
	setp.gt.u32 	%p46, %r6, 160;
	ld.shared.u32 	%r476, [_ZZN3cub18CUB_300001_SM_10006detail6reduce18DeviceReduceKernelINS2_10policy_hubIjjN4cuda3__47maximumIjEEE10Policy1000EN6thrust24THRUST_300001_SM_1000_NS6detail15normal_iteratorINSC_10device_ptrIjEEEEjS8_jNS5_3std3__410__identityEEEvT0_PT3_T1_NS0_13GridEvenShareISO_EET2_T4_E12temp_storage+28];
	max.u32 	%r477, %r475, %r476;
	selp.b32 	%r478, %r477, %r475, %p46;
	setp.gt.u32 	%p47, %r6, 192;
	ld.shared.u32 	%r479, [_ZZN3cub18CUB_300001_SM_10006detail6reduce18DeviceReduceKernelINS2_10policy_hubIjjN4cuda3__47maximumIjEEE10Policy1000EN6thrust24THRUST_300001_SM_1000_NS6detail15normal_iteratorINSC_10device_ptrIjEEEEjS8_jNS5_3std3__410__identityEEEvT0_PT3_T1_NS0_13GridEvenShareISO_EET2_T4_E12temp_storage+32];
	max.u32 	%r480, %r478, %r479;
	selp.b32 	%r481, %r480, %r478, %p47;
	setp.gt.u32 	%p48, %r6, 224;
	ld.shared.u32 	%r482, [_ZZN3cub18CUB_300001_SM_10006detail6reduce18DeviceReduceKernelINS2_10policy_hubIjjN4cuda3__47maximumIjEEE10Policy1000EN6thrust24THRUST_300001_SM_1000_NS6detail15normal_iteratorINSC_10device_ptrIjEEEEjS8_jNS5_3std3__410__identityEEEvT0_PT3_T1_NS0_13GridEvenShareISO_EET2_T4_E12temp_storage+36];
	max.u32 	%r483, %r481, %r482;
	selp.b32 	%r574, %r483, %r481, %p48;
	bra.uni 	$L__BB10_48;
$L__BB10_26:
	mov.u32 	%r55, %tid.x;
	add.s32 	%r112, %r55, %r556;
	mul.wide.u32 	%rd4, %r112, 4;
	add.s64 	%rd5, %rd1, %rd4;
	ld.global.u32 	%r113, [%rd5];
	ld.global.u32 	%r114, [%rd5+1024];
	ld.global.u32 	%r115, [%rd5+2048];
	ld.global.u32 	%r116, [%rd5+3072];
	ld.global.u32 	%r117, [%rd5+4096];
	ld.global.u32 	%r118, [%rd5+5120];
	ld.global.u32 	%r119, [%rd5+6144];
	ld.global.u32 	%r120, [%rd5+7168];
	ld.global.u32 	%r121, [%rd5+8192];
	ld.global.u32 	%r122, [%rd5+9216];
	ld.global.u32 	%r123, [%rd5+10240];
	ld.global.u32 	%r124, [%rd5+11264];
	ld.global.u32 	%r125, [%rd5+12288];
	ld.global.u32 	%r126, [%rd5+13312];
	ld.global.u32 	%r127, [%rd5+14336];
	ld.global.u32 	%r128, [%rd5+15360];
	max.u32 	%r129, %r113, %r114;
	max.u32 	%r130, %r129, %r115;
	max.u32 	%r131, %r116, %r117;
	max.u32 	%r132, %r131, %r118;
	max.u32 	%r133, %r119, %r120;
	max.u32 	%r134, %r133, %r121;
	max.u32 	%r135, %r122, %r123;
	max.u32 	%r136, %r135, %r124;
	max.u32 	%r137, %r125, %r126;
	max.u32 	%r138, %r137, %r127;
	max.u32 	%r139, %r130, %r132;
	max.u32 	%r140, %r139, %r134;
	max.u32 	%r141, %r136, %r138;
	max.u32 	%r142, %r141, %r128;
	max.u32 	%r573, %r140, %r142;
	setp.lt.u32 	%p2, %r6, %r4;
	@%p2 bra 	$L__BB10_44;
	add.s32 	%r57, %r4, %r556;
	not.b32 	%r144, %r55;
	add.s32 	%r145, %r144, %r1;
	sub.s32 	%r146, %r145, %r4;
	sub.s32 	%r552, %r146, %r556;
	add.s32 	%r147, %r57, %r55;
	add.s32 	%r551, %r147, 2048;
	mov.b32 	%r554, 0;
	mov.u32 	%r553, %r57;
$L__BB10_28:
	add.s32 	%r556, %r556, %r4;
	add.s32 	%r149, %r1, -4096;
	setp.gt.u32 	%p3, %r556, %r149;
	@%p3 bra 	$L__BB10_30;
	add.s32 	%r150, %r55, %r556;
	mul.wide.u32 	%rd6, %r150, 4;
	add.s64 	%rd7, %rd1, %rd6;
	ld.global.u32 	%r151, [%rd7];
	ld.global.u32 	%r152, [%rd7+1024];
	ld.global.u32 	%r153, [%rd7+2048];
	ld.global.u32 	%r154, [%rd7+3072];
	ld.global.u32 	%r155, [%rd7+4096];
	ld.global.u32 	%r156, [%rd7+5120];
	ld.global.u32 	%r157, [%rd7+6144];
	ld.global.u32 	%r158, [%rd7+7168];
	ld.global.u32 	%r159, [%rd7+8192];
	ld.global.u32 	%r160, [%rd7+9216];
	ld.global.u32 	%r161, [%rd7+10240];
	ld.global.u32 	%r162, [%rd7+11264];
	ld.global.u32 	%r163, [%rd7+12288];
	ld.global.u32 	%r164, [%rd7+13312];
	ld.global.u32 	%r165, [%rd7+14336];
	ld.global.u32 	%r166, [%rd7+15360];
	max.u32 	%r167, %r573, %r151;
	max.u32 	%r168, %r167, %r152;
	max.u32 	%r169, %r153, %r154;
	max.u32 	%r170, %r169, %r155;
	max.u32 	%r171, %r156, %r157;
	max.u32 	%r172, %r171, %r158;
	max.u32 	%r173, %r159, %r160;
	max.u32 	%r174, %r173, %r161;
	max.u32 	%r175, %r162, %r163;
	max.u32 	%r176, %r175, %r164;
	max.u32 	%r177, %r165, %r166;
	max.u32 	%r178, %r168, %r170;
	max.u32 	%r179, %r178, %r172;
	max.u32 	%r180, %r174, %r176;
	max.u32 	%r181, %r180, %r177;
	max.u32 	%r573, %r179, %r181;
	sub.s32 	%r182, %r1, %r556;
	setp.lt.u32 	%p4, %r182, %r4;
	add.s32 	%r554, %r554, 1;
	add.s32 	%r553, %r553, %r4;
	sub.s32 	%r552, %r552, %r4;
	add.s32 	%r551, %r551, %r4;
	@%p4 bra 	$L__BB10_44;
	bra.uni 	$L__BB10_28;
$L__BB10_30:
	setp.le.u32 	%p5, %r1, %r556;
	sub.s32 	%r184, %r1, %r556;
	setp.ge.s32 	%p6, %r55, %r184;
	or.pred  	%p7, %p5, %p6;
	@%p7 bra 	$L__BB10_44;
	not.b32 	%r187, %r55;
	add.s32 	%r188, %r1, %r187;
	sub.s32 	%r189, %r188, %r57;
	mul.lo.s32 	%r190, %r2, %r554;
	shl.b32 	%r191, %r190, 12;
	sub.s32 	%r192, %r189, %r191;
	shr.u32 	%r193, %r192, 8;
	add.s32 	%r72, %r193, 1;
	and.b32  	%r73, %r72, 15;
	setp.lt.u32 	%p8, %r192, 3840;
	mov.u32 	%r565, %r55;
	@%p8 bra 	$L__BB10_35;
	or.b32  	%r559, %r55, 2048;
	shr.u32 	%r194, %r552, 8;
	add.s32 	%r195, %r194, 1;
	and.b32  	%r196, %r195, 33554416;
	neg.s32 	%r557, %r196;
$L__BB10_33:
	.pragma "nounroll";
	add.s32 	%r197, %r551, -2048;
	mul.wide.u32 	%rd8, %r197, 4;
	add.s64 	%rd9, %rd1, %rd8;
	ld.global.u32 	%r198, [%rd9];
	max.u32 	%r199, %r573, %r198;
	add.s32 	%r200, %r551, -1792;
	mul.wide.u32 	%rd10, %r200, 4;
	add.s64 	%rd11, %rd1, %rd10;
	ld.global.u32 	%r201, [%rd11];
	max.u32 	%r202, %r199, %r201;
	add.s32 	%r203, %r551, -1536;
	mul.wide.u32 	%rd12, %r203, 4;
	add.s64 	%rd13, %rd1, %rd12;
	ld.global.u32 	%r204, [%rd13];
	max.u32 	%r205, %r202, %r204;
	add.s32 	%r206, %r551, -1280;
	mul.wide.u32 	%rd14, %r206, 4;
	add.s64 	%rd15, %rd1, %rd14;
	ld.global.u32 	%r207, [%rd15];
	max.u32 	%r208, %r205, %r207;
	add.s32 	%r209, %r551, -1024;
	mul.wide.u32 	%rd16, %r209, 4;
	add.s64 	%rd17, %rd1, %rd16;
	ld.global.u32 	%r210, [%rd17];
	max.u32 	%r211, %r208, %r210;
	add.s32 	%r212, %r551, -768;
	mul.wide.u32 	%rd18, %r212, 4;
	add.s64 	%rd19, %rd1, %rd18;
	ld.global.u32 	%r213, [%rd19];
	max.u32 	%r214, %r211, %r213;
	add.s32 	%r215, %r551, -512;
	mul.wide.u32 	%rd20, %r215, 4;
	add.s64 	%rd21, %rd1, %rd20;
	ld.global.u32 	%r216, [%rd21];
	max.u32 	%r217, %r214, %r216;
	add.s32 	%r218, %r551, 1792;
	add.s32 	%r219, %r551, -256;
	mul.wide.u32 	%rd22, %r219, 4;
	add.s64 	%rd23, %rd1, %rd22;
	ld.global.u32 	%r220, [%rd23];
	max.u32 	%r221, %r217, %r220;
	mul.wide.u32 	%rd24, %r551, 4;
	add.s64 	%rd25, %rd1, %rd24;
	ld.global.u32 	%r222, [%rd25];
	max.u32 	%r223, %r221, %r222;
	add.s32 	%r224, %r551, 256;
	mul.wide.u32 	%rd26, %r224, 4;
	add.s64 	%rd27, %rd1, %rd26;
	ld.global.u32 	%r225, [%rd27];
	max.u32 	%r226, %r223, %r225;
	add.s32 	%r227, %r551, 512;
	mul.wide.u32 	%rd28, %r227, 4;
	add.s64 	%rd29, %rd1, %rd28;
	ld.global.u32 	%r228, [%rd29];
	max.u32 	%r229, %r226, %r228;
	add.s32 	%r230, %r551, 768;
	mul.wide.u32 	%rd30, %r230, 4;
	add.s64 	%rd31, %rd1, %rd30;
	ld.global.u32 	%r231, [%rd31];
	max.u32 	%r232, %r229, %r231;
	add.s32 	%r233, %r551, 1024;
	mul.wide.u32 	%rd32, %r233, 4;
	add.s64 	%rd33, %rd1, %rd32;
	ld.global.u32 	%r234, [%rd33];
	max.u32 	%r235, %r232, %r234;
	add.s32 	%r236, %r551, 1280;
	mul.wide.u32 	%rd34, %r236, 4;
	add.s64 	%rd35, %rd1, %rd34;
	ld.global.u32 	%r237, [%rd35];
	max.u32 	%r238, %r235, %r237;
	add.s32 	%r239, %r551, 1536;
	mul.wide.u32 	%rd36, %r239, 4;
	add.s64 	%rd37, %rd1, %rd36;
	ld.global.u32 	%r240, [%rd37];
	max.u32 	%r241, %r238, %r240;
	mul.wide.u32 	%rd38, %r218, 4;
	add.s64 	%rd39, %rd1, %rd38;
	ld.global.u32 	%r242, [%rd39];
	max.u32 	%r573, %r241, %r242;
	add.s32 	%r559, %r559, 4096;
	add.s32 	%r551, %r551, 4096;
	add.s32 	%r557, %r557, 16;
	setp.ne.s32 	%p9, %r557, 0;
	@%p9 bra 	$L__BB10_33;
	add.s32 	%r565, %r559, -2048;
$L__BB10_35:
	setp.eq.s32 	%p10, %r73, 0;
	@%p10 bra 	$L__BB10_44;
	and.b32  	%r88, %r72, 7;
	setp.lt.u32 	%p11, %r73, 8;
	@%p11 bra 	$L__BB10_38;
	add.s32 	%r244, %r565, %r556;
	mul.wide.u32 	%rd40, %r244, 4;
	add.s64 	%rd41, %rd1, %rd40;
	ld.global.u32 	%r245, [%rd41];
	max.u32 	%r246, %r573, %r245;
	add.s32 	%r247, %r244, 256;
	mul.wide.u32 	%rd42, %r247, 4;
	add.s64 	%rd43, %rd1, %rd42;
	ld.global.u32 	%r248, [%rd43];
	max.u32 	%r249, %r246, %r248;
	add.s32 	%r250, %r244, 512;
	mul.wide.u32 	%rd44, %r250, 4;
	add.s64 	%rd45, %rd1, %rd44;
	ld.global.u32 	%r251, [%rd45];
	max.u32 	%r252, %r249, %r251;
	add.s32 	%r253, %r244, 768;
	mul.wide.u32 	%rd46, %r253, 4;
	add.s64 	%rd47, %rd1, %rd46;
	ld.global.u32 	%r254, [%rd47];
	max.u32 	%r255, %r252, %r254;
	add.s32 	%r256, %r244, 1024;
	mul.wide.u32 	%rd48, %r256, 4;
	add.s64 	%rd49, %rd1, %rd48;
	ld.global.u32 	%r257, [%rd49];
	max.u32 	%r258, %r255, %r257;
	add.s32 	%r259, %r244, 1280;
	mul.wide.u32 	%rd50, %r259, 4;
	add.s64 	%rd51, %rd1, %rd50;
	ld.global.u32 	%r260, [%rd51];
	max.u32 	%r261, %r258, %r260;
	add.s32 	%r262, %r244, 1536;
	mul.wide.u32 	%rd52, %r262, 4;
	add.s64 	%rd53, %rd1, %rd52;
	ld.global.u32 	%r263, [%rd53];
	max.u32 	%r264, %r261, %r263;
	add.s32 	%r265, %r244, 1792;
	mul.wide.u32 	%rd54, %r265, 4;
	add.s64 	%rd55, %rd1, %rd54;
	ld.global.u32 	%r266, [%rd55];
	max.u32 	%r573, %r264, %r266;
	add.s32 	%r565, %r565, 2048;
$L__BB10_38:
	setp.eq.s32 	%p12, %r88, 0;
	@%p12 bra 	$L__BB10_44;
	setp.lt.u32 	%p13, %r88, 4;
	@%p13 bra 	$L__BB10_41;
	add.s32 	%r268, %r565, %r556;
	mul.wide.u32 	%rd56, %r268, 4;
	add.s64 	%rd57, %rd1, %rd56;
	ld.global.u32 	%r269, [%rd57];
	max.u32 	%r270, %r573, %r269;
	add.s32 	%r271, %r268, 256;
	mul.wide.u32 	%rd58, %r271, 4;
	add.s64 	%rd59, %rd1, %rd58;
	ld.global.u32 	%r272, [%rd59];
	max.u32 	%r273, %r270, %r272;
	add.s32 	%r274, %r268, 512;
	mul.wide.u32 	%rd60, %r274, 4;
	add.s64 	%rd61, %rd1, %rd60;
	ld.global.u32 	%r275, [%rd61];
	max.u32 	%r276, %r273, %r275;
	add.s32 	%r277, %r268, 768;
	mul.wide.u32 	%rd62, %r277, 4;
	add.s64 	%rd63, %rd1, %rd62;
	ld.global.u32 	%r278, [%rd63];
	max.u32 	%r573, %r276, %r278;
	add.s32 	%r565, %r565, 1024;
$L__BB10_41:
	and.b32  	%r279, %r72, 3;
	setp.eq.s32 	%p14, %r279, 0;
	@%p14 bra 	$L__BB10_44;
	add.s32 	%r571, %r565, %r553;
	cvt.u16.u32 	%rs1, %r552;
	shr.u16 	%rs2, %rs1, 8;
	add.s16 	%rs3, %rs2, 1;
	cvt.u32.u16 	%r280, %rs3;
	and.b32  	%r281, %r280, 3;
	neg.s32 	%r570, %r281;
$L__BB10_43:
	.pragma "nounroll";
	mul.wide.u32 	%rd64, %r571, 4;
	add.s64 	%rd65, %rd1, %rd64;
	ld.global.u32 	%r282, [%rd65];
	max.u32 	%r573, %r573, %r282;
	add.s32 	%r571, %r571, 256;
	add.s32 	%r570, %r570, 1;
	setp.ne.s32 	%p15, %r570, 0;
	@%p15 bra 	$L__BB10_43;
$L__BB10_44:
	// begin inline asm
	mov.u32 %r283, %laneid;
	// end inline asm
	mov.b32 	%r286, 1;
	mov.b32 	%r307, 31;
	mov.b32 	%r308, -1;
	// begin inline asm
	shfl.sync.down.b32 %r284, %r573, %r286, %r307, %r308;
	// end inline asm
	setp.gt.s32 	%p16, %r283, 30;
	max.u32 	%r309, %r573, %r284;
	selp.b32 	%r290, %r573, %r309, %p16;
	mov.b32 	%r291, 2;
	// begin inline asm
	shfl.sync.down.b32 %r289, %r290, %r291, %r307, %r308;
	// end inline asm
	setp.gt.s32 	%p17, %r283, 29;
	max.u32 	%r310, %r290, %r289;
	selp.b32 	%r295, %r290, %r310, %p17;
	mov.b32 	%r296, 4;
	// begin inline asm
	shfl.sync.down.b32 %r294, %r295, %r296, %r307, %r308;
	// end inline asm
	setp.gt.s32 	%p18, %r283, 27;
	max.u32 	%r311, %r295, %r294;
	selp.b32 	%r300, %r295, %r311, %p18;
	mov.b32 	%r301, 8;
	// begin inline asm
	shfl.sync.down.b32 %r299, %r300, %r301, %r307, %r308;
	// end inline asm
	setp.gt.s32 	%p19, %r283, 23;
	max.u32 	%r312, %r300, %r299;
	selp.b32 	%r305, %r300, %r312, %p19;
	mov.b32 	%r306, 16;
	// begin inline asm
	shfl.sync.down.b32 %r304, %r305, %r306, %r307, %r308;
	// end inline asm
	setp.gt.s32 	%p20, %r283, 15;
	max.u32 	%r108, %r305, %r304;
	selp.b32 	%r574, %r305, %r108, %p20;
	setp.ne.s32 	%p21, %r283, 0;
	@%p21 bra 	$L__BB10_46;
	shr.u32 	%r313, %r55, 3;
	and.b32  	%r314, %r313, 124;
	mov.u32 	%r315, _ZZN3cub18CUB_300001_SM_10006detail6reduce18DeviceReduceKernelINS2_10policy_hubIjjN4cuda3__47maximumIjEEE10Policy1000EN6thrust24THRUST_300001_SM_1000_NS6detail15normal_iteratorINSC_10device_ptrIjEEEEjS8_jNS5_3std3__410__identityEEEvT0_PT3_T1_NS0_13GridEvenShareISO_EET2_T4_E12temp_storage;
	add.s32 	%r316, %r315, %r314;
	st.shared.u32 	[%r316+8], %r108;
$L__BB10_46:
	bar.sync 	0;
	setp.ne.s32 	%p22, %r55, 0;
	@%p22 bra 	$L__BB10_48;
	ld.shared.u32 	%r317, [_ZZN3cub18CUB_300001_SM_10006detail6reduce18DeviceReduceKernelINS2_10policy_hubIjjN4cuda3__47maximumIjEEE10Policy1000EN6thrust24THRUST_300001_SM_1000_NS6detail15normal_iteratorINSC_10device_ptrIjEEEEjS8_jNS5_3std3__410__identityEEEvT0_PT3_T1_NS0_13GridEvenShareISO_EET2_T4_E12temp_storage+12];
	max.u32 	%r318, %r574, %r317;
	ld.shared.u32 	%r319, [_ZZN3cub18CUB_300001_SM_10006detail6reduce18DeviceReduceKernelINS2_10policy_hubIjjN4cuda3__47maximumIjEEE10Policy1000EN6thrust24THRUST_300001_SM_1000_NS6detail15normal_iteratorINSC_10device_ptrIjEEEEjS8_jNS5_3std3__410__identityEEEvT0_PT3_T1_NS0_13GridEvenShareISO_EET2_T4_E12temp_storage+16];
	max.u32 	%r320, %r318, %r319;
	ld.shared.u32 	%r321, [_ZZN3cub18CUB_300001_SM_10006detail6reduce18DeviceReduceKernelINS2_10policy_hubIjjN4cuda3__47maximumIjEEE10Policy1000EN6thrust24THRUST_300001_SM_1000_NS6detail15normal_iteratorINSC_10device_ptrIjEEEEjS8_jNS5_3std3__410__identityEEEvT0_PT3_T1_NS0_13GridEvenShareISO_EET2_T4_E12temp_storage+20];
	max.u32 	%r322, %r320, %r321;
	ld.shared.u32 	%r323, [_ZZN3cub18CUB_300001_SM_10006detail6reduce18DeviceReduceKernelINS2_10policy_hubIjjN4cuda3__47maximumIjEEE10Policy1000EN6thrust24THRUST_300001_SM_1000_NS6detail15normal_iteratorINSC_10device_ptrIjEEEEjS8_jNS5_3std3__410__identityEEEvT0_PT3_T1_NS0_13GridEvenShareISO_EET2_T4_E12temp_storage+24];
	max.u32 	%r324, %r322, %r323;
	ld.shared.u32 	%r325, [_ZZN3cub18CUB_300001_SM_10006detail6reduce18DeviceReduceKernelINS2_10policy_hubIjjN4cuda3__47maximumIjEEE10Policy1000EN6thrust24THRUST_300001_SM_1000_NS6detail15normal_iteratorINSC_10device_ptrIjEEEEjS8_jNS5_3std3__410__identityEEEvT0_PT3_T1_NS0_13GridEvenShareISO_EET2_T4_E12temp_storage+28];
	max.u32 	%r326, %r324, %r325;
	ld.shared.u32 	%r327, [_ZZN3cub18CUB_300001_SM_10006detail6reduce18DeviceReduceKernelINS2_10policy_hubIjjN4cuda3__47maximumIjEEE10Policy1000EN6thrust24THRUST_300001_SM_1000_NS6detail15normal_iteratorINSC_10device_ptrIjEEEEjS8_jNS5_3std3__410__identityEEEvT0_PT3_T1_NS0_13GridEvenShareISO_EET2_T4_E12temp_storage+32];
	max.u32 	%r328, %r326, %r327;
	ld.shared.u32 	%r329, [_ZZN3cub18CUB_300001_SM_10006detail6reduce18DeviceReduceKernelINS2_10policy_hubIjjN4cuda3__47maximumIjEEE10Policy1000EN6thrust24THRUST_300001_SM_1000_NS6detail15normal_iteratorINSC_10device_ptrIjEEEEjS8_jNS5_3std3__410__identityEEEvT0_PT3_T1_NS0_13GridEvenShareISO_EET2_T4_E12temp_storage+36];
	max.u32 	%r574, %r328, %r329;
$L__BB10_48:
	mov.u32 	%r531, %tid.x;
	setp.ne.s32 	%p56, %r531, 0;
	@%p56 bra 	$L__BB10_50;
	ld.param.u64 	%rd129, [_ZN3cub18CUB_300001_SM_10006detail6reduce18DeviceReduceKernelINS2_10policy_hubIjjN4cuda3__47maximumIjEEE10Policy1000EN6thrust24THRUST_300001_SM_1000_NS6detail15normal_iteratorINSC_10device_ptrIjEEEEjS8_jNS5_3std3__410__identityEEEvT0_PT3_T1_NS0_13GridEvenShareISO_EET2_T4__param_1];
	cvta.to.global.u64 	%rd126, %rd129;
	mul.wide.u32 	%rd127, %r3, 4;
	add.s64 	%rd128, %rd126, %rd127;
	st.global.u32 	[%rd128], %r574;
$L__BB10_50:
	ret;

}
	// .globl	_ZN3cub18CUB_300001_SM_10006detail6reduce28DeviceReduceSingleTileKernelINS2_10policy_hubIjjN4cuda3__47maximumIjEEE10Policy1000EPjSB_iS8_jjNS5_3std3__410__identityEEEvT0_T1_T2_T3_T4_T6_
.visible .entry _ZN3cub18CUB_300001_SM_10006detail6reduce28DeviceReduceSingleTileKernelINS2_10policy_hubIjjN4cuda3__47maximumIjEEE10Policy1000EPjSB_iS8_jjNS5_3std3__410__identityEEEvT0_T1_T2_T3_T4_T6_(
	.param .u64 .ptr .align 1 _ZN3cub18CUB_300001_SM_10006detail6reduce28DeviceReduceSingleTileKernelINS2_10policy_hubIjjN4cuda3__47maximumIjEEE10Policy1000EPjSB_iS8_jjNS5_3std3__410__identityEEEvT0_T1_T2_T3_T4_T6__param_0,
	.param .u64 .ptr .align 1 _ZN3cub18CUB_300001_SM_10006detail6reduce28DeviceReduceSingleTileKernelINS2_10policy_hubIjjN4cuda3__47maximumIjEEE10Policy1000EPjSB_iS8_jjNS5_3std3__410__identityEEEvT0_T1_T2_T3_T4_T6__param_1,
	.param .u32 _ZN3cub18CUB_300001_SM_10006detail6reduce28DeviceReduceSingleTileKernelINS2_10policy_hubIjjN4cuda3__47maximumIjEEE10Policy1000EPjSB_iS8_jjNS5_3std3__410__identityEEEvT0_T1_T2_T3_T4_T6__param_2,
	.param .align 1 .b8 _ZN3cub18CUB_300001_SM_10006detail6reduce28DeviceReduceSingleTileKernelINS2_10policy_hubIjjN4cuda3__47maximumIjEEE10Policy1000EPjSB_iS8_jjNS5_3std3__410__identityEEEvT0_T1_T2_T3_T4_T6__param_3[1],
	.param .u32 _ZN3cub18CUB_300001_SM_10006detail6reduce28DeviceReduceSingleTileKernelINS2_10policy_hubIjjN4cuda3__47maximumIjEEE10Policy1000EPjSB_iS8_jjNS5_3std3__410__identityEEEvT0_T1_T2_T3_T4_T6__param_4,
	.param .align 1 .b8 _ZN3cub18CUB_300001_SM_10006detail6reduce28DeviceReduceSingleTileKernelINS2_10policy_hubIjjN4cuda3__47maximumIjEEE10Policy1000EPjSB_iS8_jjNS5_3std3__410__identityEEEvT0_T1_T2_T3_T4_T6__param_5[1]
)
.maxntid 256
.minnctapersm 1
{
	.reg .pred 	%p<97>;
	.reg .b32 	%r<687>;
	.reg .b64 	%rd<125>;
	// demoted variable
	.shared .align 4 .b8 _ZZN3cub18CUB_300001_SM_10006detail6reduce28DeviceReduceSingleTileKernelINS2_10policy_hubIjjN4cuda3__47maximumIjEEE10Policy1000EPjSB_iS8_jjNS5_3std3__410__identityEEEvT0_T1_T2_T3_T4_T6_E12temp_storage[44];
	ld.param.u64 	%rd16, [_ZN3cub18CUB_300001_SM_10006detail6reduce28DeviceReduceSingleTileKernelINS2_10policy_hubIjjN4cuda3__47maximumIjEEE10Policy1000EPjSB_iS8_jjNS5_3std3__410__identityEEEvT0_T1_T2_T3_T4_T6__param_0];
	ld.param.u64 	%rd17, [_ZN3cub18CUB_300001_SM_10006detail6reduce28DeviceReduceSingleTileKernelINS2_10policy_hubIjjN4cuda3__47maximumIjEEE10Policy1000EPjSB_iS8_jjNS5_3std3__410__identityEEEvT0_T1_T2_T3_T4_T6__param_1];
	ld.param.u32 	%r124, [_ZN3cub18CUB_300001_SM_10006detail6reduce28DeviceReduceSingleTileKernelINS2_10policy_hubIjjN4cuda3__47maximumIjEEE10Policy1000EPjSB_iS8_jjNS5_3std3__410__identityEEEvT0_T1_T2_T3_T4_T6__param_2];
	ld.param.u32 	%r125, [_ZN3cub18CUB_300001_SM_10006detail6reduce28DeviceReduceSingleTileKernelINS2_10policy_hubIjjN4cuda3__47maximumIjEEE10Policy1000EPjSB_iS8_jjNS5_3std3__410__identityEEEvT0_T1_T2_T3_T4_T6__param_4];
	cvta.to.global.u64 	%rd1, %rd17;
	setp.ne.s32 	%p1, %r124, 0;
	@%p1 bra 	$L__BB11_3;
	mov.u32 	%r633, %tid.x;
	setp.ne.s32 	%p96, %r633, 0;
	@%p96 bra 	$L__BB11_74;
	st.global.u32 	[%rd1], %r125;
	bra.uni 	$L__BB11_74;
$L__BB11_3:
	and.b64  	%rd18, %rd16, 15;
	setp.ne.s64 	%p2, %rd18, 0;
	@%p2 bra 	$L__BB11_38;
	setp.gt.s32 	%p49, %r124, 4095;
	@%p49 bra 	$L__BB11_22;
	mov.u32 	%r1, %tid.x;
	setp.ge.s32 	%p66, %r1, %r124;
	mov.b32 	%r644, 0;
	mov.u32 	%r639, %r1;
	@%p66 bra 	$L__BB11_7;
	mul.wide.u32 	%rd113, %r1, 4;
	add.s64 	%rd112, %rd16, %rd113;
	// begin inline asm
	ld.global.nc.u32 %r644, [%rd112];
	// end inline asm
	add.s32 	%r639, %r1, 256;
$L__BB11_7:
	setp.ge.s32 	%p67, %r639, %r124;
	@%p67 bra 	$L__BB11_13;
	not.b32 	%r508, %r639;
	add.s32 	%r6, %r124, %r508;
	and.b32  	%r509, %r6, 768;
	setp.eq.s32 	%p68, %r509, 768;
	@%p68 bra 	$L__BB11_11;
	mul.wide.u32 	%rd114, %r639, 4;
	add.s64 	%rd121, %rd16, %rd114;
	shr.u32 	%r510, %r6, 8;
	add.s32 	%r511, %r510, 1;
	and.b32  	%r512, %r511, 3;
	neg.s32 	%r636, %r512;
$L__BB11_10:
	.pragma "nounroll";
	// begin inline asm
	ld.global.nc.u32 %r513, [%rd121];
	// end inline asm
	max.u32 	%r644, %r644, %r513;
	add.s32 	%r639, %r639, 256;
	add.s64 	%rd121, %rd121, 1024;
	add.s32 	%r636, %r636, 1;
	setp.ne.s32 	%p69, %r636, 0;
	@%p69 bra 	$L__BB11_10;
$L__BB11_11:
	setp.lt.u32 	%p70, %r6, 768;
	@%p70 bra 	$L__BB11_13;
$L__BB11_12:
	mul.wide.s32 	%rd120, %r639, 4;
	add.s64 	%rd116, %rd16, %rd120;
	// begin inline asm
	ld.global.nc.u32 %r514, [%rd116];
	// end inline asm
	max.u32 	%r518, %r644, %r514;
	add.s64 	%rd117, %rd116, 1024;
	// begin inline asm
	ld.global.nc.u32 %r515, [%rd117];
	// end inline asm
	max.u32 	%r519, %r518, %r515;
	add.s64 	%rd118, %rd116, 2048;
	// begin inline asm
	ld.global.nc.u32 %r516, [%rd118];
	// end inline asm
	max.u32 	%r520, %r519, %r516;
	add.s64 	%rd119, %rd116, 3072;
	// begin inline asm
	ld.global.nc.u32 %r517, [%rd119];
	// end inline asm
	max.u32 	%r644, %r520, %r517;
	add.s32 	%r639, %r639, 1024;
	setp.lt.s32 	%p71, %r639, %r124;
	@%p71 bra 	$L__BB11_12;
$L__BB11_13:
	setp.lt.s32 	%p72, %r124, 256;
	@%p72 bra 	$L__BB11_18;
	// begin inline asm
	mov.u32 %r584, %laneid;
	// end inline asm
	mov.b32 	%r587, 1;
	mov.b32 	%r608, 31;
	mov.b32 	%r609, -1;
	// begin inline asm
	shfl.sync.down.b32 %r585, %r644, %r587, %r608, %r609;
	// end inline asm
	setp.gt.s32 	%p88, %r584, 30;
	max.u32 	%r610, %r644, %r585;
	selp.b32 	%r591, %r644, %r610, %p88;
	mov.b32 	%r592, 2;
	// begin inline asm
	shfl.sync.down.b32 %r590, %r591, %r592, %r608, %r609;
	// end inline asm
	setp.gt.s32 	%p89, %r584, 29;
	max.u32 	%r611, %r591, %r590;
	selp.b32 	%r596, %r591, %r611, %p89;
	mov.b32 	%r597, 4;
	// begin inline asm
	shfl.sync.down.b32 %r595, %r596, %r597, %r608, %r609;
	// end inline asm
	setp.gt.s32 	%p90, %r584, 27;
	max.u32 	%r612, %r596, %r595;
	selp.b32 	%r601, %r596, %r612, %p90;
	mov.b32 	%r602, 8;
	// begin inline asm
	shfl.sync.down.b32 %r600, %r601, %r602, %r608, %r609;
	// end inline asm
	setp.gt.s32 	%p91, %r584, 23;
	max.u32 	%r613, %r601, %r600;
	selp.b32 	%r606, %r601, %r613, %p91;
	mov.b32 	%r607, 16;
	// begin inline asm
	shfl.sync.down.b32 %r605, %r606, %r607, %r608, %r609;
	// end inline asm
	setp.gt.s32 	%p92, %r584, 15;
	max.u32 	%r22, %r606, %r605;
	selp.b32 	%r686, %r606, %r22, %p92;
	setp.ne.s32 	%p93, %r584, 0;
	@%p93 bra 	$L__BB11_16;
	shr.u32 	%r614, %r1, 3;
	and.b32  	%r615, %r614, 124;
	mov.u32 	%r616, _ZZN3cub18CUB_300001_SM_10006detail6reduce28DeviceReduceSingleTileKernelINS2_10policy_hubIjjN4cuda3__47maximumIjEEE10Policy1000EPjSB_iS8_jjNS5_3std3__410__identityEEEvT0_T1_T2_T3_T4_T6_E12temp_storage;
	add.s32 	%r617, %r616, %r615;
	st.shared.u32 	[%r617+8], %r22;
$L__BB11_16:
	bar.sync 	0;
	setp.ne.s32 	%p94, %r1, 0;
	@%p94 bra 	$L__BB11_72;
	ld.shared.u32 	%r618, [_ZZN3cub18CUB_300001_SM_10006detail6reduce28DeviceReduceSingleTileKernelINS2_10policy_hubIjjN4cuda3__47maximumIjEEE10Policy1000EPjSB_iS8_jjNS5_3std3__410__identityEEEvT0_T1_T2_T3_T4_T6_E12temp_storage+12];
	max.u32 	%r619, %r686, %r618;
	ld.shared.u32 	%r620, [_ZZN3cub18CUB_300001_SM_10006detail6reduce28DeviceReduceSingleTileKernelINS2_10policy_hubIjjN4cuda3__47maximumIjEEE10Policy1000EPjSB_iS8_jjNS5_3std3__410__identityEEEvT0_T1_T2_T3_T4_T6_E12temp_storage+16];
	max.u32 	%r621, %r619, %r620;
	ld.shared.u32 	%r622, [_ZZN3cub18CUB_300001_SM_10006detail6reduce28DeviceReduceSingleTileKernelINS2_10policy_hubIjjN4cuda3__47maximumIjEEE10Policy1000EPjSB_iS8_jjNS5_3std3__410__identityEEEvT0_T1_T2_T3_T4_T6_E12temp_storage+20];
	max.u32 	%r623, %r621, %r622;
	ld.shared.u32 	%r624, [_ZZN3cub18CUB_300001_SM_10006detail6reduce28DeviceReduceSingleTileKernelINS2_10policy_hubIjjN4cuda3__47maximumIjEEE10Policy1000EPjSB_iS8_jjNS5_3std3__410__identityEEEvT0_T1_T2_T3_T4_T6_E12temp_storage+24];
	max.u32 	%r625, %r623, %r624;
	ld.shared.u32 	%r626, [_ZZN3cub18CUB_300001_SM_10006detail6reduce28DeviceReduceSingleTileKernelINS2_10policy_hubIjjN4cuda3__47maximumIjEEE10Policy1000EPjSB_iS8_jjNS5_3std3__410__identityEEEvT0_T1_T2_T3_T4_T6_E12temp_storage+28];
	max.u32 	%r627, %r625, %r626;
	ld.shared.u32 	%r628, [_ZZN3cub18CUB_300001_SM_10006detail6reduce28DeviceReduceSingleTileKernelINS2_10policy_hubIjjN4cuda3__47maximumIjEEE10Policy1000EPjSB_iS8_jjNS5_3std3__410__identityEEEvT0_T1_T2_T3_T4_T6_E12temp_storage+32];
	max.u32 	%r629, %r627, %r628;
	ld.shared.u32 	%r630, [_ZZN3cub18CUB_300001_SM_10006detail6reduce28DeviceReduceSingleTileKernelINS2_10policy_hubIjjN4cuda3__47maximumIjEEE10Policy1000EPjSB_iS8_jjNS5_3std3__410__identityEEEvT0_T1_T2_T3_T4_T6_E12temp_storage+36];
	max.u32 	%r686, %r629, %r630;
	bra.uni 	$L__BB11_72;
$L__BB11_18:
	// begin inline asm
	mov.u32 %r521, %laneid;
	// end inline asm
	and.b32  	%r547, %r1, 992;
	add.s32 	%r548, %r547, 32;
	setp.gt.s32 	%p73, %r548, %r124;
	not.b32 	%r549, %r547;
	add.s32 	%r550, %r124, %r549;
	selp.b32 	%r545, %r550, 31, %p73;
	mov.b32 	%r524, 1;
	mov.b32 	%r546, -1;
	// begin inline asm
	shfl.sync.down.b32 %r522, %r644, %r524, %r545, %r546;
	// end inline asm
	setp.lt.s32 	%p74, %r521, %r545;
	max.u32 	%r551, %r644, %r522;
	selp.b32 	%r528, %r551, %r644, %p74;
	mov.b32 	%r529, 2;
	// begin inline asm
	shfl.sync.down.b32 %r527, %r528, %r529, %r545, %r546;
	// end inline asm
	add.s32 	%r552, %r521, 2;
	setp.gt.s32 	%p75, %r552, %r545;
	max.u32 	%r553, %r528, %r527;
	selp.b32 	%r533, %r528, %r553, %p75;
	mov.b32 	%r534, 4;
	// begin inline asm
	shfl.sync.down.b32 %r532, %r533, %r534, %r545, %r546;
	// end inline asm
	add.s32 	%r554, %r521, 4;
	setp.gt.s32 	%p76, %r554, %r545;
	max.u32 	%r555, %r533, %r532;
	selp.b32 	%r538, %r533, %r555, %p76;
	mov.b32 	%r539, 8;
	// begin inline asm
	shfl.sync.down.b32 %r537, %r538, %r539, %r545, %r546;
	// end inline asm
	add.s32 	%r556, %r521, 8;
	setp.gt.s32 	%p77, %r556, %r545;
	max.u32 	%r557, %r538, %r537;
	selp.b32 	%r543, %r538, %r557, %p77;
	mov.b32 	%r544, 16;
	// begin inline asm
	shfl.sync.down.b32 %r542, %r543, %r544, %r545, %r546;
	// end inline asm
	add.s32 	%r558, %r521, 16;
	setp.gt.s32 	%p78, %r558, %r545;
	max.u32 	%r559, %r543, %r542;
	selp.b32 	%r686, %r543, %r559, %p78;
	setp.ne.s32 	%p79, %r521, 0;
	@%p79 bra 	$L__BB11_20;
	shr.u32 	%r560, %r1, 3;
	and.b32  	%r561, %r560, 124;
	mov.u32 	%r562, _ZZN3cub18CUB_300001_SM_10006detail6reduce28DeviceReduceSingleTileKernelINS2_10policy_hubIjjN4cuda3__47maximumIjEEE10Policy1000EPjSB_iS8_jjNS5_3std3__410__identityEEEvT0_T1_T2_T3_T4_T6_E12temp_storage;
	add.s32 	%r563, %r562, %r561;
	st.shared.u32 	[%r563+8], %r686;
$L__BB11_20:
	bar.sync 	0;
	setp.ne.s32 	%p80, %r1, 0;
	@%p80 bra 	$L__BB11_72;
	setp.gt.s32 	%p81, %r124, 32;
	ld.shared.u32 	%r564, [_ZZN3cub18CUB_300001_SM_10006detail6reduce28DeviceReduceSingleTileKernelINS2_10policy_hubIjjN4cuda3__47maximumIjEEE10Policy1000EPjSB_iS8_jjNS5_3std3__410__identityEEEvT0_T1_T2_T3_T4_T6_E12temp_storage+12];
	max.u32 	%r565, %r686, %r564;
	selp.b32 	%r566, %r565, %r686, %p81;
	setp.gt.s32 	%p82, %r124, 64;
	ld.shared.u32 	%r567, [_ZZN3cub18CUB_300001_SM_10006detail6reduce28DeviceReduceSingleTileKernelINS2_10policy_hubIjjN4cuda3__47maximumIjEEE10Policy1000EPjSB_iS8_jjNS5_3std3__410__identityEEEvT0_T1_T2_T3_T4_T6_E12temp_storage+16];
	max.u32 	%r568, %r566, %r567;
	selp.b32 	%r569, %r568, %r566, %p82;
	setp.gt.s32 	%p83, %r124, 96;
	ld.shared.u32 	%r570, [_ZZN3cub18CUB_300001_SM_10006detail6reduce28DeviceReduceSingleTileKernelINS2_10policy_hubIjjN4cuda3__47maximumIjEEE10Policy1000EPjSB_iS8_jjNS5_3std3__410__identityEEEvT0_T1_T2_T3_T4_T6_E12temp_storage+20];
	max.u32 	%r571, %r569, %r570;
	selp.b32 	%r572, %r571, %r569, %p83;
	setp.gt.s32 	%p84, %r124, 128;
	ld.shared.u32 	%r573, [_ZZN3cub18CUB_300001_SM_10006detail6reduce28DeviceReduceSingleTileKernelINS2_10policy_hubIjjN4cuda3__47maximumIjEEE10Policy1000EPjSB_iS8_jjNS5_3std3__410__identityEEEvT0_T1_T2_T3_T4_T6_E12temp_storage+24];
	max.u32 	%r574, %r572, %r573;
	selp.b32 	%r575, %r574, %r572, %p84;
	setp.gt.s32 	%p85, %r124, 160;
	ld.shared.u32 	%r576, [_ZZN3cub18CUB_300001_SM_10006detail6reduce28DeviceReduceSingleTileKernelINS2_10policy_hubIjjN4cuda3__47maximumIjEEE10Policy1000EPjSB_iS8_jjNS5_3std3__410__identityEEEvT0_T1_T2_T3_T4_T6_E12temp_storage+28];
	max.u32 	%r577, %r575, %r576;
	selp.b32 	%r578, %r577, %r575, %p85;
	setp.gt.s32 	%p86, %r124, 192;
	ld.shared.u32 	%r579, [_ZZN3cub18CUB_300001_SM_10006detail6reduce28DeviceReduceSingleTileKernelINS2_10policy_hubIjjN4cuda3__47maximumIjEEE10Policy1000EPjSB_iS8_jjNS5_3std3__410__identityEEEvT0_T1_T2_T3_T4_T6_E12temp_storage+32];
	max.u32 	%r580, %r578, %r579;
	selp.b32 	%r581, %r580, %r578, %p86;
	setp.gt.s32 	%p87, %r124, 224;
	ld.shared.u32 	%r582, [_ZZN3cub18CUB_300001_SM_10006detail6reduce28DeviceReduceSingleTileKernelINS2_10policy_hubIjjN4cuda3__47maximumIjEEE10Policy1000EPjSB_iS8_jjNS5_3std3__410__identityEEEvT0_T1_T2_T3_T4_T6_E12temp_storage+36];
	max.u32 	%r583, %r581, %r582;
	selp.b32 	%r686, %r583, %r581, %p87;
	bra.uni 	$L__BB11_72;
$L__BB11_22:
	mov.u32 	%r27, %tid.x;
	shl.b32 	%r379, %r27, 2;
	mul.wide.u32 	%rd86, %r379, 4;
	add.s64 	%rd76, %rd16, %rd86;
	// begin inline asm
	ld.global.nc.v2.u64 {%rd74, %rd75}, [%rd76];
	// end inline asm
	mov.b64 	{%r380, %r381}, %rd75;
	mov.b64 	{%r382, %r383}, %rd74;
	add.s64 	%rd79, %rd76, 4096;
	// begin inline asm
	ld.global.nc.v2.u64 {%rd77, %rd78}, [%rd79];
	// end inline asm
	mov.b64 	{%r384, %r385}, %rd78;
	mov.b64 	{%r386, %r387}, %rd77;
	add.s64 	%rd82, %rd76, 8192;
	// begin inline asm
	ld.global.nc.v2.u64 {%rd80, %rd81}, [%rd82];
	// end inline asm
	mov.b64 	{%r388, %r389}, %rd81;
	mov.b64 	{%r390, %r391}, %rd80;
	add.s64 	%rd85, %rd76, 12288;
	// begin inline asm
	ld.global.nc.v2.u64 {%rd83, %rd84}, [%rd85];
	// end inline asm
	mov.b64 	{%r392, %r393}, %rd84;
	mov.b64 	{%r394, %r395}, %rd83;
	max.u32 	%r396, %r382, %r383;
	max.u32 	%r397, %r396, %r380;
	max.u32 	%r398, %r381, %r386;
	max.u32 	%r399, %r398, %r387;
	max.u32 	%r400, %r384, %r385;
	max.u32 	%r401, %r400, %r390;
	max.u32 	%r402, %r391, %r388;
	max.u32 	%r403, %r402, %r389;
	max.u32 	%r404, %r394, %r395;
	max.u32 	%r405, %r404, %r392;
	max.u32 	%r406, %r397, %r399;
	max.u32 	%r407, %r406, %r401;
	max.u32 	%r408, %r403, %r405;
	max.u32 	%r409, %r408, %r393;
	max.u32 	%r659, %r407, %r409;
	setp.lt.u32 	%p50, %r124, 8192;
	mov.b32 	%r648, 4096;
	@%p50 bra 	$L__BB11_26;
	add.s32 	%r29, %r124, -4096;
	mov.b32 	%r648, 4096;
$L__BB11_24:
	mul.wide.s32 	%rd99, %r648, 4;
	add.s64 	%rd89, %rd76, %rd99;
	// begin inline asm
	ld.global.nc.v2.u64 {%rd87, %rd88}, [%rd89];
	// end inline asm
	mov.b64 	{%r411, %r412}, %rd88;
	mov.b64 	{%r413, %r414}, %rd87;
	add.s64 	%rd92, %rd89, 4096;
	// begin inline asm
	ld.global.nc.v2.u64 {%rd90, %rd91}, [%rd92];
	// end inline asm
	mov.b64 	{%r415, %r416}, %rd91;
	mov.b64 	{%r417, %r418}, %rd90;
	add.s64 	%rd95, %rd89, 8192;
	// begin inline asm
	ld.global.nc.v2.u64 {%rd93, %rd94}, [%rd95];
	// end inline asm
	mov.b64 	{%r419, %r420}, %rd94;
	mov.b64 	{%r421, %r422}, %rd93;
	add.s64 	%rd98, %rd89, 12288;
	// begin inline asm
	ld.global.nc.v2.u64 {%rd96, %rd97}, [%rd98];
	// end inline asm
	mov.b64 	{%r423, %r424}, %rd97;
	mov.b64 	{%r425, %r426}, %rd96;
	max.u32 	%r427, %r659, %r413;
	max.u32 	%r428, %r427, %r414;
	max.u32 	%r429, %r411, %r412;
	max.u32 	%r430, %r429, %r417;
	max.u32 	%r431, %r418, %r415;
	max.u32 	%r432, %r431, %r416;
	max.u32 	%r433, %r421, %r422;
	max.u32 	%r434, %r433, %r419;
	max.u32 	%r435, %r420, %r425;
	max.u32 	%r436, %r435, %r426;
	max.u32 	%r437, %r423, %r424;
	max.u32 	%r438, %r428, %r430;
	max.u32 	%r439, %r438, %r432;
	max.u32 	%r440, %r434, %r436;
	max.u32 	%r441, %r440, %r437;
	max.u32 	%r659, %r439, %r441;
	sub.s32 	%r442, %r124, %r648;
	setp.lt.s32 	%p51, %r442, 4096;
	@%p51 bra 	$L__BB11_34;
	add.s32 	%r648, %r648, 4096;
	setp.le.s32 	%p52, %r648, %r29;
	@%p52 bra 	$L__BB11_24;
$L__BB11_26:
	setp.le.s32 	%p53, %r124, %r648;
	@%p53 bra 	$L__BB11_34;
	sub.s32 	%r36, %r124, %r648;
	setp.ge.s32 	%p54, %r27, %r36;
	@%p54 bra 	$L__BB11_34;
	not.b32 	%r444, %r27;
	add.s32 	%r445, %r124, %r444;
	sub.s32 	%r37, %r445, %r648;
	and.b32  	%r446, %r37, 768;
	setp.eq.s32 	%p55, %r446, 768;
	mov.u32 	%r653, %r27;
	@%p55 bra 	$L__BB11_31;
	add.s32 	%r650, %r27, %r648;
	shr.u32 	%r447, %r37, 8;
	add.s32 	%r448, %r447, 1;
	and.b32  	%r449, %r448, 3;
	neg.s32 	%r649, %r449;
	mov.u32 	%r653, %r27;
$L__BB11_30:
	.pragma "nounroll";
	mul.wide.u32 	%rd101, %r650, 4;
	add.s64 	%rd100, %rd16, %rd101;
	// begin inline asm
	ld.global.nc.u32 %r450, [%rd100];
	// end inline asm
	max.u32 	%r659, %r659, %r450;
	add.s32 	%r653, %r653, 256;
	add.s32 	%r650, %r650, 256;
	add.s32 	%r649, %r649, 1;
	setp.ne.s32 	%p56, %r649, 0;
	@%p56 bra 	$L__BB11_30;
$L__BB11_31:
	setp.lt.u32 	%p57, %r37, 768;
	@%p57 bra 	$L__BB11_34;
	cvt.u64.u32 	%rd102, %r653;
	cvt.u64.u32 	%rd103, %r648;
	add.s64 	%rd104, %rd102, %rd103;
	shl.b64 	%rd105, %rd104, 2;
	add.s64 	%rd106, %rd105, %rd16;
	add.s64 	%rd122, %rd106, 2048;
	add.s32 	%r656, %r653, %r648;
$L__BB11_33:
	mul.wide.u32 	%rd111, %r656, 4;
	add.s64 	%rd107, %rd16, %rd111;
	// begin inline asm
	ld.global.nc.u32 %r451, [%rd107];
	// end inline asm
	max.u32 	%r455, %r659, %r451;
	add.s64 	%rd108, %rd122, -1024;
	// begin inline asm
	ld.global.nc.u32 %r452, [%rd108];
	// end inline asm
	max.u32 	%r456, %r455, %r452;
	// begin inline asm
	ld.global.nc.u32 %r453, [%rd122];
	// end inline asm
	max.u32 	%r457, %r456, %r453;
	add.s64 	%rd110, %rd122, 1024;
	// begin inline asm
	ld.global.nc.u32 %r454, [%rd110];
	// end inline asm
	max.u32 	%r659, %r457, %r454;
	add.s32 	%r653, %r653, 1024;
	add.s64 	%rd122, %rd122, 4096;
	add.s32 	%r656, %r656, 1024;
	setp.lt.s32 	%p58, %r653, %r36;
	@%p58 bra 	$L__BB11_33;
$L__BB11_34:
	// begin inline asm
	mov.u32 %r458, %laneid;
	// end inline asm
	mov.b32 	%r461, 1;
	mov.b32 	%r482, 31;
	mov.b32 	%r483, -1;
	// begin inline asm
	shfl.sync.down.b32 %r459, %r659, %r461, %r482, %r483;
	// end inline asm
	setp.gt.s32 	%p59, %r458, 30;
	max.u32 	%r484, %r659, %r459;
	selp.b32 	%r465, %r659, %r484, %p59;
	mov.b32 	%r466, 2;
	// begin inline asm
	shfl.sync.down.b32 %r464, %r465, %r466, %r482, %r483;
	// end inline asm
	setp.gt.s32 	%p60, %r458, 29;
	max.u32 	%r485, %r465, %r464;
	selp.b32 	%r470, %r465, %r485, %p60;
	mov.b32 	%r471, 4;
	// begin inline asm
	shfl.sync.down.b32 %r469, %r470, %r471, %r482, %r483;
	// end inline asm
	setp.gt.s32 	%p61, %r458, 27;
	max.u32 	%r486, %r470, %r469;
	selp.b32 	%r475, %r470, %r486, %p61;
	mov.b32 	%r476, 8;
	// begin inline asm
	shfl.sync.down.b32 %r474, %r475, %r476, %r482, %r483;
	// end inline asm
	setp.gt.s32 	%p62, %r458, 23;
	max.u32 	%r487, %r475, %r474;
	selp.b32 	%r480, %r475, %r487, %p62;
	mov.b32 	%r481, 16;
	// begin inline asm
	shfl.sync.down.b32 %r479, %r480, %r481, %r482, %r483;
	// end inline asm
	setp.gt.s32 	%p63, %r458, 15;
	max.u32 	%r59, %r480, %r479;
	selp.b32 	%r686, %r480, %r59, %p63;
	setp.ne.s32 	%p64, %r458, 0;
	@%p64 bra 	$L__BB11_36;
	shr.u32 	%r488, %r27, 3;
	and.b32  	%r489, %r488, 124;
	mov.u32 	%r490, _ZZN3cub18CUB_300001_SM_10006detail6reduce28DeviceReduceSingleTileKernelINS2_10policy_hubIjjN4cuda3__47maximumIjEEE10Policy1000EPjSB_iS8_jjNS5_3std3__410__identityEEEvT0_T1_T2_T3_T4_T6_E12temp_storage;
	add.s32 	%r491, %r490, %r489;
	st.shared.u32 	[%r491+8], %r59;
$L__BB11_36:
	bar.sync 	0;
	setp.ne.s32 	%p65, %r27, 0;
	@%p65 bra 	$L__BB11_72;
	ld.shared.u32 	%r492, [_ZZN3cub18CUB_300001_SM_10006detail6reduce28DeviceReduceSingleTileKernelINS2_10policy_hubIjjN4cuda3__47maximumIjEEE10Policy1000EPjSB_iS8_jjNS5_3std3__410__identityEEEvT0_T1_T2_T3_T4_T6_E12temp_storage+12];
	max.u32 	%r493, %r686, %r492;
	ld.shared.u32 	%r494, [_ZZN3cub18CUB_300001_SM_10006detail6reduce28DeviceReduceSingleTileKernelINS2_10policy_hubIjjN4cuda3__47maximumIjEEE10Policy1000EPjSB_iS8_jjNS5_3std3__410__identityEEEvT0_T1_T2_T3_T4_T6_E12temp_storage+16];
	max.u32 	%r495, %r493, %r494;
	ld.shared.u32 	%r496, [_ZZN3cub18CUB_300001_SM_10006detail6reduce28DeviceReduceSingleTileKernelINS2_10policy_hubIjjN4cuda3__47maximumIjEEE10Policy1000EPjSB_iS8_jjNS5_3std3__410__identityEEEvT0_T1_T2_T3_T4_T6_E12temp_storage+20];
	max.u32 	%r497, %r495, %r496;
	ld.shared.u32 	%r498, [_ZZN3cub18CUB_300001_SM_10006detail6reduce28DeviceReduceSingleTileKernelINS2_10policy_hubIjjN4cuda3__47maximumIjEEE10Policy1000EPjSB_iS8_jjNS5_3std3__410__identityEEEvT0_T1_T2_T3_T4_T6_E12temp_storage+24];
	max.u32 	%r499, %r497, %r498;
	ld.shared.u32 	%r500, [_ZZN3cub18CUB_300001_SM_10006detail6reduce28DeviceReduceSingleTileKernelINS2_10policy_hubIjjN4cuda3__47maximumIjEEE10Policy1000EPjSB_iS8_jjNS5_3std3__410__identityEEEvT0_T1_T2_T3_T4_T6_E12temp_storage+28];
	max.u32 	%r501, %r499, %r500;
	ld.shared.u32 	%r502, [_ZZN3cub18CUB_300001_SM_10006detail6reduce28DeviceReduceSingleTileKernelINS2_10policy_hubIjjN4cuda3__47maximumIjEEE10Policy1000EPjSB_iS8_jjNS5_3std3__410__identityEEEvT0_T1_T2_T3_T4_T6_E12temp_storage+32];
	max.u32 	%r503, %r501, %r502;
	ld.shared.u32 	%r504, [_ZZN3cub18CUB_300001_SM_10006detail6reduce28DeviceReduceSingleTileKernelINS2_10policy_hubIjjN4cuda3__47maximumIjEEE10Policy1000EPjSB_iS8_jjNS5_3std3__410__identityEEEvT0_T1_T2_T3_T4_T6_E12temp_storage+36];
	max.u32 	%r686, %r503, %r504;
	bra.uni 	$L__BB11_72;
$L__BB11_38:
	setp.gt.s32 	%p3, %r124, 4095;
	@%p3 bra 	$L__BB11_56;
	mov.u32 	%r62, %tid.x;
	setp.ge.s32 	%p20, %r62, %r124;
	mov.b32 	%r670, 0;
	mov.u32 	%r665, %r62;
	@%p20 bra 	$L__BB11_41;
	mul.wide.u32 	%rd66, %r62, 4;
	add.s64 	%rd65, %rd16, %rd66;
	// begin inline asm
	ld.global.nc.u32 %r670, [%rd65];
	// end inline asm
	add.s32 	%r665, %r62, 256;
$L__BB11_41:
	setp.ge.s32 	%p21, %r665, %r124;
	@%p21 bra 	$L__BB11_47;
	not.b32 	%r255, %r665;
	add.s32 	%r67, %r124, %r255;
	and.b32  	%r256, %r67, 768;
	setp.eq.s32 	%p22, %r256, 768;
	@%p22 bra 	$L__BB11_45;
	mul.wide.u32 	%rd67, %r665, 4;
	add.s64 	%rd123, %rd16, %rd67;
	shr.u32 	%r257, %r67, 8;
	add.s32 	%r258, %r257, 1;
	and.b32  	%r259, %r258, 3;
	neg.s32 	%r662, %r259;
$L__BB11_44:
	.pragma "nounroll";
	// begin inline asm
	ld.global.nc.u32 %r260, [%rd123];
	// end inline asm
	max.u32 	%r670, %r670, %r260;
	add.s32 	%r665, %r665, 256;
	add.s64 	%rd123, %rd123, 1024;
	add.s32 	%r662, %r662, 1;
	setp.ne.s32 	%p23, %r662, 0;
	@%p23 bra 	$L__BB11_44;
$L__BB11_45:
	setp.lt.u32 	%p24, %r67, 768;
	@%p24 bra 	$L__BB11_47;
$L__BB11_46:
	mul.wide.s32 	%rd73, %r665, 4;
	add.s64 	%rd69, %rd16, %rd73;
	// begin inline asm
	ld.global.nc.u32 %r261, [%rd69];
	// end inline asm
	max.u32 	%r265, %r670, %r261;
	add.s64 	%rd70, %rd69, 1024;
	// begin inline asm
	ld.global.nc.u32 %r262, [%rd70];
	// end inline asm
	max.u32 	%r266, %r265, %r262;
	add.s64 	%rd71, %rd69, 2048;
	// begin inline asm
	ld.global.nc.u32 %r263, [%rd71];
	// end inline asm
	max.u32 	%r267, %r266, %r263;
	add.s64 	%rd72, %rd69, 3072;
	// begin inline asm
	ld.global.nc.u32 %r264, [%rd72];
	// end inline asm
	max.u32 	%r670, %r267, %r264;
	add.s32 	%r665, %r665, 1024;
	setp.lt.s32 	%p25, %r665, %r124;
	@%p25 bra 	$L__BB11_46;
$L__BB11_47:
	setp.lt.s32 	%p26, %r124, 256;
	@%p26 bra 	$L__BB11_52;
	// begin inline asm
	mov.u32 %r331, %laneid;
	// end inline asm
	mov.b32 	%r334, 1;
	mov.b32 	%r355, 31;
	mov.b32 	%r356, -1;
	// begin inline asm
	shfl.sync.down.b32 %r332, %r670, %r334, %r355, %r356;
	// end inline asm
	setp.gt.s32 	%p42, %r331, 30;
	max.u32 	%r357, %r670, %r332;
	selp.b32 	%r338, %r670, %r357, %p42;
	mov.b32 	%r339, 2;
	// begin inline asm
	shfl.sync.down.b32 %r337, %r338, %r339, %r355, %r356;
	// end inline asm
	setp.gt.s32 	%p43, %r331, 29;
	max.u32 	%r358, %r338, %r337;
	selp.b32 	%r343, %r338, %r358, %p43;
	mov.b32 	%r344, 4;
	// begin inline asm
	shfl.sync.down.b32 %r342, %r343, %r344, %r355, %r356;
	// end inline asm
	setp.gt.s32 	%p44, %r331, 27;
	max.u32 	%r359, %r343, %r342;
	selp.b32 	%r348, %r343, %r359, %p44;
	mov.b32 	%r349, 8;
	// begin inline asm
	shfl.sync.down.b32 %r347, %r348, %r349, %r355, %r356;
	// end inline asm
	setp.gt.s32 	%p45, %r331, 23;
	max.u32 	%r360, %r348, %r347;
	selp.b32 	%r353, %r348, %r360, %p45;
	mov.b32 	%r354, 16;
	// begin inline asm
	shfl.sync.down.b32 %r352, %r353, %r354, %r355, %r356;
	// end inline asm
	setp.gt.s32 	%p46, %r331, 15;
	max.u32 	%r83, %r353, %r352;
	selp.b32 	%r686, %r353, %r83, %p46;
	setp.ne.s32 	%p47, %r331, 0;
	@%p47 bra 	$L__BB11_50;
	shr.u32 	%r361, %r62, 3;
	and.b32  	%r362, %r361, 124;
	mov.u32 	%r363, _ZZN3cub18CUB_300001_SM_10006detail6reduce28DeviceReduceSingleTileKernelINS2_10policy_hubIjjN4cuda3__47maximumIjEEE10Policy1000EPjSB_iS8_jjNS5_3std3__410__identityEEEvT0_T1_T2_T3_T4_T6_E12temp_storage;
	add.s32 	%r364, %r363, %r362;
	st.shared.u32 	[%r364+8], %r83;
$L__BB11_50:
	bar.sync 	0;
	setp.ne.s32 	%p48, %r62, 0;
	@%p48 bra 	$L__BB11_72;
	ld.shared.u32 	%r365, [_ZZN3cub18CUB_300001_SM_10006detail6reduce28DeviceReduceSingleTileKernelINS2_10policy_hubIjjN4cuda3__47maximumIjEEE10Policy1000EPjSB_iS8_jjNS5_3std3__410__identityEEEvT0_T1_T2_T3_T4_T6_E12temp_storage+12];
	max.u32 	%r366, %r686, %r365;
	ld.shared.u32 	%r367, [_ZZN3cub18CUB_300001_SM_10006detail6reduce28DeviceReduceSingleTileKernelINS2_10policy_hubIjjN4cuda3__47maximumIjEEE10Policy1000EPjSB_iS8_jjNS5_3std3__410__identityEEEvT0_T1_T2_T3_T4_T6_E12temp_storage+16];
	max.u32 	%r368, %r366, %r367;
	ld.shared.u32 	%r369, [_ZZN3cub18CUB_300001_SM_10006detail6reduce28DeviceReduceSingleTileKernelINS2_10policy_hubIjjN4cuda3__47maximumIjEEE10Policy1000EPjSB_iS8_jjNS5_3std3__410__identityEEEvT0_T1_T2_T3_T4_T6_E12temp_storage+20];
	max.u32 	%r370, %r368, %r369;
	ld.shared.u32 	%r371, [_ZZN3cub18CUB_300001_SM_10006detail6reduce28DeviceReduceSingleTileKernelINS2_10policy_hubIjjN4cuda3__47maximumIjEEE10Policy1000EPjSB_iS8_jjNS5_3std3__410__identityEEEvT0_T1_T2_T3_T4_T6_E12temp_storage+24];
	max.u32 	%r372, %r370, %r371;
	ld.shared.u32 	%r373, [_ZZN3cub18CUB_300001_SM_10006detail6reduce28DeviceReduceSingleTileKernelINS2_10policy_hubIjjN4cuda3__47maximumIjEEE10Policy1000EPjSB_iS8_jjNS5_3std3__410__identityEEEvT0_T1_T2_T3_T4_T6_E12temp_storage+28];
	max.u32 	%r374, %r372, %r373;
	ld.shared.u32 	%r375, [_ZZN3cub18CUB_300001_SM_10006detail6reduce28DeviceReduceSingleTileKernelINS2_10policy_hubIjjN4cuda3__47maximumIjEEE10Policy1000EPjSB_iS8_jjNS5_3std3__410__identityEEEvT0_T1_T2_T3_T4_T6_E12temp_storage+32];
	max.u32 	%r376, %r374, %r375;
	ld.shared.u32 	%r377, [_ZZN3cub18CUB_300001_SM_10006detail6reduce28DeviceReduceSingleTileKernelINS2_10policy_hubIjjN4cuda3__47maximumIjEEE10Policy1000EPjSB_iS8_jjNS5_3std3__410__identityEEEvT0_T1_T2_T3_T4_T6_E12temp_storage+36];
	max.u32 	%r686, %r376, %r377;
	bra.uni 	$L__BB11_72;
$L__BB11_52:
	// begin inline asm
	mov.u32 %r268, %laneid;
	// end inline asm
	and.b32  	%r294, %r62, 992;
	add.s32 	%r295, %r294, 32;
	setp.gt.s32 	%p27, %r295, %r124;
	not.b32 	%r296, %r294;
	add.s32 	%r297, %r124, %r296;
	selp.b32 	%r292, %r297, 31, %p27;
	mov.b32 	%r271, 1;
	mov.b32 	%r293, -1;
	// begin inline asm
	shfl.sync.down.b32 %r269, %r670, %r271, %r292, %r293;
	// end inline asm
	setp.lt.s32 	%p28, %r268, %r292;
	max.u32 	%r298, %r670, %r269;
	selp.b32 	%r275, %r298, %r670, %p28;
	mov.b32 	%r276, 2;
	// begin inline asm
	shfl.sync.down.b32 %r274, %r275, %r276, %r292, %r293;
	// end inline asm
	add.s32 	%r299, %r268, 2;
	setp.gt.s32 	%p29, %r299, %r292;
	max.u32 	%r300, %r275, %r274;
	selp.b32 	%r280, %r275, %r300, %p29;
	mov.b32 	%r281, 4;
	// begin inline asm
	shfl.sync.down.b32 %r279, %r280, %r281, %r292, %r293;
	// end inline asm
	add.s32 	%r301, %r268, 4;
	setp.gt.s32 	%p30, %r301, %r292;
	max.u32 	%r302, %r280, %r279;
	selp.b32 	%r285, %r280, %r302, %p30;
	mov.b32 	%r286, 8;
	// begin inline asm
	shfl.sync.down.b32 %r284, %r285, %r286, %r292, %r293;
	// end inline asm
	add.s32 	%r303, %r268, 8;
	setp.gt.s32 	%p31, %r303, %r292;
	max.u32 	%r304, %r285, %r284;
	selp.b32 	%r290, %r285, %r304, %p31;
	mov.b32 	%r291, 16;
	// begin inline asm
	shfl.sync.down.b32 %r289, %r290, %r291, %r292, %r293;
	// end inline asm
	add.s32 	%r305, %r268, 16;
	setp.gt.s32 	%p32, %r305, %r292;
	max.u32 	%r306, %r290, %r289;
	selp.b32 	%r686, %r290, %r306, %p32;
	setp.ne.s32 	%p33, %r268, 0;
	@%p33 bra 	$L__BB11_54;
	shr.u32 	%r307, %r62, 3;
	and.b32  	%r308, %r307, 124;
	mov.u32 	%r309, _ZZN3cub18CUB_300001_SM_10006detail6reduce28DeviceReduceSingleTileKernelINS2_10policy_hubIjjN4cuda3__47maximumIjEEE10Policy1000EPjSB_iS8_jjNS5_3std3__410__identityEEEvT0_T1_T2_T3_T4_T6_E12temp_storage;
	add.s32 	%r310, %r309, %r308;
	st.shared.u32 	[%r310+8], %r686;
$L__BB11_54:
	bar.sync 	0;
	setp.ne.s32 	%p34, %r62, 0;
	@%p34 bra 	$L__BB11_72;
	setp.gt.s32 	%p35, %r124, 32;
	ld.shared.u32 	%r311, [_ZZN3cub18CUB_300001_SM_10006detail6reduce28DeviceReduceSingleTileKernelINS2_10policy_hubIjjN4cuda3__47maximumIjEEE10Policy1000EPjSB_iS8_jjNS5_3std3__410__identityEEEvT0_T1_T2_T3_T4_T6_E12temp_storage+12];
	max.u32 	%r312, %r686, %r311;
	selp.b32 	%r313, %r312, %r686, %p35;
	setp.gt.s32 	%p36, %r124, 64;
	ld.shared.u32 	%r314, [_ZZN3cub18CUB_300001_SM_10006detail6reduce28DeviceReduceSingleTileKernelINS2_10policy_hubIjjN4cuda3__47maximumIjEEE10Policy1000EPjSB_iS8_jjNS5_3std3__410__identityEEEvT0_T1_T2_T3_T4_T6_E12temp_storage+16];
	max.u32 	%r315, %r313, %r314;
	selp.b32 	%r316, %r315, %r313, %p36;
	setp.gt.s32 	%p37, %r124, 96;
	ld.shared.u32 	%r317, [_ZZN3cub18CUB_300001_SM_10006detail6reduce28DeviceReduceSingleTileKernelINS2_10policy_hubIjjN4cuda3__47maximumIjEEE10Policy1000EPjSB_iS8_jjNS5_3std3__410__identityEEEvT0_T1_T2_T3_T4_T6_E12temp_storage+20];
	max.u32 	%r318, %r316, %r317;
	selp.b32 	%r319, %r318, %r316, %p37;
	setp.gt.s32 	%p38, %r124, 128;
	ld.shared.u32 	%r320, [_ZZN3cub18CUB_300001_SM_10006detail6reduce28DeviceReduceSingleTileKernelINS2_10policy_hubIjjN4cuda3__47maximumIjEEE10Policy1000EPjSB_iS8_jjNS5_3std3__410__identityEEEvT0_T1_T2_T3_T4_T6_E12temp_storage+24];
	max.u32 	%r321, %r319, %r320;
	selp.b32 	%r322, %r321, %r319, %p38;
	setp.gt.s32 	%p39, %r124, 160;
	ld.shared.u32 	%r323, [_ZZN3cub18CUB_300001_SM_10006detail6reduce28DeviceReduceSingleTileKernelINS2_10policy_hubIjjN4cuda3__47maximumIjEEE10Policy1000EPjSB_iS8_jjNS5_3std3__410__identityEEEvT0_T1_T2_T3_T4_T6_E12temp_storage+28];
	max.u32 	%r324, %r322, %r323;
	selp.b32 	%r325, %r324, %r322, %p39;
	setp.gt.s32 	%p40, %r124, 192;
	ld.shared.u32 	%r326, [_ZZN3cub18CUB_300001_SM_10006detail6reduce28DeviceReduceSingleTileKernelINS2_10policy_hubIjjN4cuda3__47maximumIjEEE10Policy1000EPjSB_iS8_jjNS5_3std3__410__identityEEEvT0_T1_T2_T3_T4_T6_E12temp_storage+32];
	max.u32 	%r327, %r325, %r326;
	selp.b32 	%r328, %r327, %r325, %p40;
	setp.gt.s32 	%p41, %r124, 224;
	ld.shared.u32 	%r329, [_ZZN3cub18CUB_300001_SM_10006detail6reduce28DeviceReduceSingleTileKernelINS2_10policy_hubIjjN4cuda3__47maximumIjEEE10Policy1000EPjSB_iS8_jjNS5_3std3__410__identityEEEvT0_T1_T2_T3_T4_T6_E12temp_storage+36];
	max.u32 	%r330, %r328, %r329;
	selp.b32 	%r686, %r330, %r328, %p41;
	bra.uni 	$L__BB11_72;
$L__BB11_56:
	mov.u32 	%r88, %tid.x;
	mul.wide.u32 	%rd35, %r88, 4;
	add.s64 	%rd19, %rd16, %rd35;
	// begin inline asm
	ld.global.nc.u32 %r126, [%rd19];
	// end inline asm
	add.s64 	%rd20, %rd19, 1024;
	// begin inline asm
	ld.global.nc.u32 %r127, [%rd20];
	// end inline asm
	add.s64 	%rd21, %rd19, 2048;
	// begin inline asm
	ld.global.nc.u32 %r128, [%rd21];
	// end inline asm
	add.s64 	%rd22, %rd19, 3072;
	// begin inline asm
	ld.global.nc.u32 %r129, [%rd22];
	// end inline asm
	add.s64 	%rd23, %rd19, 4096;
	// begin inline asm
	ld.global.nc.u32 %r130, [%rd23];
	// end inline asm
	add.s64 	%rd24, %rd19, 5120;
	// begin inline asm
	ld.global.nc.u32 %r131, [%rd24];
	// end inline asm
	add.s64 	%rd25, %rd19, 6144;
	// begin inline asm
	ld.global.nc.u32 %r132, [%rd25];
	// end inline asm
	add.s64 	%rd26, %rd19, 7168;
	// begin inline asm
	ld.global.nc.u32 %r133, [%rd26];
	// end inline asm
	add.s64 	%rd27, %rd19, 8192;
	// begin inline asm
	ld.global.nc.u32 %r134, [%rd27];
	// end inline asm
	add.s64 	%rd28, %rd19, 9216;
	// begin inline asm
	ld.global.nc.u32 %r135, [%rd28];
	// end inline asm
	add.s64 	%rd29, %rd19, 10240;
	// begin inline asm
	ld.global.nc.u32 %r136, [%rd29];
	// end inline asm
	add.s64 	%rd30, %rd19, 11264;
	// begin inline asm
	ld.global.nc.u32 %r137, [%rd30];
	// end inline asm
	add.s64 	%rd31, %rd19, 12288;
	// begin inline asm
	ld.global.nc.u32 %r138, [%rd31];
	// end inline asm
	add.s64 	%rd32, %rd19, 13312;
	// begin inline asm
	ld.global.nc.u32 %r139, [%rd32];
	// end inline asm
	add.s64 	%rd33, %rd19, 14336;
	// begin inline asm
	ld.global.nc.u32 %r140, [%rd33];
	// end inline asm
	add.s64 	%rd34, %rd19, 15360;
	// begin inline asm
	ld.global.nc.u32 %r141, [%rd34];
	// end inline asm
	max.u32 	%r143, %r126, %r127;
	max.u32 	%r144, %r143, %r128;
	max.u32 	%r145, %r129, %r130;
	max.u32 	%r146, %r145, %r131;
	max.u32 	%r147, %r132, %r133;
	max.u32 	%r148, %r147, %r134;
	max.u32 	%r149, %r135, %r136;
	max.u32 	%r150, %r149, %r137;
	max.u32 	%r151, %r138, %r139;
	max.u32 	%r152, %r151, %r140;
	max.u32 	%r153, %r144, %r146;
	max.u32 	%r154, %r153, %r148;
	max.u32 	%r155, %r150, %r152;
	max.u32 	%r156, %r155, %r141;
	max.u32 	%r685, %r154, %r156;
	setp.lt.u32 	%p4, %r124, 8192;
	mov.b32 	%r674, 4096;
	@%p4 bra 	$L__BB11_60;
	add.s32 	%r90, %r124, -4096;
	mov.b32 	%r674, 4096;
$L__BB11_58:
	mul.wide.s32 	%rd52, %r674, 4;
	add.s64 	%rd36, %rd19, %rd52;
	// begin inline asm
	ld.global.nc.u32 %r158, [%rd36];
	// end inline asm
	add.s64 	%rd37, %rd36, 1024;
	// begin inline asm
	ld.global.nc.u32 %r159, [%rd37];
	// end inline asm
	add.s64 	%rd38, %rd36, 2048;
	// begin inline asm
	ld.global.nc.u32 %r160, [%rd38];
	// end inline asm
	add.s64 	%rd39, %rd36, 3072;
	// begin inline asm
	ld.global.nc.u32 %r161, [%rd39];
	// end inline asm
	add.s64 	%rd40, %rd36, 4096;
	// begin inline asm
	ld.global.nc.u32 %r162, [%rd40];
	// end inline asm
	add.s64 	%rd41, %rd36, 5120;
	// begin inline asm
	ld.global.nc.u32 %r163, [%rd41];
	// end inline asm
	add.s64 	%rd42, %rd36, 6144;
	// begin inline asm
	ld.global.nc.u32 %r164, [%rd42];
	// end inline asm
	add.s64 	%rd43, %rd36, 7168;
	// begin inline asm
	ld.global.nc.u32 %r165, [%rd43];
	// end inline asm
	add.s64 	%rd44, %rd36, 8192;
	// begin inline asm
	ld.global.nc.u32 %r166, [%rd44];
	// end inline asm
	add.s64 	%rd45, %rd36, 9216;
	// begin inline asm
	ld.global.nc.u32 %r167, [%rd45];
	// end inline asm
	add.s64 	%rd46, %rd36, 10240;
	// begin inline asm
	ld.global.nc.u32 %r168, [%rd46];
	// end inline asm
	add.s64 	%rd47, %rd36, 11264;
	// begin inline asm
	ld.global.nc.u32 %r169, [%rd47];
	// end inline asm
	add.s64 	%rd48, %rd36, 12288;
	// begin inline asm
	ld.global.nc.u32 %r170, [%rd48];
	// end inline asm
	add.s64 	%rd49, %rd36, 13312;
	// begin inline asm
	ld.global.nc.u32 %r171, [%rd49];
	// end inline asm
	add.s64 	%rd50, %rd36, 14336;
	// begin inline asm
	ld.global.nc.u32 %r172, [%rd50];
	// end inline asm
	add.s64 	%rd51, %rd36, 15360;
	// begin inline asm
	ld.global.nc.u32 %r173, [%rd51];
	// end inline asm
	max.u32 	%r174, %r685, %r158;
	max.u32 	%r175, %r174, %r159;
	max.u32 	%r176, %r160, %r161;
	max.u32 	%r177, %r176, %r162;
	max.u32 	%r178, %r163, %r164;
	max.u32 	%r179, %r178, %r165;
	max.u32 	%r180, %r166, %r167;
	max.u32 	%r181, %r180, %r168;
	max.u32 	%r182, %r169, %r170;
	max.u32 	%r183, %r182, %r171;
	max.u32 	%r184, %r172, %r173;
	max.u32 	%r185, %r175, %r177;
	max.u32 	%r186, %r185, %r179;
	max.u32 	%r187, %r181, %r183;
	max.u32 	%r188, %r187, %r184;
	max.u32 	%r685, %r186, %r188;
	sub.s32 	%r189, %r124, %r674;
	setp.lt.s32 	%p5, %r189, 4096;
	@%p5 bra 	$L__BB11_68;
	add.s32 	%r674, %r674, 4096;
	setp.le.s32 	%p6, %r674, %r90;
	@%p6 bra 	$L__BB11_58;
$L__BB11_60:
	setp.le.s32 	%p7, %r124, %r674;
	@%p7 bra 	$L__BB11_68;
	sub.s32 	%r97, %r124, %r674;
	setp.ge.s32 	%p8, %r88, %r97;
	@%p8 bra 	$L__BB11_68;
	not.b32 	%r191, %r88;
	add.s32 	%r192, %r124, %r191;
	sub.s32 	%r98, %r192, %r674;
	and.b32  	%r193, %r98, 768;
	setp.eq.s32 	%p9, %r193, 768;
	mov.u32 	%r679, %r88;
	@%p9 bra 	$L__BB11_65;
	add.s32 	%r676, %r88, %r674;
	shr.u32 	%r194, %r98, 8;
	add.s32 	%r195, %r194, 1;
	and.b32  	%r196, %r195, 3;
	neg.s32 	%r675, %r196;
	mov.u32 	%r679, %r88;
$L__BB11_64:
	.pragma "nounroll";
	mul.wide.u32 	%rd54, %r676, 4;
	add.s64 	%rd53, %rd16, %rd54;
	// begin inline asm
	ld.global.nc.u32 %r197, [%rd53];
	// end inline asm
	max.u32 	%r685, %r685, %r197;
	add.s32 	%r679, %r679, 256;
	add.s32 	%r676, %r676, 256;
	add.s32 	%r675, %r675, 1;
	setp.ne.s32 	%p10, %r675, 0;
	@%p10 bra 	$L__BB11_64;
$L__BB11_65:
	setp.lt.u32 	%p11, %r98, 768;
	@%p11 bra 	$L__BB11_68;
	cvt.u64.u32 	%rd55, %r679;
	cvt.u64.u32 	%rd56, %r674;
	add.s64 	%rd57, %rd55, %rd56;
	shl.b64 	%rd58, %rd57, 2;
	add.s64 	%rd59, %rd58, %rd16;
	add.s64 	%rd124, %rd59, 2048;
	add.s32 	%r682, %r679, %r674;
$L__BB11_67:
	mul.wide.u32 	%rd64, %r682, 4;
	add.s64 	%rd60, %rd16, %rd64;
	// begin inline asm
	ld.global.nc.u32 %r198, [%rd60];
	// end inline asm
	max.u32 	%r202, %r685, %r198;
	add.s64 	%rd61, %rd124, -1024;
	// begin inline asm
	ld.global.nc.u32 %r199, [%rd61];
	// end inline asm
	max.u32 	%r203, %r202, %r199;
	// begin inline asm
	ld.global.nc.u32 %r200, [%rd124];
	// end inline asm
	max.u32 	%r204, %r203, %r200;
	add.s64 	%rd63, %rd124, 1024;
	// begin inline asm
	ld.global.nc.u32 %r201, [%rd63];
	// end inline asm
	max.u32 	%r685, %r204, %r201;
	add.s32 	%r679, %r679, 1024;
	add.s64 	%rd124, %rd124, 4096;
	add.s32 	%r682, %r682, 1024;
	setp.lt.s32 	%p12, %r679, %r97;
	@%p12 bra 	$L__BB11_67;
$L__BB11_68:
	// begin inline asm
	mov.u32 %r205, %laneid;
	// end inline asm
	mov.b32 	%r208, 1;
	mov.b32 	%r229, 31;
	mov.b32 	%r230, -1;
	// begin inline asm
	shfl.sync.down.b32 %r206, %r685, %r208, %r229, %r230;
	// end inline asm
	setp.gt.s32 	%p13, %r205, 30;
	max.u32 	%r231, %r685, %r206;
	selp.b32 	%r212, %r685, %r231, %p13;
	mov.b32 	%r213, 2;
	// begin inline asm
	shfl.sync.down.b32 %r211, %r212, %r213, %r229, %r230;
	// end inline asm
	setp.gt.s32 	%p14, %r205, 29;
	max.u32 	%r232, %r212, %r211;
	selp.b32 	%r217, %r212, %r232, %p14;
	mov.b32 	%r218, 4;
	// begin inline asm
	shfl.sync.down.b32 %r216, %r217, %r218, %r229, %r230;
	// end inline asm
	setp.gt.s32 	%p15, %r205, 27;
	max.u32 	%r233, %r217, %r216;
	selp.b32 	%r222, %r217, %r233, %p15;
	mov.b32 	%r223, 8;
	// begin inline asm
	shfl.sync.down.b32 %r221, %r222, %r223, %r229, %r230;
	// end inline asm
	setp.gt.s32 	%p16, %r205, 23;
	max.u32 	%r234, %r222, %r221;
	selp.b32 	%r227, %r222, %r234, %p16;
	mov.b32 	%r228, 16;
	// begin inline asm
	shfl.sync.down.b32 %r226, %r227, %r228, %r229, %r230;
	// end inline asm
	setp.gt.s32 	%p17, %r205, 15;
	max.u32 	%r120, %r227, %r226;
	selp.b32 	%r686, %r227, %r120, %p17;
	setp.ne.s32 	%p18, %r205, 0;
	@%p18 bra 	$L__BB11_70;
	shr.u32 	%r235, %r88, 3;
	and.b32  	%r236, %r235, 124;
	mov.u32 	%r237, _ZZN3cub18CUB_300001_SM_10006detail6reduce28DeviceReduceSingleTileKernelINS2_10policy_hubIjjN4cuda3__47maximumIjEEE10Policy1000EPjSB_iS8_jjNS5_3std3__410__identityEEEvT0_T1_T2_T3_T4_T6_E12temp_storage;
	add.s32 	%r238, %r237, %r236;
	st.shared.u32 	[%r238+8], %r120;
$L__BB11_70:
	bar.sync 	0;
	setp.ne.s32 	%p19, %r88, 0;
	@%p19 bra 	$L__BB11_72;
	ld.shared.u32 	%r239, [_ZZN3cub18CUB_300001_SM_10006detail6reduce28DeviceReduceSingleTileKernelINS2_10policy_hubIjjN4cuda3__47maximumIjEEE10Policy1000EPjSB_iS8_jjNS5_3std3__410__identityEEEvT0_T1_T2_T3_T4_T6_E12temp_storage+12];
	max.u32 	%r240, %r686, %r239;
	ld.shared.u32 	%r241, [_ZZN3cub18CUB_300001_SM_10006detail6reduce28DeviceReduceSingleTileKernelINS2_10policy_hubIjjN4cuda3__47maximumIjEEE10Policy1000EPjSB_iS8_jjNS5_3std3__410__identityEEEvT0_T1_T2_T3_T4_T6_E12temp_storage+16];
	max.u32 	%r242, %r240, %r241;
	ld.shared.u32 	%r243, [_ZZN3cub18CUB_300001_SM_10006detail6reduce28DeviceReduceSingleTileKernelINS2_10policy_hubIjjN4cuda3__47maximumIjEEE10Policy1000EPjSB_iS8_jjNS5_3std3__410__identityEEEvT0_T1_T2_T3_T4_T6_E12temp_storage+20];
	max.u32 	%r244, %r242, %r243;
	ld.shared.u32 	%r245, [_ZZN3cub18CUB_300001_SM_10006detail6reduce28DeviceReduceSingleTileKernelINS2_10policy_hubIjjN4cuda3__47maximumIjEEE10Policy1000EPjSB_iS8_jjNS5_3std3__410__identityEEEvT0_T1_T2_T3_T4_T6_E12temp_storage+24];
	max.u32 	%r246, %r244, %r245;
	ld.shared.u32 	%r247, [_ZZN3cub18CUB_300001_SM_10006detail6reduce28DeviceReduceSingleTileKernelINS2_10policy_hubIjjN4cuda3__47maximumIjEEE10Policy1000EPjSB_iS8_jjNS5_3std3__410__identityEEEvT0_T1_T2_T3_T4_T6_E12temp_storage+28];
	max.u32 	%r248, %r246, %r247;
	ld.shared.u32 	%r249, [_ZZN3cub18CUB_300001_SM_10006detail6reduce28DeviceReduceSingleTileKernelINS2_10policy_hubIjjN4cuda3__47maximumIjEEE10Policy1000EPjSB_iS8_jjNS5_3std3__410__identityEEEvT0_T1_T2_T3_T4_T6_E12temp_storage+32];
	max.u32 	%r250, %r248, %r249;
	ld.shared.u32 	%r251, [_ZZN3cub18CUB_300001_SM_10006detail6reduce28DeviceReduceSingleTileKernelINS2_10policy_hubIjjN4cuda3__47maximumIjEEE10Policy1000EPjSB_iS8_jjNS5_3std3__410__identityEEEvT0_T1_T2_T3_T4_T6_E12temp_storage+36];
	max.u32 	%r686, %r250, %r251;
$L__BB11_72:
	mov.u32 	%r631, %tid.x;
	setp.ne.s32 	%p95, %r631, 0;
	@%p95 bra 	$L__BB11_74;
	max.u32 	%r632, %r125, %r686;
	st.global.u32 	[%rd1], %r632;
$L__BB11_74:
	ret;

}
	// .globl	_ZN3cub18CUB_300001_SM_10006detail6reduce28DeviceReduceSingleTileKernelINS2_10policy_hubIjyN4cuda3__47maximumIjEEE10Policy1000EN6thrust24THRUST_300001_SM_1000_NS6detail15normal_iteratorINSC_10device_ptrIjEEEEPjyS8_jjNS5_3std3__410__identityEEEvT0_T1_T2_T3_T4_T6_
.visible .entry _ZN3cub18CUB_300001_SM_10006detail6reduce28DeviceReduceSingleTileKernelINS2_10policy_hubIjyN4cuda3__47maximumIjEEE10Policy1000EN6thrust24THRUST_300001_SM_1000_NS6detail15normal_iteratorINSC_10device_ptrIjEEEEPjyS8_jjNS5_3std3__410__identityEEEvT0_T1_T2_T3_T4_T6_(
	.param .align 8 .b8 _ZN3cub18CUB_300001_SM_10006detail6reduce28DeviceReduceSingleTileKernelINS2_10policy_hubIjyN4cuda3__47maximumIjEEE10Policy1000EN6thrust24THRUST_300001_SM_1000_NS6detail15normal_iteratorINSC_10device_ptrIjEEEEPjyS8_jjNS5_3std3__410__identityEEEvT0_T1_T2_T3_T4_T6__param_0[8],
	.param .u64 .ptr .align 1 _ZN3cub18CUB_300001_SM_10006detail6reduce28DeviceReduceSingleTileKernelINS2_10policy_hubIjyN4cuda3__47maximumIjEEE10Policy1000EN6thrust24THRUST_300001_SM_1000_NS6detail15normal_iteratorINSC_10device_ptrIjEEEEPjyS8_jjNS5_3std3__410__identityEEEvT0_T1_T2_T3_T4_T6__param_1,
	.param .u64 _ZN3cub18CUB_300001_SM_10006detail6reduce28DeviceReduceSingleTileKernelINS2_10policy_hubIjyN4cuda3__47maximumIjEEE10Policy1000EN6thrust24THRUST_300001_SM_1000_NS6detail15normal_iteratorINSC_10device_ptrIjEEEEPjyS8_jjNS5_3std3__410__identityEEEvT0_T1_T2_T3_T4_T6__param_2,
	.param .align 1 .b8 _ZN3cub18CUB_300001_SM_10006detail6reduce28DeviceReduceSingleTileKernelINS2_10policy_hubIjyN4cuda3__47maximumIjEEE10Policy1000EN6thrust24THRUST_300001_SM_1000_NS6detail15normal_iteratorINSC_10device_ptrIjEEEEPjyS8_jjNS5_3std3__410__identityEEEvT0_T1_T2_T3_T4_T6__param_3[1],
	.param .u32 _ZN3cub18CUB_300001_SM_10006detail6reduce28DeviceReduceSingleTileKernelINS2_10policy_hubIjyN4cuda3__47maximumIjEEE10Policy1000EN6thrust24THRUST_300001_SM_1000_NS6detail15normal_iteratorINSC_10device_ptrIjEEEEPjyS8_jjNS5_3std3__410__identityEEEvT0_T1_T2_T3_T4_T6__param_4,
	.param .align 1 .b8 _ZN3cub18CUB_300001_SM_10006detail6reduce28DeviceReduceSingleTileKernelINS2_10policy_hubIjyN4cuda3__47maximumIjEEE10Policy1000EN6thrust24THRUST_300001_SM_1000_NS6detail15normal_iteratorINSC_10device_ptrIjEEEEPjyS8_jjNS5_3std3__410__identityEEEvT0_T1_T2_T3_T4_T6__param_5[1]
)
.maxntid 256
.minnctapersm 1
{
	.reg .pred 	%p<59>;
	.reg .b32 	%r<471>;
	.reg .b64 	%rd<56>;
	// demoted variable
	.shared .align 4 .b8 _ZZN3cub18CUB_300001_SM_10006detail6reduce28DeviceReduceSingleTileKernelINS2_10policy_hubIjyN4cuda3__47maximumIjEEE10Policy1000EN6thrust24THRUST_300001_SM_1000_NS6detail15normal_iteratorINSC_10device_ptrIjEEEEPjyS8_jjNS5_3std3__410__identityEEEvT0_T1_T2_T3_T4_T6_E12temp_storage[44];
	ld.param.u64 	%rd18, [_ZN3cub18CUB_300001_SM_10006detail6reduce28DeviceReduceSingleTileKernelINS2_10policy_hubIjyN4cuda3__47maximumIjEEE10Policy1000EN6thrust24THRUST_300001_SM_1000_NS6detail15normal_iteratorINSC_10device_ptrIjEEEEPjyS8_jjNS5_3std3__410__identityEEEvT0_T1_T2_T3_T4_T6__param_0];
	ld.param.u64 	%rd20, [_ZN3cub18CUB_300001_SM_10006detail6reduce28DeviceReduceSingleTileKernelINS2_10policy_hubIjyN4cuda3__47maximumIjEEE10Policy1000EN6thrust24THRUST_300001_SM_1000_NS6detail15normal_iteratorINSC_10device_ptrIjEEEEPjyS8_jjNS5_3std3__410__identityEEEvT0_T1_T2_T3_T4_T6__param_1];
	ld.param.u64 	%rd19, [_ZN3cub18CUB_300001_SM_10006detail6reduce28DeviceReduceSingleTileKernelINS2_10policy_hubIjyN4cuda3__47maximumIjEEE10Policy1000EN6thrust24THRUST_300001_SM_1000_NS6detail15normal_iteratorINSC_10device_ptrIjEEEEPjyS8_jjNS5_3std3__410__identityEEEvT0_T1_T2_T3_T4_T6__param_2];
	ld.param.u32 	%r83, [_ZN3cub18CUB_300001_SM_10006detail6reduce28DeviceReduceSingleTileKernelINS2_10policy_hubIjyN4cuda3__47maximumIjEEE10Policy1000EN6thrust24THRUST_300001_SM_1000_NS6detail15normal_iteratorINSC_10device_ptrIjEEEEPjyS8_jjNS5_3std3__410__identityEEEvT0_T1_T2_T3_T4_T6__param_4];
	cvta.to.global.u64 	%rd1, %rd20;
	setp.ne.s64 	%p1, %rd19, 0;
	@%p1 bra 	$L__BB12_3;
	mov.u32 	%r434, %tid.x;
	setp.ne.s32 	%p58, %r434, 0;
	@%p58 bra 	$L__BB12_51;
	st.global.u32 	[%rd1], %r83;
	bra.uni 	$L__BB12_51;
$L__BB12_3:
	cvta.to.global.u64 	%rd2, %rd18;
	setp.gt.u64 	%p2, %rd19, 4095;
	@%p2 bra 	$L__BB12_28;
	cvt.u32.u64 	%r1, %rd19;
	mov.u32 	%r2, %tid.x;
	setp.ge.u32 	%p24, %r2, %r1;
	mov.b32 	%r452, 0;
	mov.u32 	%r441, %r2;
	@%p24 bra 	$L__BB12_6;
	mul.wide.u32 	%rd41, %r2, 4;
	add.s64 	%rd42, %rd2, %rd41;
	ld.global.u32 	%r452, [%rd42];
	add.s32 	%r441, %r2, 256;
$L__BB12_6:
	setp.ge.u32 	%p25, %r441, %r1;
	@%p25 bra 	$L__BB12_19;
	not.b32 	%r262, %r441;
	add.s32 	%r263, %r262, %r1;
	shr.u32 	%r264, %r263, 8;
	add.s32 	%r7, %r264, 1;
	and.b32  	%r8, %r7, 15;
	setp.lt.u32 	%p26, %r263, 3840;
	@%p26 bra 	$L__BB12_10;
	and.b32  	%r265, %r7, 33554416;
	neg.s32 	%r437, %r265;
	mul.wide.u32 	%rd43, %r441, 4;
	add.s64 	%rd44, %rd43, %rd2;
	add.s64 	%rd51, %rd44, 8192;
$L__BB12_9:
	.pragma "nounroll";
	ld.global.u32 	%r266, [%rd51+-8192];
	max.u32 	%r267, %r452, %r266;
	ld.global.u32 	%r268, [%rd51+-7168];
	max.u32 	%r269, %r267, %r268;
	ld.global.u32 	%r270, [%rd51+-6144];
	max.u32 	%r271, %r269, %r270;
	ld.global.u32 	%r272, [%rd51+-5120];
	max.u32 	%r273, %r271, %r272;
	ld.global.u32 	%r274, [%rd51+-4096];
	max.u32 	%r275, %r273, %r274;
	ld.global.u32 	%r276, [%rd51+-3072];
	max.u32 	%r277, %r275, %r276;
	ld.global.u32 	%r278, [%rd51+-2048];
	max.u32 	%r279, %r277, %r278;
	ld.global.u32 	%r280, [%rd51+-1024];
	max.u32 	%r281, %r279, %r280;
	ld.global.u32 	%r282, [%rd51];
	max.u32 	%r283, %r281, %r282;
	ld.global.u32 	%r284, [%rd51+1024];
	max.u32 	%r285, %r283, %r284;
	ld.global.u32 	%r286, [%rd51+2048];
	max.u32 	%r287, %r285, %r286;
	ld.global.u32 	%r288, [%rd51+3072];
	max.u32 	%r289, %r287, %r288;
	ld.global.u32 	%r290, [%rd51+4096];
	max.u32 	%r291, %r289, %r290;
	ld.global.u32 	%r292, [%rd51+5120];
	max.u32 	%r293, %r291, %r292;
	ld.global.u32 	%r294, [%rd51+6144];
	max.u32 	%r295, %r293, %r294;
	ld.global.u32 	%r296, [%rd51+7168];
	max.u32 	%r452, %r295, %r296;
	add.s32 	%r441, %r441, 4096;
	add.s32 	%r437, %r437, 16;
	add.s64 	%rd51, %rd51, 16384;
	setp.ne.s32 	%p27, %r437, 0;
	@%p27 bra 	$L__BB12_9;
$L__BB12_10:
	setp.eq.s32 	%p28, %r8, 0;
	@%p28 bra 	$L__BB12_19;
	and.b32  	%r19, %r7, 7;
	setp.lt.u32 	%p29, %r8, 8;
	@%p29 bra 	$L__BB12_13;
	mul.wide.s32 	%rd45, %r441, 4;
	add.s64 	%rd46, %rd2, %rd45;
	ld.global.u32 	%r298, [%rd46];
	max.u32 	%r299, %r452, %r298;
	ld.global.u32 	%r300, [%rd46+1024];
	max.u32 	%r301, %r299, %r300;
	ld.global.u32 	%r302, [%rd46+2048];
	max.u32 	%r303, %r301, %r302;
	ld.global.u32 	%r304, [%rd46+3072];
	max.u32 	%r305, %r303, %r304;
	ld.global.u32 	%r306, [%rd46+4096];
	max.u32 	%r307, %r305, %r306;
	ld.global.u32 	%r308, [%rd46+5120];
	max.u32 	%r309, %r307, %r308;
	ld.global.u32 	%r310, [%rd46+6144];
	max.u32 	%r311, %r309, %r310;
	ld.global.u32 	%r312, [%rd46+7168];
	max.u32 	%r452, %r311, %r312;
	add.s32 	%r441, %r441, 2048;
$L__BB12_13:
	setp.eq.s32 	%p30, %r19, 0;
	@%p30 bra 	$L__BB12_19;
	and.b32  	%r25, %r7, 3;
	setp.lt.u32 	%p31, %r19, 4;
	@%p31 bra 	$L__BB12_16;
	mul.wide.s32 	%rd47, %r441, 4;
	add.s64 	%rd48, %rd2, %rd47;
	ld.global.u32 	%r314, [%rd48];
	max.u32 	%r315, %r452, %r314;
	ld.global.u32 	%r316, [%rd48+1024];
	max.u32 	%r317, %r315, %r316;
	ld.global.u32 	%r318, [%rd48+2048];
	max.u32 	%r319, %r317, %r318;
	ld.global.u32 	%r320, [%rd48+3072];
	max.u32 	%r452, %r319, %r320;
	add.s32 	%r441, %r441, 1024;
$L__BB12_16:
	setp.eq.s32 	%p32, %r25, 0;
	@%p32 bra 	$L__BB12_19;
	neg.s32 	%r449, %r25;
$L__BB12_18:
	.pragma "nounroll";
	mul.wide.s32 	%rd49, %r441, 4;
	add.s64 	%rd50, %rd2, %rd49;
	ld.global.u32 	%r321, [%rd50];
	max.u32 	%r452, %r452, %r321;
	add.s32 	%r441, %r441, 256;
	add.s32 	%r449, %r449, 1;
	setp.ne.s32 	%p33, %r449, 0;
	@%p33 bra 	$L__BB12_18;
$L__BB12_19:
	setp.lt.u64 	%p34, %rd19, 256;
	@%p34 bra 	$L__BB12_24;
	// begin inline asm
	mov.u32 %r385, %laneid;
	// end inline asm
	mov.b32 	%r388, 1;
	mov.b32 	%r409, 31;
	mov.b32 	%r410, -1;
	// begin inline asm
	shfl.sync.down.b32 %r386, %r452, %r388, %r409, %r410;
	// end inline asm
	setp.gt.s32 	%p50, %r385, 30;
	max.u32 	%r411, %r452, %r386;
	selp.b32 	%r392, %r452, %r411, %p50;
	mov.b32 	%r393, 2;
	// begin inline asm
	shfl.sync.down.b32 %r391, %r392, %r393, %r409, %r410;
	// end inline asm
	setp.gt.s32 	%p51, %r385, 29;
	max.u32 	%r412, %r392, %r391;
	selp.b32 	%r397, %r392, %r412, %p51;
	mov.b32 	%r398, 4;
	// begin inline asm
	shfl.sync.down.b32 %r396, %r397, %r398, %r409, %r410;
	// end inline asm
	setp.gt.s32 	%p52, %r385, 27;
	max.u32 	%r413, %r397, %r396;
	selp.b32 	%r402, %r397, %r413, %p52;
	mov.b32 	%r403, 8;
	// begin inline asm
	shfl.sync.down.b32 %r401, %r402, %r403, %r409, %r410;
	// end inline asm
	setp.gt.s32 	%p53, %r385, 23;
	max.u32 	%r414, %r402, %r401;
	selp.b32 	%r407, %r402, %r414, %p53;
	mov.b32 	%r408, 16;
	// begin inline asm
	shfl.sync.down.b32 %r406, %r407, %r408, %r409, %r410;
	// end inline asm
	setp.gt.s32 	%p54, %r385, 15;
	max.u32 	%r39, %r407, %r406;
	selp.b32 	%r470, %r407, %r39, %p54;
	setp.ne.s32 	%p55, %r385, 0;
	@%p55 bra 	$L__BB12_22;
	shr.u32 	%r415, %r2, 3;
	and.b32  	%r416, %r415, 124;
	mov.u32 	%r417, _ZZN3cub18CUB_300001_SM_10006detail6reduce28DeviceReduceSingleTileKernelINS2_10policy_hubIjyN4cuda3__47maximumIjEEE10Policy1000EN6thrust24THRUST_300001_SM_1000_NS6detail15normal_iteratorINSC_10device_ptrIjEEEEPjyS8_jjNS5_3std3__410__identityEEEvT0_T1_T2_T3_T4_T6_E12temp_storage;
	add.s32 	%r418, %r417, %r416;
	st.shared.u32 	[%r418+8], %r39;
$L__BB12_22:
	bar.sync 	0;
	setp.ne.s32 	%p56, %r2, 0;
	@%p56 bra 	$L__BB12_49;
	ld.shared.u32 	%r419, [_ZZN3cub18CUB_300001_SM_10006detail6reduce28DeviceReduceSingleTileKernelINS2_10policy_hubIjyN4cuda3__47maximumIjEEE10Policy1000EN6thrust24THRUST_300001_SM_1000_NS6detail15normal_iteratorINSC_10device_ptrIjEEEEPjyS8_jjNS5_3std3__410__identityEEEvT0_T1_T2_T3_T4_T6_E12temp_storage+12];
	max.u32 	%r420, %r470, %r419;
	ld.shared.u32 	%r421, [_ZZN3cub18CUB_300001_SM_10006detail6reduce28DeviceReduceSingleTileKernelINS2_10policy_hubIjyN4cuda3__47maximumIjEEE10Policy1000EN6thrust24THRUST_300001_SM_1000_NS6detail15normal_iteratorINSC_10device_ptrIjEEEEPjyS8_jjNS5_3std3__410__identityEEEvT0_T1_T2_T3_T4_T6_E12temp_storage+16];
	max.u32 	%r422, %r420, %r421;
	ld.shared.u32 	%r423, [_ZZN3cub18CUB_300001_SM_10006detail6reduce28DeviceReduceSingleTileKernelINS2_10policy_hubIjyN4cuda3__47maximumIjEEE10Policy1000EN6thrust24THRUST_300001_SM_1000_NS6detail15normal_iteratorINSC_10device_ptrIjEEEEPjyS8_jjNS5_3std3__410__identityEEEvT0_T1_T2_T3_T4_T6_E12temp_storage+20];
	max.u32 	%r424, %r422, %r423;
	ld.shared.u32 	%r425, [_ZZN3cub18CUB_300001_SM_10006detail6reduce28DeviceReduceSingleTileKernelINS2_10policy_hubIjyN4cuda3__47maximumIjEEE10Policy1000EN6thrust24THRUST_300001_SM_1000_NS6detail15normal_iteratorINSC_10device_ptrIjEEEEPjyS8_jjNS5_3std3__410__identityEEEvT0_T1_T2_T3_T4_T6_E12temp_storage+24];
	max.u32 	%r426, %r424, %r425;
	ld.shared.u32 	%r427, [_ZZN3cub18CUB_300001_SM_10006detail6reduce28DeviceReduceSingleTileKernelINS2_10policy_hubIjyN4cuda3__47maximumIjEEE10Policy1000EN6thrust24THRUST_300001_SM_1000_NS6detail15normal_iteratorINSC_10device_ptrIjEEEEPjyS8_jjNS5_3std3__410__identityEEEvT0_T1_T2_T3_T4_T6_E12temp_storage+28];
	max.u32 	%r428, %r426, %r427;
	ld.shared.u32 	%r429, [_ZZN3cub18CUB_300001_SM_10006detail6reduce28DeviceReduceSingleTileKernelINS2_10policy_hubIjyN4cuda3__47maximumIjEEE10Policy1000EN6thrust24THRUST_300001_SM_1000_NS6detail15normal_iteratorINSC_10device_ptrIjEEEEPjyS8_jjNS5_3std3__410__identityEEEvT0_T1_T2_T3_T4_T6_E12temp_storage+32];
	max.u32 	%r430, %r428, %r429;
	ld.shared.u32 	%r431, [_ZZN3cub18CUB_300001_SM_10006detail6reduce28DeviceReduceSingleTileKernelINS2_10policy_hubIjyN4cuda3__47maximumIjEEE10Policy1000EN6thrust24THRUST_300001_SM_1000_NS6detail15normal_iteratorINSC_10device_ptrIjEEEEPjyS8_jjNS5_3std3__410__identityEEEvT0_T1_T2_T3_T4_T6_E12temp_storage+36];
	max.u32 	%r470, %r430, %r431;
	bra.uni 	$L__BB12_49;
$L__BB12_24:
	// begin inline asm
	mov.u32 %r322, %laneid;
	// end inline asm
	and.b32  	%r348, %r2, 992;
	add.s32 	%r349, %r348, 32;
	setp.gt.u32 	%p35, %r349, %r1;
	not.b32 	%r350, %r348;
	add.s32 	%r351, %r1, %r350;
	selp.b32 	%r346, %r351, 31, %p35;
	mov.b32 	%r325, 1;
	mov.b32 	%r347, -1;
	// begin inline asm
	shfl.sync.down.b32 %r323, %r452, %r325, %r346, %r347;
	// end inline asm
	setp.lt.s32 	%p36, %r322, %r346;
	max.u32 	%r352, %r452, %r323;
	selp.b32 	%r329, %r352, %r452, %p36;
	mov.b32 	%r330, 2;
	// begin inline asm
	shfl.sync.down.b32 %r328, %r329, %r330, %r346, %r347;
	// end inline asm
	add.s32 	%r353, %r322, 2;
	setp.gt.s32 	%p37, %r353, %r346;
	max.u32 	%r354, %r329, %r328;
	selp.b32 	%r334, %r329, %r354, %p37;
	mov.b32 	%r335, 4;
	// begin inline asm
	shfl.sync.down.b32 %r333, %r334, %r335, %r346, %r347;
	// end inline asm
	add.s32 	%r355, %r322, 4;
	setp.gt.s32 	%p38, %r355, %r346;
	max.u32 	%r356, %r334, %r333;
	selp.b32 	%r339, %r334, %r356, %p38;
	mov.b32 	%r340, 8;
	// begin inline asm
	shfl.sync.down.b32 %r338, %r339, %r340, %r346, %r347;
	// end inline asm
	add.s32 	%r357, %r322, 8;
	setp.gt.s32 	%p39, %r357, %r346;
	max.u32 	%r358, %r339, %r338;
	selp.b32 	%r344, %r339, %r358, %p39;
	mov.b32 	%r345, 16;
	// begin inline asm
	shfl.sync.down.b32 %r343, %r344, %r345, %r346, %r347;
	// end inline asm
	add.s32 	%r359, %r322, 16;
	setp.gt.s32 	%p40, %r359, %r346;
	max.u32 	%r360, %r344, %r343;
	selp.b32 	%r470, %r344, %r360, %p40;
	setp.ne.s32 	%p41, %r322, 0;
	@%p41 bra 	$L__BB12_26;
	shr.u32 	%r361, %r2, 3;
	and.b32  	%r362, %r361, 124;
	mov.u32 	%r363, _ZZN3cub18CUB_300001_SM_10006detail6reduce28DeviceReduceSingleTileKernelINS2_10policy_hubIjyN4cuda3__47maximumIjEEE10Policy1000EN6thrust24THRUST_300001_SM_1000_NS6detail15normal_iteratorINSC_10device_ptrIjEEEEPjyS8_jjNS5_3std3__410__identityEEEvT0_T1_T2_T3_T4_T6_E12temp_storage;
	add.s32 	%r364, %r363, %r362;
	st.shared.u32 	[%r364+8], %r470;
$L__BB12_26:
	bar.sync 	0;
	setp.ne.s32 	%p42, %r2, 0;
	@%p42 bra 	$L__BB12_49;
	setp.gt.u64 	%p43, %rd19, 32;
	ld.shared.u32 	%r365, [_ZZN3cub18CUB_300001_SM_10006detail6reduce28DeviceReduceSingleTileKernelINS2_10policy_hubIjyN4cuda3__47maximumIjEEE10Policy1000EN6thrust24THRUST_300001_SM_1000_NS6detail15normal_iteratorINSC_10device_ptrIjEEEEPjyS8_jjNS5_3std3__410__identityEEEvT0_T1_T2_T3_T4_T6_E12temp_storage+12];
	max.u32 	%r366, %r470, %r365;
	selp.b32 	%r367, %r366, %r470, %p43;
	setp.gt.u64 	%p44, %rd19, 64;
	ld.shared.u32 	%r368, [_ZZN3cub18CUB_300001_SM_10006detail6reduce28DeviceReduceSingleTileKernelINS2_10policy_hubIjyN4cuda3__47maximumIjEEE10Policy1000EN6thrust24THRUST_300001_SM_1000_NS6detail15normal_iteratorINSC_10device_ptrIjEEEEPjyS8_jjNS5_3std3__410__identityEEEvT0_T1_T2_T3_T4_T6_E12temp_storage+16];
	max.u32 	%r369, %r367, %r368;
	selp.b32 	%r370, %r369, %r367, %p44;
	setp.gt.u64 	%p45, %rd19, 96;
	ld.shared.u32 	%r371, [_ZZN3cub18CUB_300001_SM_10006detail6reduce28DeviceReduceSingleTileKernelINS2_10policy_hubIjyN4cuda3__47maximumIjEEE10Policy1000EN6thrust24THRUST_300001_SM_1000_NS6detail15normal_iteratorINSC_10device_ptrIjEEEEPjyS8_jjNS5_3std3__410__identityEEEvT0_T1_T2_T3_T4_T6_E12temp_storage+20];
	max.u32 	%r372, %r370, %r371;
	selp.b32 	%r373, %r372, %r370, %p45;
	setp.gt.u64 	%p46, %rd19, 128;
	ld.shared.u32 	%r374, [_ZZN3cub18CUB_300001_SM_10006detail6reduce28DeviceReduceSingleTileKernelINS2_10policy_hubIjyN4cuda3__47maximumIjEEE10Policy1000EN6thrust24THRUST_300001_SM_1000_NS6detail15normal_iteratorINSC_10device_ptrIjEEEEPjyS8_jjNS5_3std3__410__identityEEEvT0_T1_T2_T3_T4_T6_E12temp_storage+24];
	max.u32 	%r375, %r373, %r374;
	selp.b32 	%r376, %r375, %r373, %p46;
	setp.gt.u64 	%p47, %rd19, 160;
	ld.shared.u32 	%r377, [_ZZN3cub18CUB_300001_SM_10006detail6reduce28DeviceReduceSingleTileKernelINS2_10policy_hubIjyN4cuda3__47maximumIjEEE10Policy1000EN6thrust24THRUST_300001_SM_1000_NS6detail15normal_iteratorINSC_10device_ptrIjEEEEPjyS8_jjNS5_3std3__410__identityEEEvT0_T1_T2_T3_T4_T6_E12temp_storage+28];
	max.u32 	%r378, %r376, %r377;
	selp.b32 	%r379, %r378, %r376, %p47;
	setp.gt.u64 	%p48, %rd19, 192;
	ld.shared.u32 	%r380, [_ZZN3cub18CUB_300001_SM_10006detail6reduce28DeviceReduceSingleTileKernelINS2_10policy_hubIjyN4cuda3__47maximumIjEEE10Policy1000EN6thrust24THRUST_300001_SM_1000_NS6detail15normal_iteratorINSC_10device_ptrIjEEEEPjyS8_jjNS5_3std3__410__identityEEEvT0_T1_T2_T3_T4_T6_E12temp_storage+32];
	max.u32 	%r381, %r379, %r380;
	selp.b32 	%r382, %r381, %r379, %p48;
	setp.gt.u64 	%p49, %rd19, 224;
	ld.shared.u32 	%r383, [_ZZN3cub18CUB_300001_SM_10006detail6reduce28DeviceReduceSingleTileKernelINS2_10policy_hubIjyN4cuda3__47maximumIjEEE10Policy1000EN6thrust24THRUST_300001_SM_1000_NS6detail15normal_iteratorINSC_10device_ptrIjEEEEPjyS8_jjNS5_3std3__410__identityEEEvT0_T1_T2_T3_T4_T6_E12temp_storage+36];
	max.u32 	%r384, %r382, %r383;
	selp.b32 	%r470, %r384, %r382, %p49;
	bra.uni 	$L__BB12_49;
$L__BB12_28:
	mov.u32 	%r44, %tid.x;
	cvt.u64.u32 	%rd6, %r44;
	mul.wide.u32 	%rd22, %r44, 4;
	add.s64 	%rd7, %rd2, %rd22;
	ld.global.u32 	%r84, [%rd7];
	ld.global.u32 	%r85, [%rd7+1024];
	ld.global.u32 	%r86, [%rd7+2048];
	ld.global.u32 	%r87, [%rd7+3072];
	ld.global.u32 	%r88, [%rd7+4096];
	ld.global.u32 	%r89, [%rd7+5120];
	ld.global.u32 	%r90, [%rd7+6144];
	ld.global.u32 	%r91, [%rd7+7168];
	ld.global.u32 	%r92, [%rd7+8192];
	ld.global.u32 	%r93, [%rd7+9216];
	ld.global.u32 	%r94, [%rd7+10240];
	ld.global.u32 	%r95, [%rd7+11264];
	ld.global.u32 	%r96, [%rd7+12288];
	ld.global.u32 	%r97, [%rd7+13312];
	ld.global.u32 	%r98, [%rd7+14336];
	ld.global.u32 	%r99, [%rd7+15360];
	max.u32 	%r100, %r84, %r85;
	max.u32 	%r101, %r100, %r86;
	max.u32 	%r102, %r87, %r88;
	max.u32 	%r103, %r102, %r89;
	max.u32 	%r104, %r90, %r91;
	max.u32 	%r105, %r104, %r92;
	max.u32 	%r106, %r93, %r94;
	max.u32 	%r107, %r106, %r95;
	max.u32 	%r108, %r96, %r97;
	max.u32 	%r109, %r108, %r98;
	max.u32 	%r110, %r101, %r103;
	max.u32 	%r111, %r110, %r105;
	max.u32 	%r112, %r107, %r109;
	max.u32 	%r113, %r112, %r99;
	max.u32 	%r469, %r111, %r113;
	add.s64 	%rd8, %rd19, -4096;
	setp.lt.u64 	%p3, %rd8, 4096;
	mov.b64 	%rd53, 4096;
	@%p3 bra 	$L__BB12_32;
	mov.b64 	%rd53, 4096;
$L__BB12_30:
	shl.b64 	%rd24, %rd53, 2;
	add.s64 	%rd25, %rd7, %rd24;
	ld.global.u32 	%r114, [%rd25];
	ld.global.u32 	%r115, [%rd25+1024];
	ld.global.u32 	%r116, [%rd25+2048];
	ld.global.u32 	%r117, [%rd25+3072];
	ld.global.u32 	%r118, [%rd25+4096];
	ld.global.u32 	%r119, [%rd25+5120];
	ld.global.u32 	%r120, [%rd25+6144];
	ld.global.u32 	%r121, [%rd25+7168];
	ld.global.u32 	%r122, [%rd25+8192];
	ld.global.u32 	%r123, [%rd25+9216];
	ld.global.u32 	%r124, [%rd25+10240];
	ld.global.u32 	%r125, [%rd25+11264];
	ld.global.u32 	%r126, [%rd25+12288];
	ld.global.u32 	%r127, [%rd25+13312];
	ld.global.u32 	%r128, [%rd25+14336];
	ld.global.u32 	%r129, [%rd25+15360];
	max.u32 	%r130, %r469, %r114;
	max.u32 	%r131, %r130, %r115;
	max.u32 	%r132, %r116, %r117;
	max.u32 	%r133, %r132, %r118;
	max.u32 	%r134, %r119, %r120;
	max.u32 	%r135, %r134, %r121;
	max.u32 	%r136, %r122, %r123;
	max.u32 	%r137, %r136, %r124;
	max.u32 	%r138, %r125, %r126;
	max.u32 	%r139, %r138, %r127;
	max.u32 	%r140, %r128, %r129;
	max.u32 	%r141, %r131, %r133;
	max.u32 	%r142, %r141, %r135;
	max.u32 	%r143, %r137, %r139;
	max.u32 	%r144, %r143, %r140;
	max.u32 	%r469, %r142, %r144;
	sub.s64 	%rd26, %rd19, %rd53;
	setp.lt.u64 	%p4, %rd26, 4096;
	@%p4 bra 	$L__BB12_45;
	add.s64 	%rd53, %rd53, 4096;
	setp.le.u64 	%p5, %rd53, %rd8;
	@%p5 bra 	$L__BB12_30;
$L__BB12_32:
	setp.le.u64 	%p6, %rd19, %rd53;
	cvt.u32.u64 	%r145, %rd53;
	cvt.u32.u64 	%r146, %rd19;
	sub.s32 	%r147, %r146, %r145;
	setp.ge.s32 	%p7, %r44, %r147;
	or.pred  	%p8, %p6, %p7;
	@%p8 bra 	$L__BB12_45;
	not.b32 	%r151, %r44;
	add.s32 	%r152, %r151, %r146;
	sub.s32 	%r154, %r152, %r145;
	shr.u32 	%r155, %r154, 8;
	add.s32 	%r49, %r155, 1;
	and.b32  	%r50, %r49, 15;
	setp.lt.u32 	%p9, %r154, 3840;
	mov.u32 	%r459, %r44;
	@%p9 bra 	$L__BB12_36;
	and.b32  	%r156, %r49, 33554416;
	neg.s32 	%r455, %r156;
	add.s64 	%rd27, %rd53, %rd6;
	shl.b64 	%rd28, %rd27, 2;
	add.s64 	%rd29, %rd28, %rd2;
	add.s64 	%rd54, %rd29, 8192;
	mov.u32 	%r459, %r44;
$L__BB12_35:
	.pragma "nounroll";
	ld.global.u32 	%r157, [%rd54+-8192];
	max.u32 	%r158, %r469, %r157;
	ld.global.u32 	%r159, [%rd54+-7168];
	max.u32 	%r160, %r158, %r159;
	ld.global.u32 	%r161, [%rd54+-6144];
	max.u32 	%r162, %r160, %r161;
	ld.global.u32 	%r163, [%rd54+-5120];
	max.u32 	%r164, %r162, %r163;
	ld.global.u32 	%r165, [%rd54+-4096];
	max.u32 	%r166, %r164, %r165;
	ld.global.u32 	%r167, [%rd54+-3072];
	max.u32 	%r168, %r166, %r167;
	ld.global.u32 	%r169, [%rd54+-2048];
	max.u32 	%r170, %r168, %r169;
	ld.global.u32 	%r171, [%rd54+-1024];
	max.u32 	%r172, %r170, %r171;
	ld.global.u32 	%r173, [%rd54];
	max.u32 	%r174, %r172, %r173;
	ld.global.u32 	%r175, [%rd54+1024];
	max.u32 	%r176, %r174, %r175;
	ld.global.u32 	%r177, [%rd54+2048];
	max.u32 	%r178, %r176, %r177;
	ld.global.u32 	%r179, [%rd54+3072];
	max.u32 	%r180, %r178, %r179;
	ld.global.u32 	%r181, [%rd54+4096];
	max.u32 	%r182, %r180, %r181;
	ld.global.u32 	%r183, [%rd54+5120];
	max.u32 	%r184, %r182, %r183;
	ld.global.u32 	%r185, [%rd54+6144];
	max.u32 	%r186, %r184, %r185;
	ld.global.u32 	%r187, [%rd54+7168];
	max.u32 	%r469, %r186, %r187;
	add.s32 	%r459, %r459, 4096;
	add.s32 	%r455, %r455, 16;
	add.s64 	%rd54, %rd54, 16384;
	setp.ne.s32 	%p10, %r455, 0;
	@%p10 bra 	$L__BB12_35;
$L__BB12_36:
	setp.eq.s32 	%p11, %r50, 0;
	@%p11 bra 	$L__BB12_45;
	and.b32  	%r61, %r49, 7;
	setp.lt.u32 	%p12, %r50, 8;
	@%p12 bra 	$L__BB12_39;
	cvt.u64.u32 	%rd30, %r459;
	add.s64 	%rd31, %rd53, %rd30;
	shl.b64 	%rd32, %rd31, 2;
	add.s64 	%rd33, %rd2, %rd32;
	ld.global.u32 	%r189, [%rd33];
	max.u32 	%r190, %r469, %r189;
	ld.global.u32 	%r191, [%rd33+1024];
	max.u32 	%r192, %r190, %r191;
	ld.global.u32 	%r193, [%rd33+2048];
	max.u32 	%r194, %r192, %r193;
	ld.global.u32 	%r195, [%rd33+3072];
	max.u32 	%r196, %r194, %r195;
	ld.global.u32 	%r197, [%rd33+4096];
	max.u32 	%r198, %r196, %r197;
	ld.global.u32 	%r199, [%rd33+5120];
	max.u32 	%r200, %r198, %r199;
	ld.global.u32 	%r201, [%rd33+6144];
	max.u32 	%r202, %r200, %r201;
	ld.global.u32 	%r203, [%rd33+7168];
	max.u32 	%r469, %r202, %r203;
	add.s32 	%r459, %r459, 2048;
$L__BB12_39:
	setp.eq.s32 	%p13, %r61, 0;
	@%p13 bra 	$L__BB12_45;
	and.b32  	%r67, %r49, 3;
	setp.lt.u32 	%p14, %r61, 4;
	@%p14 bra 	$L__BB12_42;
	cvt.u64.u32 	%rd34, %r459;
	add.s64 	%rd35, %rd53, %rd34;
	shl.b64 	%rd36, %rd35, 2;
	add.s64 	%rd37, %rd2, %rd36;
	ld.global.u32 	%r205, [%rd37];
	max.u32 	%r206, %r469, %r205;
	ld.global.u32 	%r207, [%rd37+1024];
	max.u32 	%r208, %r206, %r207;
	ld.global.u32 	%r209, [%rd37+2048];
	max.u32 	%r210, %r208, %r209;
	ld.global.u32 	%r211, [%rd37+3072];
	max.u32 	%r469, %r210, %r211;
	add.s32 	%r459, %r459, 1024;
$L__BB12_42:
	setp.eq.s32 	%p15, %r67, 0;
	@%p15 bra 	$L__BB12_45;
	cvt.u64.u32 	%rd38, %r459;
	add.s64 	%rd39, %rd53, %rd38;
	shl.b64 	%rd40, %rd39, 2;
	add.s64 	%rd55, %rd2, %rd40;
	neg.s32 	%r467, %r67;
$L__BB12_44:
	.pragma "nounroll";
	ld.global.u32 	%r212, [%rd55];
	max.u32 	%r469, %r469, %r212;
	add.s64 	%rd55, %rd55, 1024;
	add.s32 	%r467, %r467, 1;
	setp.ne.s32 	%p16, %r467, 0;
	@%p16 bra 	$L__BB12_44;
$L__BB12_45:
	// begin inline asm
	mov.u32 %r213, %laneid;
	// end inline asm
	mov.b32 	%r216, 1;
	mov.b32 	%r237, 31;
	mov.b32 	%r238, -1;
	// begin inline asm
	shfl.sync.down.b32 %r214, %r469, %r216, %r237, %r238;
	// end inline asm
	setp.gt.s32 	%p17, %r213, 30;
	max.u32 	%r239, %r469, %r214;
	selp.b32 	%r220, %r469, %r239, %p17;
	mov.b32 	%r221, 2;
	// begin inline asm
	shfl.sync.down.b32 %r219, %r220, %r221, %r237, %r238;
	// end inline asm
	setp.gt.s32 	%p18, %r213, 29;
	max.u32 	%r240, %r220, %r219;
	selp.b32 	%r225, %r220, %r240, %p18;
	mov.b32 	%r226, 4;
	// begin inline asm
	shfl.sync.down.b32 %r224, %r225, %r226, %r237, %r238;
	// end inline asm
	setp.gt.s32 	%p19, %r213, 27;
	max.u32 	%r241, %r225, %r224;
	selp.b32 	%r230, %r225, %r241, %p19;
	mov.b32 	%r231, 8;
	// begin inline asm
	shfl.sync.down.b32 %r229, %r230, %r231, %r237, %r238;
	// end inline asm
	setp.gt.s32 	%p20, %r213, 23;
	max.u32 	%r242, %r230, %r229;
	selp.b32 	%r235, %r230, %r242, %p20;
	mov.b32 	%r236, 16;
	// begin inline asm
	shfl.sync.down.b32 %r234, %r235, %r236, %r237, %r238;
	// end inline asm
	setp.gt.s32 	%p21, %r213, 15;
	max.u32 	%r79, %r235, %r234;
	selp.b32 	%r470, %r235, %r79, %p21;
	setp.ne.s32 	%p22, %r213, 0;
	@%p22 bra 	$L__BB12_47;
	shr.u32 	%r243, %r44, 3;
	and.b32  	%r244, %r243, 124;
	mov.u32 	%r245, _ZZN3cub18CUB_300001_SM_10006detail6reduce28DeviceReduceSingleTileKernelINS2_10policy_hubIjyN4cuda3__47maximumIjEEE10Policy1000EN6thrust24THRUST_300001_SM_1000_NS6detail15normal_iteratorINSC_10device_ptrIjEEEEPjyS8_jjNS5_3std3__410__identityEEEvT0_T1_T2_T3_T4_T6_E12temp_storage;
	add.s32 	%r246, %r245, %r244;
	st.shared.u32 	[%r246+8], %r79;
$L__BB12_47:
	bar.sync 	0;
	setp.ne.s32 	%p23, %r44, 0;
	@%p23 bra 	$L__BB12_49;
	ld.shared.u32 	%r247, [_ZZN3cub18CUB_300001_SM_10006detail6reduce28DeviceReduceSingleTileKernelINS2_10policy_hubIjyN4cuda3__47maximumIjEEE10Policy1000EN6thrust24THRUST_300001_SM_1000_NS6detail15normal_iteratorINSC_10device_ptrIjEEEEPjyS8_jjNS5_3std3__410__identityEEEvT0_T1_T2_T3_T4_T6_E12temp_storage+12];
	max.u32 	%r248, %r470, %r247;
	ld.shared.u32 	%r249, [_ZZN3cub18CUB_300001_SM_10006detail6reduce28DeviceReduceSingleTileKernelINS2_10policy_hubIjyN4cuda3__47maximumIjEEE10Policy1000EN6thrust24THRUST_300001_SM_1000_NS6detail15normal_iteratorINSC_10device_ptrIjEEEEPjyS8_jjNS5_3std3__410__identityEEEvT0_T1_T2_T3_T4_T6_E12temp_storage+16];
	max.u32 	%r250, %r248, %r249;
	ld.shared.u32 	%r251, [_ZZN3cub18CUB_300001_SM_10006detail6reduce28DeviceReduceSingleTileKernelINS2_10policy_hubIjyN4cuda3__47maximumIjEEE10Policy1000EN6thrust24THRUST_300001_SM_1000_NS6detail15normal_iteratorINSC_10device_ptrIjEEEEPjyS8_jjNS5_3std3__410__identityEEEvT0_T1_T2_T3_T4_T6_E12temp_storage+20];
	max.u32 	%r252, %r250, %r251;
	ld.shared.u32 	%r253, [_ZZN3cub18CUB_300001_SM_10006detail6reduce28DeviceReduceSingleTileKernelINS2_10policy_hubIjyN4cuda3__47maximumIjEEE10Policy1000EN6thrust24THRUST_300001_SM_1000_NS6detail15normal_iteratorINSC_10device_ptrIjEEEEPjyS8_jjNS5_3std3__410__identityEEEvT0_T1_T2_T3_T4_T6_E12temp_storage+24];
	max.u32 	%r254, %r252, %r253;
	ld.shared.u32 	%r255, [_ZZN3cub18CUB_300001_SM_10006detail6reduce28DeviceReduceSingleTileKernelINS2_10policy_hubIjyN4cuda3__47maximumIjEEE10Policy1000EN6thrust24THRUST_300001_SM_1000_NS6detail15normal_iteratorINSC_10device_ptrIjEEEEPjyS8_jjNS5_3std3__410__identityEEEvT0_T1_T2_T3_T4_T6_E12temp_storage+28];
	max.u32 	%r256, %r254, %r255;
	ld.shared.u32 	%r257, [_ZZN3cub18CUB_300001_SM_10006detail6reduce28DeviceReduceSingleTileKernelINS2_10policy_hubIjyN4cuda3__47maximumIjEEE10Policy1000EN6thrust24THRUST_300001_SM_1000_NS6detail15normal_iteratorINSC_10device_ptrIjEEEEPjyS8_jjNS5_3std3__410__identityEEEvT0_T1_T2_T3_T4_T6_E12temp_storage+32];
	max.u32 	%r258, %r256, %r257;
	ld.shared.u32 	%r259, [_ZZN3cub18CUB_300001_SM_10006detail6reduce28DeviceReduceSingleTileKernelINS2_10policy_hubIjyN4cuda3__47maximumIjEEE10Policy1000EN6thrust24THRUST_300001_SM_1000_NS6detail15normal_iteratorINSC_10device_ptrIjEEEEPjyS8_jjNS5_3std3__410__identityEEEvT0_T1_T2_T3_T4_T6_E12temp_storage+36];
	max.u32 	%r470, %r258, %r259;
$L__BB12_49:
	mov.u32 	%r432, %tid.x;
	setp.ne.s32 	%p57, %r432, 0;
	@%p57 bra 	$L__BB12_51;
	max.u32 	%r433, %r83, %r470;
	st.global.u32 	[%rd1], %r433;
$L__BB12_51:
	ret;

}
	// .globl	_ZN3cub18CUB_300001_SM_10006detail6reduce18DeviceReduceKernelINS2_10policy_hubIjyN4cuda3__47maximumIjEEE10Policy1000EN6thrust24THRUST_300001_SM_1000_NS6detail15normal_iteratorINSC_10device_ptrIjEEEEyS8_jNS5_3std3__410__identityEEEvT0_PT3_T1_NS0_13GridEvenShareISO_EET2_T4_
.visible .entry _ZN3cub18CUB_300001_SM_10006detail6reduce18DeviceReduceKernelINS2_10policy_hubIjyN4cuda3__47maximumIjEEE10Policy1000EN6thrust24THRUST_300001_SM_1000_NS6detail15normal_iteratorINSC_10device_ptrIjEEEEyS8_jNS5_3std3__410__identityEEEvT0_PT3_T1_NS0_13GridEvenShareISO_EET2_T4_(
	.param .align 8 .b8 _ZN3cub18CUB_300001_SM_10006detail6reduce18DeviceReduceKernelINS2_10policy_hubIjyN4cuda3__47maximumIjEEE10Policy1000EN6thrust24THRUST_300001_SM_1000_NS6detail15normal_iteratorINSC_10device_ptrIjEEEEyS8_jNS5_3std3__410__identityEEEvT0_PT3_T1_NS0_13GridEvenShareISO_EET2_T4__param_0[8],
	.param .u64 .ptr .align 1 _ZN3cub18CUB_300001_SM_10006detail6reduce18DeviceReduceKernelINS2_10policy_hubIjyN4cuda3__47maximumIjEEE10Policy1000EN6thrust24THRUST_300001_SM_1000_NS6detail15normal_iteratorINSC_10device_ptrIjEEEEyS8_jNS5_3std3__410__identityEEEvT0_PT3_T1_NS0_13GridEvenShareISO_EET2_T4__param_1,
	.param .u64 _ZN3cub18CUB_300001_SM_10006detail6reduce18DeviceReduceKernelINS2_10policy_hubIjyN4cuda3__47maximumIjEEE10Policy1000EN6thrust24THRUST_300001_SM_1000_NS6detail15normal_iteratorINSC_10device_ptrIjEEEEyS8_jNS5_3std3__410__identityEEEvT0_PT3_T1_NS0_13GridEvenShareISO_EET2_T4__param_2,
	.param .align 8 .b8 _ZN3cub18CUB_300001_SM_10006detail6reduce18DeviceReduceKernelINS2_10policy_hubIjyN4cuda3__47maximumIjEEE10Policy1000EN6thrust24THRUST_300001_SM_1000_NS6detail15normal_iteratorINSC_10device_ptrIjEEEEyS8_jNS5_3std3__410__identityEEEvT0_PT3_T1_NS0_13GridEvenShareISO_EET2_T4__param_3[72],
	.param .align 1 .b8 _ZN3cub18CUB_300001_SM_10006detail6reduce18DeviceReduceKernelINS2_10policy_hubIjyN4cuda3__47maximumIjEEE10Policy1000EN6thrust24THRUST_300001_SM_1000_NS6detail15normal_iteratorINSC_10device_ptrIjEEEEyS8_jNS5_3std3__410__identityEEEvT0_PT3_T1_NS0_13GridEvenShareISO_EET2_T4__param_4[1],
	.param .align 1 .b8 _ZN3cub18CUB_300001_SM_10006detail6reduce18DeviceReduceKernelINS2_10policy_hubIjyN4cuda3__47maximumIjEEE10Policy1000EN6thrust24THRUST_300001_SM_1000_NS6detail15normal_iteratorINSC_10device_ptrIjEEEEyS8_jNS5_3std3__410__identityEEEvT0_PT3_T1_NS0_13GridEvenShareISO_EET2_T4__param_5[1]
)
.maxntid 256
{
	.reg .pred 	%p<57>;
	.reg .b16 	%rs<4>;
	.reg .b32 	%r<502>;
	.reg .b64 	%rd<78>;
	// demoted variable
	.shared .align 4 .b8 _ZZN3cub18CUB_300001_SM_10006detail6reduce18DeviceReduceKernelINS2_10policy_hubIjyN4cuda3__47maximumIjEEE10Policy1000EN6thrust24THRUST_300001_SM_1000_NS6detail15normal_iteratorINSC_10device_ptrIjEEEEyS8_jNS5_3std3__410__identityEEEvT0_PT3_T1_NS0_13GridEvenShareISO_EET2_T4_E12temp_storage[44];
	ld.param.u64 	%rd1, [_ZN3cub18CUB_300001_SM_10006detail6reduce18DeviceReduceKernelINS2_10policy_hubIjyN4cuda3__47maximumIjEEE10Policy1000EN6thrust24THRUST_300001_SM_1000_NS6detail15normal_iteratorINSC_10device_ptrIjEEEEyS8_jNS5_3std3__410__identityEEEvT0_PT3_T1_NS0_13GridEvenShareISO_EET2_T4__param_3+32];
	ld.param.u32 	%r1, [_ZN3cub18CUB_300001_SM_10006detail6reduce18DeviceReduceKernelINS2_10policy_hubIjyN4cuda3__47maximumIjEEE10Policy1000EN6thrust24THRUST_300001_SM_1000_NS6detail15normal_iteratorINSC_10device_ptrIjEEEEyS8_jNS5_3std3__410__identityEEEvT0_PT3_T1_NS0_13GridEvenShareISO_EET2_T4__param_3+40];
	ld.param.u64 	%rd25, [_ZN3cub18CUB_300001_SM_10006detail6reduce18DeviceReduceKernelINS2_10policy_hubIjyN4cuda3__47maximumIjEEE10Policy1000EN6thrust24THRUST_300001_SM_1000_NS6detail15normal_iteratorINSC_10device_ptrIjEEEEyS8_jNS5_3std3__410__identityEEEvT0_PT3_T1_NS0_13GridEvenShareISO_EET2_T4__param_0];
	cvta.to.global.u64 	%rd2, %rd25;
	mov.u32 	%r2, %ctaid.x;
	shl.b32 	%r90, %r1, 12;
	cvt.s64.s32 	%rd3, %r90;
	shl.b32 	%r91, %r2, 12;
	cvt.u64.u32 	%rd4, %r91;
	sub.s64 	%rd5, %rd1, %rd4;
	setp.gt.u64 	%p1, %rd5, 4095;
	@%p1 bra 	$L__BB13_25;
	cvt.u32.u64 	%r288, %rd4;
	cvt.u32.u64 	%r3, %rd1;
	sub.s32 	%r4, %r3, %r288;
	mov.u32 	%r5, %tid.x;
	setp.ge.s32 	%p23, %r5, %r4;
	mov.b32 	%r482, 0;
	mov.u32 	%r471, %r5;
	@%p23 bra 	$L__BB13_3;
	add.s32 	%r290, %r288, %r5;
	mul.wide.u32 	%rd51, %r290, 4;
	add.s64 	%rd52, %rd2, %rd51;
	ld.global.u32 	%r482, [%rd52];
	add.s32 	%r471, %r5, 256;
$L__BB13_3:
	setp.ge.s32 	%p24, %r471, %r4;
	@%p24 bra 	$L__BB13_16;
	not.b32 	%r293, %r471;
	add.s32 	%r294, %r293, %r3;
	sub.s32 	%r295, %r294, %r288;
	shr.u32 	%r296, %r295, 8;
	add.s32 	%r10, %r296, 1;
	and.b32  	%r11, %r10, 15;
	setp.lt.u32 	%p25, %r295, 3840;
	@%p25 bra 	$L__BB13_7;
	and.b32  	%r297, %r10, 33554416;
	neg.s32 	%r467, %r297;
	mul.wide.u32 	%rd53, %r2, 16384;
	mul.wide.u32 	%rd54, %r471, 4;
	or.b64  	%rd55, %rd53, %rd54;
	add.s64 	%rd56, %rd55, %rd2;
	add.s64 	%rd72, %rd56, 8192;
$L__BB13_6:
	.pragma "nounroll";
	ld.global.u32 	%r298, [%rd72+-8192];
	max.u32 	%r299, %r482, %r298;
	ld.global.u32 	%r300, [%rd72+-7168];
	max.u32 	%r301, %r299, %r300;
	ld.global.u32 	%r302, [%rd72+-6144];
	max.u32 	%r303, %r301, %r302;
	ld.global.u32 	%r304, [%rd72+-5120];
	max.u32 	%r305, %r303, %r304;
	ld.global.u32 	%r306, [%rd72+-4096];
	max.u32 	%r307, %r305, %r306;
	ld.global.u32 	%r308, [%rd72+-3072];
	max.u32 	%r309, %r307, %r308;
	ld.global.u32 	%r310, [%rd72+-2048];
	max.u32 	%r311, %r309, %r310;
	ld.global.u32 	%r312, [%rd72+-1024];
	max.u32 	%r313, %r311, %r312;
	ld.global.u32 	%r314, [%rd72];
	max.u32 	%r315, %r313, %r314;
	ld.global.u32 	%r316, [%rd72+1024];
	max.u32 	%r317, %r315, %r316;
	ld.global.u32 	%r318, [%rd72+2048];
	max.u32 	%r319, %r317, %r318;
	ld.global.u32 	%r320, [%rd72+3072];
	max.u32 	%r321, %r319, %r320;
	ld.global.u32 	%r322, [%rd72+4096];
	max.u32 	%r323, %r321, %r322;
	ld.global.u32 	%r324, [%rd72+5120];
	max.u32 	%r325, %r323, %r324;
	ld.global.u32 	%r326, [%rd72+6144];
	max.u32 	%r327, %r325, %r326;
	ld.global.u32 	%r328, [%rd72+7168];
	max.u32 	%r482, %r327, %r328;
	add.s32 	%r471, %r471, 4096;
	add.s32 	%r467, %r467, 16;
	add.s64 	%rd72, %rd72, 16384;
	setp.ne.s32 	%p26, %r467, 0;
	@%p26 bra 	$L__BB13_6;
$L__BB13_7:
	setp.eq.s32 	%p27, %r11, 0;
	@%p27 bra 	$L__BB13_16;
	and.b32  	%r22, %r10, 7;
	setp.lt.u32 	%p28, %r11, 8;
	@%p28 bra 	$L__BB13_10;
	cvt.s64.s32 	%rd57, %r471;
	add.s64 	%rd58, %rd57, %rd4;
	shl.b64 	%rd59, %rd58, 2;
	add.s64 	%rd60, %rd2, %rd59;
	ld.global.u32 	%r330, [%rd60];
	max.u32 	%r331, %r482, %r330;
	ld.global.u32 	%r332, [%rd60+1024];
	max.u32 	%r333, %r331, %r332;
	ld.global.u32 	%r334, [%rd60+2048];
	max.u32 	%r335, %r333, %r334;
	ld.global.u32 	%r336, [%rd60+3072];
	max.u32 	%r337, %r335, %r336;
	ld.global.u32 	%r338, [%rd60+4096];
	max.u32 	%r339, %r337, %r338;
	ld.global.u32 	%r340, [%rd60+5120];
	max.u32 	%r341, %r339, %r340;
	ld.global.u32 	%r342, [%rd60+6144];
	max.u32 	%r343, %r341, %r342;
	ld.global.u32 	%r344, [%rd60+7168];
	max.u32 	%r482, %r343, %r344;
	add.s32 	%r471, %r471, 2048;
$L__BB13_10:
	setp.eq.s32 	%p29, %r22, 0;
	@%p29 bra 	$L__BB13_16;
	and.b32  	%r28, %r10, 3;
	setp.lt.u32 	%p30, %r22, 4;
	@%p30 bra 	$L__BB13_13;
	cvt.s64.s32 	%rd61, %r471;
	add.s64 	%rd62, %rd61, %rd4;
	shl.b64 	%rd63, %rd62, 2;
	add.s64 	%rd64, %rd2, %rd63;
	ld.global.u32 	%r346, [%rd64];
	max.u32 	%r347, %r482, %r346;
	ld.global.u32 	%r348, [%rd64+1024];
	max.u32 	%r349, %r347, %r348;
	ld.global.u32 	%r350, [%rd64+2048];
	max.u32 	%r351, %r349, %r350;
	ld.global.u32 	%r352, [%rd64+3072];
	max.u32 	%r482, %r351, %r352;
	add.s32 	%r471, %r471, 1024;
$L__BB13_13:
	setp.eq.s32 	%p31, %r28, 0;
	@%p31 bra 	$L__BB13_16;
	mul.wide.u32 	%rd65, %r2, 16384;
	add.s64 	%rd9, %rd2, %rd65;
	neg.s32 	%r479, %r28;
$L__BB13_15:
	.pragma "nounroll";
	mul.wide.s32 	%rd66, %r471, 4;
	add.s64 	%rd67, %rd9, %rd66;
	ld.global.u32 	%r353, [%rd67];
	max.u32 	%r482, %r482, %r353;
	add.s32 	%r471, %r471, 256;
	add.s32 	%r479, %r479, 1;
	setp.ne.s32 	%p32, %r479, 0;
	@%p32 bra 	$L__BB13_15;
$L__BB13_16:
	setp.lt.s32 	%p33, %r4, 256;
	@%p33 bra 	$L__BB13_21;
	// begin inline asm
	mov.u32 %r417, %laneid;
	// end inline asm
	mov.b32 	%r420, 1;
	mov.b32 	%r441, 31;
	mov.b32 	%r442, -1;
	// begin inline asm
	shfl.sync.down.b32 %r418, %r482, %r420, %r441, %r442;
	// end inline asm
	setp.gt.s32 	%p49, %r417, 30;
	max.u32 	%r443, %r482, %r418;
	selp.b32 	%r424, %r482, %r443, %p49;
	mov.b32 	%r425, 2;
	// begin inline asm
	shfl.sync.down.b32 %r423, %r424, %r425, %r441, %r442;
	// end inline asm
	setp.gt.s32 	%p50, %r417, 29;
	max.u32 	%r444, %r424, %r423;
	selp.b32 	%r429, %r424, %r444, %p50;
	mov.b32 	%r430, 4;
	// begin inline asm
	shfl.sync.down.b32 %r428, %r429, %r430, %r441, %r442;
	// end inline asm
	setp.gt.s32 	%p51, %r417, 27;
	max.u32 	%r445, %r429, %r428;
	selp.b32 	%r434, %r429, %r445, %p51;
	mov.b32 	%r435, 8;
	// begin inline asm
	shfl.sync.down.b32 %r433, %r434, %r435, %r441, %r442;
	// end inline asm
	setp.gt.s32 	%p52, %r417, 23;
	max.u32 	%r446, %r434, %r433;
	selp.b32 	%r439, %r434, %r446, %p52;
	mov.b32 	%r440, 16;
	// begin inline asm
	shfl.sync.down.b32 %r438, %r439, %r440, %r441, %r442;
	// end inline asm
	setp.gt.s32 	%p53, %r417, 15;
	max.u32 	%r42, %r439, %r438;
	selp.b32 	%r501, %r439, %r42, %p53;
	setp.ne.s32 	%p54, %r417, 0;
	@%p54 bra 	$L__BB13_19;
	shr.u32 	%r447, %r5, 3;
	and.b32  	%r448, %r447, 124;
	mov.u32 	%r449, _ZZN3cub18CUB_300001_SM_10006detail6reduce18DeviceReduceKernelINS2_10policy_hubIjyN4cuda3__47maximumIjEEE10Policy1000EN6thrust24THRUST_300001_SM_1000_NS6detail15normal_iteratorINSC_10device_ptrIjEEEEyS8_jNS5_3std3__410__identityEEEvT0_PT3_T1_NS0_13GridEvenShareISO_EET2_T4_E12temp_storage;
	add.s32 	%r450, %r449, %r448;
	st.shared.u32 	[%r450+8], %r42;
$L__BB13_19:
	bar.sync 	0;
	setp.ne.s32 	%p55, %r5, 0;
	@%p55 bra 	$L__BB13_46;
	ld.shared.u32 	%r451, [_ZZN3cub18CUB_300001_SM_10006detail6reduce18DeviceReduceKernelINS2_10policy_hubIjyN4cuda3__47maximumIjEEE10Policy1000EN6thrust24THRUST_300001_SM_1000_NS6detail15normal_iteratorINSC_10device_ptrIjEEEEyS8_jNS5_3std3__410__identityEEEvT0_PT3_T1_NS0_13GridEvenShareISO_EET2_T4_E12temp_storage+12];
	max.u32 	%r452, %r501, %r451;
	ld.shared.u32 	%r453, [_ZZN3cub18CUB_300001_SM_10006detail6reduce18DeviceReduceKernelINS2_10policy_hubIjyN4cuda3__47maximumIjEEE10Policy1000EN6thrust24THRUST_300001_SM_1000_NS6detail15normal_iteratorINSC_10device_ptrIjEEEEyS8_jNS5_3std3__410__identityEEEvT0_PT3_T1_NS0_13GridEvenShareISO_EET2_T4_E12temp_storage+16];
	max.u32 	%r454, %r452, %r453;
	ld.shared.u32 	%r455, [_ZZN3cub18CUB_300001_SM_10006detail6reduce18DeviceReduceKernelINS2_10policy_hubIjyN4cuda3__47maximumIjEEE10Policy1000EN6thrust24THRUST_300001_SM_1000_NS6detail15normal_iteratorINSC_10device_ptrIjEEEEyS8_jNS5_3std3__410__identityEEEvT0_PT3_T1_NS0_13GridEvenShareISO_EET2_T4_E12temp_storage+20];
	max.u32 	%r456, %r454, %r455;
	ld.shared.u32 	%r457, [_ZZN3cub18CUB_300001_SM_10006detail6reduce18DeviceReduceKernelINS2_10policy_hubIjyN4cuda3__47maximumIjEEE10Policy1000EN6thrust24THRUST_300001_SM_1000_NS6detail15normal_iteratorINSC_10device_ptrIjEEEEyS8_jNS5_3std3__410__identityEEEvT0_PT3_T1_NS0_13GridEvenShareISO_EET2_T4_E12temp_storage+24];
	max.u32 	%r458, %r456, %r457;
	ld.shared.u32 	%r459, [_ZZN3cub18CUB_300001_SM_10006detail6reduce18DeviceReduceKernelINS2_10policy_hubIjyN4cuda3__47maximumIjEEE10Policy1000EN6thrust24THRUST_300001_SM_1000_NS6detail15normal_iteratorINSC_10device_ptrIjEEEEyS8_jNS5_3std3__410__identityEEEvT0_PT3_T1_NS0_13GridEvenShareISO_EET2_T4_E12temp_storage+28];
	max.u32 	%r460, %r458, %r459;
	ld.shared.u32 	%r461, [_ZZN3cub18CUB_300001_SM_10006detail6reduce18DeviceReduceKernelINS2_10policy_hubIjyN4cuda3__47maximumIjEEE10Policy1000EN6thrust24THRUST_300001_SM_1000_NS6detail15normal_iteratorINSC_10device_ptrIjEEEEyS8_jNS5_3std3__410__identityEEEvT0_PT3_T1_NS0_13GridEvenShareISO_EET2_T4_E12temp_storage+32];
	max.u32 	%r462, %r460, %r461;
	ld.shared.u32 	%r463, [_ZZN3cub18CUB_300001_SM_10006detail6reduce18DeviceReduceKernelINS2_10policy_hubIjyN4cuda3__47maximumIjEEE10Policy1000EN6thrust24THRUST_300001_SM_1000_NS6detail15normal_iteratorINSC_10device_ptrIjEEEEyS8_jNS5_3std3__410__identityEEEvT0_PT3_T1_NS0_13GridEvenShareISO_EET2_T4_E12temp_storage+36];
	max.u32 	%r501, %r462, %r463;
	bra.uni 	$L__BB13_46;
$L__BB13_21:
	// begin inline asm
	mov.u32 %r354, %laneid;
	// end inline asm
	and.b32  	%r380, %r5, 992;
	add.s32 	%r381, %r380, 32;
	setp.gt.s32 	%p34, %r381, %r4;
	not.b32 	%r382, %r380;
	add.s32 	%r383, %r4, %r382;
	selp.b32 	%r378, %r383, 31, %p34;
	mov.b32 	%r357, 1;
	mov.b32 	%r379, -1;
	// begin inline asm
	shfl.sync.down.b32 %r355, %r482, %r357, %r378, %r379;
	// end inline asm
	setp.lt.s32 	%p35, %r354, %r378;
	max.u32 	%r384, %r482, %r355;
	selp.b32 	%r361, %r384, %r482, %p35;
	mov.b32 	%r362, 2;
	// begin inline asm
	shfl.sync.down.b32 %r360, %r361, %r362, %r378, %r379;
	// end inline asm
	add.s32 	%r385, %r354, 2;
	setp.gt.s32 	%p36, %r385, %r378;
	max.u32 	%r386, %r361, %r360;
	selp.b32 	%r366, %r361, %r386, %p36;
	mov.b32 	%r367, 4;
	// begin inline asm
	shfl.sync.down.b32 %r365, %r366, %r367, %r378, %r379;
	// end inline asm
	add.s32 	%r387, %r354, 4;
	setp.gt.s32 	%p37, %r387, %r378;
	max.u32 	%r388, %r366, %r365;
	selp.b32 	%r371, %r366, %r388, %p37;
	mov.b32 	%r372, 8;
	// begin inline asm
	shfl.sync.down.b32 %r370, %r371, %r372, %r378, %r379;
	// end inline asm
	add.s32 	%r389, %r354, 8;
	setp.gt.s32 	%p38, %r389, %r378;
	max.u32 	%r390, %r371, %r370;
	selp.b32 	%r376, %r371, %r390, %p38;
	mov.b32 	%r377, 16;
	// begin inline asm
	shfl.sync.down.b32 %r375, %r376, %r377, %r378, %r379;
	// end inline asm
	add.s32 	%r391, %r354, 16;
	setp.gt.s32 	%p39, %r391, %r378;
	max.u32 	%r392, %r376, %r375;
	selp.b32 	%r501, %r376, %r392, %p39;
	setp.ne.s32 	%p40, %r354, 0;
	@%p40 bra 	$L__BB13_23;
	shr.u32 	%r393, %r5, 3;
	and.b32  	%r394, %r393, 124;
	mov.u32 	%r395, _ZZN3cub18CUB_300001_SM_10006detail6reduce18DeviceReduceKernelINS2_10policy_hubIjyN4cuda3__47maximumIjEEE10Policy1000EN6thrust24THRUST_300001_SM_1000_NS6detail15normal_iteratorINSC_10device_ptrIjEEEEyS8_jNS5_3std3__410__identityEEEvT0_PT3_T1_NS0_13GridEvenShareISO_EET2_T4_E12temp_storage;
	add.s32 	%r396, %r395, %r394;
	st.shared.u32 	[%r396+8], %r501;
$L__BB13_23:
	bar.sync 	0;
	setp.ne.s32 	%p41, %r5, 0;
	@%p41 bra 	$L__BB13_46;
	setp.gt.s32 	%p42, %r4, 32;
	ld.shared.u32 	%r397, [_ZZN3cub18CUB_300001_SM_10006detail6reduce18DeviceReduceKernelINS2_10policy_hubIjyN4cuda3__47maximumIjEEE10Policy1000EN6thrust24THRUST_300001_SM_1000_NS6detail15normal_iteratorINSC_10device_ptrIjEEEEyS8_jNS5_3std3__410__identityEEEvT0_PT3_T1_NS0_13GridEvenShareISO_EET2_T4_E12temp_storage+12];
	max.u32 	%r398, %r501, %r397;
	selp.b32 	%r399, %r398, %r501, %p42;
	setp.gt.s32 	%p43, %r4, 64;
	ld.shared.u32 	%r400, [_ZZN3cub18CUB_300001_SM_10006detail6reduce18DeviceReduceKernelINS2_10policy_hubIjyN4cuda3__47maximumIjEEE10Policy1000EN6thrust24THRUST_300001_SM_1000_NS6detail15normal_iteratorINSC_10device_ptrIjEEEEyS8_jNS5_3std3__410__identityEEEvT0_PT3_T1_NS0_13GridEvenShareISO_EET2_T4_E12temp_storage+16];
	max.u32 	%r401, %r399, %r400;
	selp.b32 	%r402, %r401, %r399, %p43;
	setp.gt.s32 	%p44, %r4, 96;
	ld.shared.u32 	%r403, [_ZZN3cub18CUB_300001_SM_10006detail6reduce18DeviceReduceKernelINS2_10policy_hubIjyN4cuda3__47maximumIjEEE10Policy1000EN6thrust24THRUST_300001_SM_1000_NS6detail15normal_iteratorINSC_10device_ptrIjEEEEyS8_jNS5_3std3__410__identityEEEvT0_PT3_T1_NS0_13GridEvenShareISO_EET2_T4_E12temp_storage+20];
	max.u32 	%r404, %r402, %r403;
	selp.b32 	%r405, %r404, %r402, %p44;
	setp.gt.s32 	%p45, %r4, 128;
	ld.shared.u32 	%r406, [_ZZN3cub18CUB_300001_SM_10006detail6reduce18DeviceReduceKernelINS2_10policy_hubIjyN4cuda3__47maximumIjEEE10Policy1000EN6thrust24THRUST_300001_SM_1000_NS6detail15normal_iteratorINSC_10device_ptrIjEEEEyS8_jNS5_3std3__410__identityEEEvT0_PT3_T1_NS0_13GridEvenShareISO_EET2_T4_E12temp_storage+24];
	max.u32 	%r407, %r405, %r406;
	selp.b32 	%r408, %r407, %r405, %p45;
	setp.gt.s32 	%p46, %r4, 160;
	ld.shared.u32 	%r409, [_ZZN3cub18CUB_300001_SM_10006detail6reduce18DeviceReduceKernelINS2_10policy_hubIjyN4cuda3__47maximumIjEEE10Policy1000EN6thrust24THRUST_300001_SM_1000_NS6detail15normal_iteratorINSC_10device_ptrIjEEEEyS8_jNS5_3std3__410__identityEEEvT0_PT3_T1_NS0_13GridEvenShareISO_EET2_T4_E12temp_storage+28];
	max.u32 	%r410, %r408, %r409;
	selp.b32 	%r411, %r410, %r408, %p46;
	setp.gt.s32 	%p47, %r4, 192;
	ld.shared.u32 	%r412, [_ZZN3cub18CUB_300001_SM_10006detail6reduce18DeviceReduceKernelINS2_10policy_hubIjyN4cuda3__47maximumIjEEE10Policy1000EN6thrust24THRUST_300001_SM_1000_NS6detail15normal_iteratorINSC_10device_ptrIjEEEEyS8_jNS5_3std3__410__identityEEEvT0_PT3_T1_NS0_13GridEvenShareISO_EET2_T4_E12temp_storage+32];
	max.u32 	%r413, %r411, %r412;
	selp.b32 	%r414, %r413, %r411, %p47;
	setp.gt.s32 	%p48, %r4, 224;
	ld.shared.u32 	%r415, [_ZZN3cub18CUB_300001_SM_10006detail6reduce18DeviceReduceKernelINS2_10policy_hubIjyN4cuda3__47maximumIjEEE10Policy1000EN6thrust24THRUST_300001_SM_1000_NS6detail15normal_iteratorINSC_10device_ptrIjEEEEyS8_jNS5_3std3__410__identityEEEvT0_PT3_T1_NS0_13GridEvenShareISO_EET2_T4_E12temp_storage+36];
	max.u32 	%r416, %r414, %r415;
	selp.b32 	%r501, %r416, %r414, %p48;
	bra.uni 	$L__BB13_46;
$L__BB13_25:
	cvt.u32.u64 	%r92, %rd4;
	mov.u32 	%r47, %tid.x;
	add.s32 	%r93, %r47, %r92;
	mul.wide.u32 	%rd26, %r93, 4;
	add.s64 	%rd27, %rd2, %rd26;
	ld.global.u32 	%r94, [%rd27];
	ld.global.u32 	%r95, [%rd27+1024];
	ld.global.u32 	%r96, [%rd27+2048];
	ld.global.u32 	%r97, [%rd27+3072];
	ld.global.u32 	%r98, [%rd27+4096];
	ld.global.u32 	%r99, [%rd27+5120];
	ld.global.u32 	%r100, [%rd27+6144];
	ld.global.u32 	%r101, [%rd27+7168];
	ld.global.u32 	%r102, [%rd27+8192];
	ld.global.u32 	%r103, [%rd27+9216];
	ld.global.u32 	%r104, [%rd27+10240];
	ld.global.u32 	%r105, [%rd27+11264];
	ld.global.u32 	%r106, [%rd27+12288];
	ld.global.u32 	%r107, [%rd27+13312];
	ld.global.u32 	%r108, [%rd27+14336];
	ld.global.u32 	%r109, [%rd27+15360];
	max.u32 	%r110, %r94, %r95;
	max.u32 	%r111, %r110, %r96;
	max.u32 	%r112, %r97, %r98;
	max.u32 	%r113, %r112, %r99;
	max.u32 	%r114, %r100, %r101;
	max.u32 	%r115, %r114, %r102;
	max.u32 	%r116, %r103, %r104;
	max.u32 	%r117, %r116, %r105;
	max.u32 	%r118, %r106, %r107;
	max.u32 	%r119, %r118, %r108;
	max.u32 	%r120, %r111, %r113;
	max.u32 	%r121, %r120, %r115;
	max.u32 	%r122, %r117, %r119;
	max.u32 	%r123, %r122, %r109;
	max.u32 	%r500, %r121, %r123;
	setp.lt.u64 	%p2, %rd5, %rd3;
	@%p2 bra 	$L__BB13_42;
	cvt.u32.u64 	%r125, %rd3;
	cvt.u64.u32 	%rd28, %r47;
	add.s64 	%rd74, %rd4, %rd3;
	cvt.u32.u64 	%r49, %rd1;
	not.b32 	%r127, %r47;
	add.s32 	%r128, %r127, %r49;
	sub.s32 	%r129, %r128, %r125;
	sub.s32 	%r483, %r129, %r92;
	add.s64 	%rd29, %rd74, %rd28;
	shl.b64 	%rd30, %rd29, 2;
	add.s64 	%rd31, %rd30, %rd2;
	add.s64 	%rd73, %rd31, 8192;
	mov.b32 	%r484, 0;
	shl.b32 	%r130, %r1, 12;
	mov.u64 	%rd75, %rd4;
$L__BB13_27:
	cvt.s64.s32 	%rd15, %r130;
	add.s64 	%rd75, %rd75, %rd15;
	add.s64 	%rd32, %rd1, -4096;
	setp.gt.u64 	%p3, %rd75, %rd32;
	@%p3 bra 	$L__BB13_29;
	shl.b32 	%r131, %r1, 12;
	cvt.s64.s32 	%rd33, %r131;
	cvt.u64.u32 	%rd34, %r47;
	add.s64 	%rd35, %rd75, %rd34;
	shl.b64 	%rd36, %rd35, 2;
	add.s64 	%rd37, %rd2, %rd36;
	ld.global.u32 	%r132, [%rd37];
	ld.global.u32 	%r133, [%rd37+1024];
	ld.global.u32 	%r134, [%rd37+2048];
	ld.global.u32 	%r135, [%rd37+3072];
	ld.global.u32 	%r136, [%rd37+4096];
	ld.global.u32 	%r137, [%rd37+5120];
	ld.global.u32 	%r138, [%rd37+6144];
	ld.global.u32 	%r139, [%rd37+7168];
	ld.global.u32 	%r140, [%rd37+8192];
	ld.global.u32 	%r141, [%rd37+9216];
	ld.global.u32 	%r142, [%rd37+10240];
	ld.global.u32 	%r143, [%rd37+11264];
	ld.global.u32 	%r144, [%rd37+12288];
	ld.global.u32 	%r145, [%rd37+13312];
	ld.global.u32 	%r146, [%rd37+14336];
	ld.global.u32 	%r147, [%rd37+15360];
	max.u32 	%r148, %r500, %r132;
	max.u32 	%r149, %r148, %r133;
	max.u32 	%r150, %r134, %r135;
	max.u32 	%r151, %r150, %r136;
	max.u32 	%r152, %r137, %r138;
	max.u32 	%r153, %r152, %r139;
	max.u32 	%r154, %r140, %r141;
	max.u32 	%r155, %r154, %r142;
	max.u32 	%r156, %r143, %r144;
	max.u32 	%r157, %r156, %r145;
	max.u32 	%r158, %r146, %r147;
	max.u32 	%r159, %r149, %r151;
	max.u32 	%r160, %r159, %r153;
	max.u32 	%r161, %r155, %r157;
	max.u32 	%r162, %r161, %r158;
	max.u32 	%r500, %r160, %r162;
	sub.s64 	%rd38, %rd1, %rd75;
	setp.lt.u64 	%p4, %rd38, %rd33;
	add.s32 	%r484, %r484, 1;
	add.s64 	%rd74, %rd74, %rd33;
	sub.s32 	%r483, %r483, %r131;
	mul.wide.s32 	%rd39, %r131, 4;
	add.s64 	%rd73, %rd73, %rd39;
	@%p4 bra 	$L__BB13_42;
	bra.uni 	$L__BB13_27;
$L__BB13_29:
	setp.le.u64 	%p5, %rd1, %rd75;
	cvt.u32.u64 	%r163, %rd75;
	cvt.u32.u64 	%r164, %rd1;
	sub.s32 	%r165, %r164, %r163;
	setp.ge.s32 	%p6, %r47, %r165;
	or.pred  	%p7, %p5, %p6;
	@%p7 bra 	$L__BB13_42;
	cvt.u32.u64 	%r168, %rd15;
	cvt.u32.u64 	%r169, %rd4;
	not.b32 	%r170, %r47;
	add.s32 	%r171, %r170, %r49;
	add.s32 	%r172, %r168, %r169;
	sub.s32 	%r173, %r171, %r172;
	mul.lo.s32 	%r174, %r1, %r484;
	shl.b32 	%r175, %r174, 12;
	sub.s32 	%r176, %r173, %r175;
	shr.u32 	%r177, %r176, 8;
	add.s32 	%r57, %r177, 1;
	and.b32  	%r58, %r57, 15;
	setp.lt.u32 	%p8, %r176, 3840;
	mov.u32 	%r490, %r47;
	@%p8 bra 	$L__BB13_33;
	shr.u32 	%r178, %r483, 8;
	add.s32 	%r179, %r178, 1;
	and.b32  	%r180, %r179, 33554416;
	neg.s32 	%r486, %r180;
	mov.u32 	%r490, %r47;
$L__BB13_32:
	.pragma "nounroll";
	ld.global.u32 	%r181, [%rd73+-8192];
	max.u32 	%r182, %r500, %r181;
	ld.global.u32 	%r183, [%rd73+-7168];
	max.u32 	%r184, %r182, %r183;
	ld.global.u32 	%r185, [%rd73+-6144];
	max.u32 	%r186, %r184, %r185;
	ld.global.u32 	%r187, [%rd73+-5120];
	max.u32 	%r188, %r186, %r187;
	ld.global.u32 	%r189, [%rd73+-4096];
	max.u32 	%r190, %r188, %r189;
	ld.global.u32 	%r191, [%rd73+-3072];
	max.u32 	%r192, %r190, %r191;
	ld.global.u32 	%r193, [%rd73+-2048];
	max.u32 	%r194, %r192, %r193;
	ld.global.u32 	%r195, [%rd73+-1024];
	max.u32 	%r196, %r194, %r195;
	ld.global.u32 	%r197, [%rd73];
	max.u32 	%r198, %r196, %r197;
	ld.global.u32 	%r199, [%rd73+1024];
	max.u32 	%r200, %r198, %r199;
	ld.global.u32 	%r201, [%rd73+2048];
	max.u32 	%r202, %r200, %r201;
	ld.global.u32 	%r203, [%rd73+3072];
	max.u32 	%r204, %r202, %r203;
	ld.global.u32 	%r205, [%rd73+4096];
	max.u32 	%r206, %r204, %r205;
	ld.global.u32 	%r207, [%rd73+5120];
	max.u32 	%r208, %r206, %r207;
	ld.global.u32 	%r209, [%rd73+6144];
	max.u32 	%r210, %r208, %r209;
	ld.global.u32 	%r211, [%rd73+7168];
	max.u32 	%r500, %r210, %r211;
	add.s32 	%r490, %r490, 4096;
	add.s32 	%r486, %r486, 16;
	add.s64 	%rd73, %rd73, 16384;
	setp.ne.s32 	%p9, %r486, 0;
	@%p9 bra 	$L__BB13_32;
$L__BB13_33:
	setp.eq.s32 	%p10, %r58, 0;
	@%p10 bra 	$L__BB13_42;
	and.b32  	%r69, %r57, 7;
	setp.lt.u32 	%p11, %r58, 8;
	@%p11 bra 	$L__BB13_36;
	cvt.u64.u32 	%rd40, %r490;
	add.s64 	%rd41, %rd75, %rd40;
	shl.b64 	%rd42, %rd41, 2;
	add.s64 	%rd43, %rd2, %rd42;
	ld.global.u32 	%r213, [%rd43];
	max.u32 	%r214, %r500, %r213;
	ld.global.u32 	%r215, [%rd43+1024];
	max.u32 	%r216, %r214, %r215;
	ld.global.u32 	%r217, [%rd43+2048];
	max.u32 	%r218, %r216, %r217;
	ld.global.u32 	%r219, [%rd43+3072];
	max.u32 	%r220, %r218, %r219;
	ld.global.u32 	%r221, [%rd43+4096];
	max.u32 	%r222, %r220, %r221;
	ld.global.u32 	%r223, [%rd43+5120];
	max.u32 	%r224, %r222, %r223;
	ld.global.u32 	%r225, [%rd43+6144];
	max.u32 	%r226, %r224, %r225;
	ld.global.u32 	%r227, [%rd43+7168];
	max.u32 	%r500, %r226, %r227;
	add.s32 	%r490, %r490, 2048;
$L__BB13_36:
	setp.eq.s32 	%p12, %r69, 0;
	@%p12 bra 	$L__BB13_42;
	setp.lt.u32 	%p13, %r69, 4;
	@%p13 bra 	$L__BB13_39;
	cvt.u64.u32 	%rd44, %r490;
	add.s64 	%rd45, %rd75, %rd44;
	shl.b64 	%rd46, %rd45, 2;
	add.s64 	%rd47, %rd2, %rd46;
	ld.global.u32 	%r229, [%rd47];
	max.u32 	%r230, %r500, %r229;
	ld.global.u32 	%r231, [%rd47+1024];
	max.u32 	%r232, %r230, %r231;
	ld.global.u32 	%r233, [%rd47+2048];
	max.u32 	%r234, %r232, %r233;
	ld.global.u32 	%r235, [%rd47+3072];
	max.u32 	%r500, %r234, %r235;
	add.s32 	%r490, %r490, 1024;
$L__BB13_39:
	and.b32  	%r236, %r57, 3;
	setp.eq.s32 	%p14, %r236, 0;
	@%p14 bra 	$L__BB13_42;
	cvt.u64.u32 	%rd48, %r490;
	add.s64 	%rd49, %rd48, %rd74;
	shl.b64 	%rd50, %rd49, 2;
	add.s64 	%rd77, %rd2, %rd50;
	cvt.u16.u32 	%rs1, %r483;
	shr.u16 	%rs2, %rs1, 8;
	add.s16 	%rs3, %rs2, 1;
	cvt.u32.u16 	%r237, %rs3;
	and.b32  	%r238, %r237, 3;
	neg.s32 	%r498, %r238;
$L__BB13_41:
	.pragma "nounroll";
	ld.global.u32 	%r239, [%rd77];
	max.u32 	%r500, %r500, %r239;
	add.s64 	%rd77, %rd77, 1024;
	add.s32 	%r498, %r498, 1;
	setp.ne.s32 	%p15, %r498, 0;
	@%p15 bra 	$L__BB13_41;
$L__BB13_42:
	// begin inline asm
	mov.u32 %r240, %laneid;
	// end inline asm
	mov.b32 	%r243, 1;
	mov.b32 	%r264, 31;
	mov.b32 	%r265, -1;
	// begin inline asm
	shfl.sync.down.b32 %r241, %r500, %r243, %r264, %r265;
	// end inline asm
	setp.gt.s32 	%p16, %r240, 30;
	max.u32 	%r266, %r500, %r241;
	selp.b32 	%r247, %r500, %r266, %p16;
	mov.b32 	%r248, 2;
	// begin inline asm
	shfl.sync.down.b32 %r246, %r247, %r248, %r264, %r265;
	// end inline asm
	setp.gt.s32 	%p17, %r240, 29;
	max.u32 	%r267, %r247, %r246;
	selp.b32 	%r252, %r247, %r267, %p17;
	mov.b32 	%r253, 4;
	// begin inline asm
	shfl.sync.down.b32 %r251, %r252, %r253, %r264, %r265;
	// end inline asm
	setp.gt.s32 	%p18, %r240, 27;
	max.u32 	%r268, %r252, %r251;
	selp.b32 	%r257, %r252, %r268, %p18;
	mov.b32 	%r258, 8;
	// begin inline asm
	shfl.sync.down.b32 %r256, %r257, %r258, %r264, %r265;
	// end inline asm
	setp.gt.s32 	%p19, %r240, 23;
	max.u32 	%r269, %r257, %r256;
	selp.b32 	%r262, %r257, %r269, %p19;
	mov.b32 	%r263, 16;
	// begin inline asm
	shfl.sync.down.b32 %r261, %r262, %r263, %r264, %r265;
	// end inline asm
	setp.gt.s32 	%p20, %r240, 15;
	max.u32 	%r86, %r262, %r261;
	selp.b32 	%r501, %r262, %r86, %p20;
	setp.ne.s32 	%p21, %r240, 0;
	@%p21 bra 	$L__BB13_44;
	shr.u32 	%r270, %r47, 3;
	and.b32  	%r271, %r270, 124;
	mov.u32 	%r272, _ZZN3cub18CUB_300001_SM_10006detail6reduce18DeviceReduceKernelINS2_10policy_hubIjyN4cuda3__47maximumIjEEE10Policy1000EN6thrust24THRUST_300001_SM_1000_NS6detail15normal_iteratorINSC_10device_ptrIjEEEEyS8_jNS5_3std3__410__identityEEEvT0_PT3_T1_NS0_13GridEvenShareISO_EET2_T4_E12temp_storage;
	add.s32 	%r273, %r272, %r271;
	st.shared.u32 	[%r273+8], %r86;
$L__BB13_44:
	bar.sync 	0;
	setp.ne.s32 	%p22, %r47, 0;
	@%p22 bra 	$L__BB13_46;
	ld.shared.u32 	%r274, [_ZZN3cub18CUB_300001_SM_10006detail6reduce18DeviceReduceKernelINS2_10policy_hubIjyN4cuda3__47maximumIjEEE10Policy1000EN6thrust24THRUST_300001_SM_1000_NS6detail15normal_iteratorINSC_10device_ptrIjEEEEyS8_jNS5_3std3__410__identityEEEvT0_PT3_T1_NS0_13GridEvenShareISO_EET2_T4_E12temp_storage+12];
	max.u32 	%r275, %r501, %r274;
	ld.shared.u32 	%r276, [_ZZN3cub18CUB_300001_SM_10006detail6reduce18DeviceReduceKernelINS2_10policy_hubIjyN4cuda3__47maximumIjEEE10Policy1000EN6thrust24THRUST_300001_SM_1000_NS6detail15normal_iteratorINSC_10device_ptrIjEEEEyS8_jNS5_3std3__410__identityEEEvT0_PT3_T1_NS0_13GridEvenShareISO_EET2_T4_E12temp_storage+16];
	max.u32 	%r277, %r275, %r276;
	ld.shared.u32 	%r278, [_ZZN3cub18CUB_300001_SM_10006detail6reduce18DeviceReduceKernelINS2_10policy_hubIjyN4cuda3__47maximumIjEEE10Policy1000EN6thrust24THRUST_300001_SM_1000_NS6detail15normal_iteratorINSC_10device_ptrIjEEEEyS8_jNS5_3std3__410__identityEEEvT0_PT3_T1_NS0_13GridEvenShareISO_EET2_T4_E12temp_storage+20];
	max.u32 	%r279, %r277, %r278;
	ld.shared.u32 	%r280, [_ZZN3cub18CUB_300001_SM_10006detail6reduce18DeviceReduceKernelINS2_10policy_hubIjyN4cuda3__47maximumIjEEE10Policy1000EN6thrust24THRUST_300001_SM_1000_NS6detail15normal_iteratorINSC_10device_ptrIjEEEEyS8_jNS5_3std3__410__identityEEEvT0_PT3_T1_NS0_13GridEvenShareISO_EET2_T4_E12temp_storage+24];
	max.u32 	%r281, %r279, %r280;
	ld.shared.u32 	%r282, [_ZZN3cub18CUB_300001_SM_10006detail6reduce18DeviceReduceKernelINS2_10policy_hubIjyN4cuda3__47maximumIjEEE10Policy1000EN6thrust24THRUST_300001_SM_1000_NS6detail15normal_iteratorINSC_10device_ptrIjEEEEyS8_jNS5_3std3__410__identityEEEvT0_PT3_T1_NS0_13GridEvenShareISO_EET2_T4_E12temp_storage+28];
	max.u32 	%r283, %r281, %r282;
	ld.shared.u32 	%r284, [_ZZN3cub18CUB_300001_SM_10006detail6reduce18DeviceReduceKernelINS2_10policy_hubIjyN4cuda3__47maximumIjEEE10Policy1000EN6thrust24THRUST_300001_SM_1000_NS6detail15normal_iteratorINSC_10device_ptrIjEEEEyS8_jNS5_3std3__410__identityEEEvT0_PT3_T1_NS0_13GridEvenShareISO_EET2_T4_E12temp_storage+32];
	max.u32 	%r285, %r283, %r284;
	ld.shared.u32 	%r286, [_ZZN3cub18CUB_300001_SM_10006detail6reduce18DeviceReduceKernelINS2_10policy_hubIjyN4cuda3__47maximumIjEEE10Policy1000EN6thrust24THRUST_300001_SM_1000_NS6detail15normal_iteratorINSC_10device_ptrIjEEEEyS8_jNS5_3std3__410__identityEEEvT0_PT3_T1_NS0_13GridEvenShareISO_EET2_T4_E12temp_storage+36];
	max.u32 	%r501, %r285, %r286;
$L__BB13_46:
	mov.u32 	%r464, %tid.x;
	setp.ne.s32 	%p56, %r464, 0;
	@%p56 bra 	$L__BB13_48;
	ld.param.u64 	%rd71, [_ZN3cub18CUB_300001_SM_10006detail6reduce18DeviceReduceKernelINS2_10policy_hubIjyN4cuda3__47maximumIjEEE10Policy1000EN6thrust24THRUST_300001_SM_1000_NS6detail15normal_iteratorINSC_10device_ptrIjEEEEyS8_jNS5_3std3__410__identityEEEvT0_PT3_T1_NS0_13GridEvenShareISO_EET2_T4__param_1];
	cvta.to.global.u64 	%rd68, %rd71;
	mul.wide.u32 	%rd69, %r2, 4;
	add.s64 	%rd70, %rd68, %rd69;
	st.global.u32 	[%rd70], %r501;
$L__BB13_48:
	ret;

}
	// .globl	_ZN3cub18CUB_300001_SM_10006detail6reduce28DeviceReduceSingleTileKernelINS2_10policy_hubIjyN4cuda3__47maximumIjEEE10Policy1000EPjSB_iS8_jjNS5_3std3__410__identityEEEvT0_T1_T2_T3_T4_T6_
.visible .entry _ZN3cub18CUB_300001_SM_10006detail6reduce28DeviceReduceSingleTileKernelINS2_10policy_hubIjyN4cuda3__47maximumIjEEE10Policy1000EPjSB_iS8_jjNS5_3std3__410__identityEEEvT0_T1_T2_T3_T4_T6_(
	.param .u64 .ptr .align 1 _ZN3cub18CUB_300001_SM_10006detail6reduce28DeviceReduceSingleTileKernelINS2_10policy_hubIjyN4cuda3__47maximumIjEEE10Policy1000EPjSB_iS8_jjNS5_3std3__410__identityEEEvT0_T1_T2_T3_T4_T6__param_0,
	.param .u64 .ptr .align 1 _ZN3cub18CUB_300001_SM_10006detail6reduce28DeviceReduceSingleTileKernelINS2_10policy_hubIjyN4cuda3__47maximumIjEEE10Policy1000EPjSB_iS8_jjNS5_3std3__410__identityEEEvT0_T1_T2_T3_T4_T6__param_1,
	.param .u32 _ZN3cub18CUB_300001_SM_10006detail6reduce28DeviceReduceSingleTileKernelINS2_10policy_hubIjyN4cuda3__47maximumIjEEE10Policy1000EPjSB_iS8_jjNS5_3std3__410__identityEEEvT0_T1_T2_T3_T4_T6__param_2,
	.param .align 1 .b8 _ZN3cub18CUB_300001_SM_10006detail6reduce28DeviceReduceSingleTileKernelINS2_10policy_hubIjyN4cuda3__47maximumIjEEE10Policy1000EPjSB_iS8_jjNS5_3std3__410__identityEEEvT0_T1_T2_T3_T4_T6__param_3[1],
	.param .u32 _ZN3cub18CUB_300001_SM_10006detail6reduce28DeviceReduceSingleTileKernelINS2_10policy_hubIjyN4cuda3__47maximumIjEEE10Policy1000EPjSB_iS8_jjNS5_3std3__410__identityEEEvT0_T1_T2_T3_T4_T6__param_4,
	.param .align 1 .b8 _ZN3cub18CUB_300001_SM_10006detail6reduce28DeviceReduceSingleTileKernelINS2_10policy_hubIjyN4cuda3__47maximumIjEEE10Policy1000EPjSB_iS8_jjNS5_3std3__410__identityEEEvT0_T1_T2_T3_T4_T6__param_5[1]
)
.maxntid 256
.minnctapersm 1
{
	.reg .pred 	%p<97>;
	.reg .b32 	%r<687>;
	.reg .b64 	%rd<125>;
	// demoted variable
	.shared .align 4 .b8 _ZZN3cub18CUB_300001_SM_10006detail6reduce28DeviceReduceSingleTileKernelINS2_10policy_hubIjyN4cuda3__47maximumIjEEE10Policy1000EPjSB_iS8_jjNS5_3std3__410__identityEEEvT0_T1_T2_T3_T4_T6_E12temp_storage[44];
	ld.param.u64 	%rd16, [_ZN3cub18CUB_300001_SM_10006detail6reduce28DeviceReduceSingleTileKernelINS2_10policy_hubIjyN4cuda3__47maximumIjEEE10Policy1000EPjSB_iS8_jjNS5_3std3__410__identityEEEvT0_T1_T2_T3_T4_T6__param_0];
	ld.param.u64 	%rd17, [_ZN3cub18CUB_300001_SM_10006detail6reduce28DeviceReduceSingleTileKernelINS2_10policy_hubIjyN4cuda3__47maximumIjEEE10Policy1000EPjSB_iS8_jjNS5_3std3__410__identityEEEvT0_T1_T2_T3_T4_T6__param_1];
	ld.param.u32 	%r124, [_ZN3cub18CUB_300001_SM_10006detail6reduce28DeviceReduceSingleTileKernelINS2_10policy_hubIjyN4cuda3__47maximumIjEEE10Policy1000EPjSB_iS8_jjNS5_3std3__410__identityEEEvT0_T1_T2_T3_T4_T6__param_2];
	ld.param.u32 	%r125, [_ZN3cub18CUB_300001_SM_10006detail6reduce28DeviceReduceSingleTileKernelINS2_10policy_hubIjyN4cuda3__47maximumIjEEE10Policy1000EPjSB_iS8_jjNS5_3std3__410__identityEEEvT0_T1_T2_T3_T4_T6__param_4];
	cvta.to.global.u64 	%rd1, %rd17;
	setp.ne.s32 	%p1, %r124, 0;
	@%p1 bra 	$L__BB14_3;
	mov.u32 	%r633, %tid.x;
	setp.ne.s32 	%p96, %r633, 0;
	@%p96 bra 	$L__BB14_74;
	st.global.u32 	[%rd1], %r125;
	bra.uni 	$L__BB14_74;
$L__BB14_3:
	and.b64  	%rd18, %rd16, 15;
	setp.ne.s64 	%p2, %rd18, 0;
	@%p2 bra 	$L__BB14_38;
	setp.gt.s32 	%p49, %r124, 4095;
	@%p49 bra 	$L__BB14_22;
	mov.u32 	%r1, %tid.x;
	setp.ge.s32 	%p66, %r1, %r124;
	mov.b32 	%r644, 0;
	mov.u32 	%r639, %r1;
	@%p66 bra 	$L__BB14_7;
	mul.wide.u32 	%rd113, %r1, 4;
	add.s64 	%rd112, %rd16, %rd113;
	// begin inline asm
	ld.global.nc.u32 %r644, [%rd112];
	// end inline asm
	add.s32 	%r639, %r1, 256;
$L__BB14_7:
	setp.ge.s32 	%p67, %r639, %r124;
	@%p67 bra 	$L__BB14_13;
	not.b32 	%r508, %r639;
	add.s32 	%r6, %r124, %r508;
	and.b32  	%r509, %r6, 768;
	setp.eq.s32 	%p68, %r509, 768;
	@%p68 bra 	$L__BB14_11;
	mul.wide.u32 	%rd114, %r639, 4;
	add.s64 	%rd121, %rd16, %rd114;
	shr.u32 	%r510, %r6, 8;
	add.s32 	%r511, %r510, 1;
	and.b32  	%r512, %r511, 3;
	neg.s32 	%r636, %r512;
$L__BB14_10:
	.pragma "nounroll";
	// begin inline asm
	ld.global.nc.u32 %r513, [%rd121];
	// end inline asm
	max.u32 	%r644, %r644, %r513;
	add.s32 	%r639, %r639, 256;
	add.s64 	%rd121, %rd121, 1024;
	add.s32 	%r636, %r636, 1;
	setp.ne.s32 	%p69, %r636, 0;
	@%p69 bra 	$L__BB14_10;
$L__BB14_11:
	setp.lt.u32 	%p70, %r6, 768;
	@%p70 bra 	$L__BB14_13;
$L__BB14_12:
	mul.wide.s32 	%rd120, %r639, 4;
	add.s64 	%rd116, %rd16, %rd120;
	// begin inline asm
	ld.global.nc.u32 %r514, [%rd116];
	// end inline asm
	max.u32 	%r518, %r644, %r514;
	add.s64 	%rd117, %rd116, 1024;
	// begin inline asm
	ld.global.nc.u32 %r515, [%rd117];
	// end inline asm
	max.u32 	%r519, %r518, %r515;
	add.s64 	%rd118, %rd116, 2048;
	// begin inline asm
	ld.global.nc.u32 %r516, [%rd118];
	// end inline asm
	max.u32 	%r520, %r519, %r516;
	add.s64 	%rd119, %rd116, 3072;
	// begin inline asm
	ld.global.nc.u32 %r517, [%rd119];
	// end inline asm
	max.u32 	%r644, %r520, %r517;
	add.s32 	%r639, %r639, 1024;
	setp.lt.s32 	%p71, %r639, %r124;
	@%p71 bra 	$L__BB14_12;
$L__BB14_13:
	setp.lt.s32 	%p72, %r124, 256;
	@%p72 bra 	$L__BB14_18;
	// begin inline asm
	mov.u32 %r584, %laneid;
	// end inline asm
	mov.b32 	%r587, 1;
	mov.b32 	%r608, 31;
	mov.b32 	%r609, -1;
	// begin inline asm
	shfl.sync.down.b32 %r585, %r644, %r587, %r608, %r609;
	// end inline asm
	setp.gt.s32 	%p88, %r584, 30;
	max.u32 	%r610, %r644, %r585;
	selp.b32 	%r591, %r644, %r610, %p88;
	mov.b32 	%r592, 2;
	// begin inline asm
	shfl.sync.down.b32 %r590, %r591, %r592, %r608, %r609;
	// end inline asm
	setp.gt.s32 	%p89, %r584, 29;
	max.u32 	%r611, %r591, %r590;
	selp.b32 	%r596, %r591, %r611, %p89;
	mov.b32 	%r597, 4;
	// begin inline asm
	shfl.sync.down.b32 %r595, %r596, %r597, %r608, %r609;
	// end inline asm
	setp.gt.s32 	%p90, %r584, 27;
	max.u32 	%r612, %r596, %r595;
	selp.b32 	%r601, %r596, %r612, %p90;
	mov.b32 	%r602, 8;
	// begin inline asm
	shfl.sync.down.b32 %r600, %r601, %r602, %r608, %r609;
	// end inline asm
	setp.gt.s32 	%p91, %r584, 23;
	max.u32 	%r613, %r601, %r600;
	selp.b32 	%r606, %r601, %r613, %p91;
	mov.b32 	%r607, 16;
	// begin inline asm
	shfl.sync.down.b32 %r605, %r606, %r607, %r608, %r609;
	// end inline asm
	setp.gt.s32 	%p92, %r584, 15;
	max.u32 	%r22, %r606, %r605;
	selp.b32 	%r686, %r606, %r22, %p92;
	setp.ne.s32 	%p93, %r584, 0;
	@%p93 bra 	$L__BB14_16;
	shr.u32 	%r614, %r1, 3;
	and.b32  	%r615, %r614, 124;
	mov.u32 	%r616, _ZZN3cub18CUB_300001_SM_10006detail6reduce28DeviceReduceSingleTileKernelINS2_10policy_hubIjyN4cuda3__47maximumIjEEE10Policy1000EPjSB_iS8_jjNS5_3std3__410__identityEEEvT0_T1_T2_T3_T4_T6_E12temp_storage;
	add.s32 	%r617, %r616, %r615;
	st.shared.u32 	[%r617+8], %r22;
$L__BB14_16:
	bar.sync 	0;
	setp.ne.s32 	%p94, %r1, 0;
	@%p94 bra 	$L__BB14_72;
	ld.shared.u32 	%r618, [_ZZN3cub18CUB_300001_SM_10006detail6reduce28DeviceReduceSingleTileKernelINS2_10policy_hubIjyN4cuda3__47maximumIjEEE10Policy1000EPjSB_iS8_jjNS5_3std3__410__identityEEEvT0_T1_T2_T3_T4_T6_E12temp_storage+12];
	max.u32 	%r619, %r686, %r618;
	ld.shared.u32 	%r620, [_ZZN3cub18CUB_300001_SM_10006detail6reduce28DeviceReduceSingleTileKernelINS2_10policy_hubIjyN4cuda3__47maximumIjEEE10Policy1000EPjSB_iS8_jjNS5_3std3__410__identityEEEvT0_T1_T2_T3_T4_T6_E12temp_storage+16];
	max.u32 	%r621, %r619, %r620;
	ld.shared.u32 	%r622, [_ZZN3cub18CUB_300001_SM_10006detail6reduce28DeviceReduceSingleTileKernelINS2_10policy_hubIjyN4cuda3__47maximumIjEEE10Policy1000EPjSB_iS8_jjNS5_3std3__410__identityEEEvT0_T1_T2_T3_T4_T6_E12temp_storage+20];
	max.u32 	%r623, %r621, %r622;
	ld.shared.u32 	%r624, [_ZZN3cub18CUB_300001_SM_10006detail6reduce28DeviceReduceSingleTileKernelINS2_10policy_hubIjyN4cuda3__47maximumIjEEE10Policy1000EPjSB_iS8_jjNS5_3std3__410__identityEEEvT0_T1_T2_T3_T4_T6_E12temp_storage+24];
	max.u32 	%r625, %r623, %r624;
	ld.shared.u32 	%r626, [_ZZN3cub18CUB_300001_SM_10006detail6reduce28DeviceReduceSingleTileKernelINS2_10policy_hubIjyN4cuda3__47maximumIjEEE10Policy1000EPjSB_iS8_jjNS5_3std3__410__identityEEEvT0_T1_T2_T3_T4_T6_E12temp_storage+28];
	max.u32 	%r627, %r625, %r626;
	ld.shared.u32 	%r628, [_ZZN3cub18CUB_300001_SM_10006detail6reduce28DeviceReduceSingleTileKernelINS2_10policy_hubIjyN4cuda3__47maximumIjEEE10Policy1000EPjSB_iS8_jjNS5_3std3__410__identityEEEvT0_T1_T2_T3_T4_T6_E12temp_storage+32];
	max.u32 	%r629, %r627, %r628;
	ld.shared.u32 	%r630, [_ZZN3cub18CUB_300001_SM_10006detail6reduce28DeviceReduceSingleTileKernelINS2_10policy_hubIjyN4cuda3__47maximumIjEEE10Policy1000EPjSB_iS8_jjNS5_3std3__410__identityEEEvT0_T1_T2_T3_T4_T6_E12temp_storage+36];
	max.u32 	%r686, %r629, %r630;
	bra.uni 	$L__BB14_72;
$L__BB14_18:
	// begin inline asm
	mov.u32 %r521, %laneid;
	// end inline asm
	and.b32  	%r547, %r1, 992;
	add.s32 	%r548, %r547, 32;
	setp.gt.s32 	%p73, %r548, %r124;
	not.b32 	%r549, %r547;
	add.s32 	%r550, %r124, %r549;
	selp.b32 	%r545, %r550, 31, %p73;
	mov.b32 	%r524, 1;
	mov.b32 	%r546, -1;
	// begin inline asm
	shfl.sync.down.b32 %r522, %r644, %r524, %r545, %r546;
	// end inline asm
	setp.lt.s32 	%p74, %r521, %r545;
	max.u32 	%r551, %r644, %r522;
	selp.b32 	%r528, %r551, %r644, %p74;
	mov.b32 	%r529, 2;
	// begin inline asm
	shfl.sync.down.b32 %r527, %r528, %r529, %r545, %r546;
	// end inline asm
	add.s32 	%r552, %r521, 2;
	setp.gt.s32 	%p75, %r552, %r545;
	max.u32 	%r553, %r528, %r527;
	selp.b32 	%r533, %r528, %r553, %p75;
	mov.b32 	%r534, 4;
	// begin inline asm
	shfl.sync.down.b32 %r532, %r533, %r534, %r545, %r546;
	// end inline asm
	add.s32 	%r554, %r521, 4;
	setp.gt.s32 	%p76, %r554, %r545;
	max.u32 	%r555, %r533, %r532;
	selp.b32 	%r538, %r533, %r555, %p76;
	mov.b32 	%r539, 8;
	// begin inline asm
	shfl.sync.down.b32 %r537, %r538, %r539, %r545, %r546;
	// end inline asm
	add.s32 	%r556, %r521, 8;
	setp.gt.s32 	%p77, %r556, %r545;
	max.u32 	%r557, %r538, %r537;
	selp.b32 	%r543, %r538, %r557, %p77;
	mov.b32 	%r544, 16;
	// begin inline asm
	shfl.sync.down.b32 %r542, %r543, %r544, %r545, %r546;
	// end inline asm
	add.s32 	%r558, %r521, 16;
	setp.gt.s32 	%p78, %r558, %r545;
	max.u32 	%r559, %r543, %r542;
	selp.b32 	%r686, %r543, %r559, %p78;
	setp.ne.s32 	%p79, %r521, 0;
	@%p79 bra 	$L__BB14_20;
	shr.u32 	%r560, %r1, 3;
	and.b32  	%r561, %r560, 124;
	mov.u32 	%r562, _ZZN3cub18CUB_300001_SM_10006detail6reduce28DeviceReduceSingleTileKernelINS2_10policy_hubIjyN4cuda3__47maximumIjEEE10Policy1000EPjSB_iS8_jjNS5_3std3__410__identityEEEvT0_T1_T2_T3_T4_T6_E12temp_storage;
	add.s32 	%r563, %r562, %r561;
	st.shared.u32 	[%r563+8], %r686;
$L__BB14_20:
	bar.sync 	0;
	setp.ne.s32 	%p80, %r1, 0;
	@%p80 bra 	$L__BB14_72;
	setp.gt.s32 	%p81, %r124, 32;
	ld.shared.u32 	%r564, [_ZZN3cub18CUB_300001_SM_10006detail6reduce28DeviceReduceSingleTileKernelINS2_10policy_hubIjyN4cuda3__47maximumIjEEE10Policy1000EPjSB_iS8_jjNS5_3std3__410__identityEEEvT0_T1_T2_T3_T4_T6_E12temp_storage+12];
	max.u32 	%r565, %r686, %r564;
	selp.b32 	%r566, %r565, %r686, %p81;
	setp.gt.s32 	%p82, %r124, 64;
	ld.shared.u32 	%r567, [_ZZN3cub18CUB_300001_SM_10006detail6reduce28DeviceReduceSingleTileKernelINS2_10policy_hubIjyN4cuda3__47maximumIjEEE10Policy1000EPjSB_iS8_jjNS5_3std3__410__identityEEEvT0_T1_T2_T3_T4_T6_E12temp_storage+16];
	max.u32 	%r568, %r566, %r567;
	selp.b32 	%r569, %r568, %r566, %p82;
	setp.gt.s32 	%p83, %r124, 96;
	ld.shared.u32 	%r570, [_ZZN3cub18CUB_300001_SM_10006detail6reduce28DeviceReduceSingleTileKernelINS2_10policy_hubIjyN4cuda3__47maximumIjEEE10Policy1000EPjSB_iS8_jjNS5_3std3__410__identityEEEvT0_T1_T2_T3_T4_T6_E12temp_storage+20];
	max.u32 	%r571, %r569, %r570;
	selp.b32 	%r572, %r571, %r569, %p83;
	setp.gt.s32 	%p84, %r124, 128;
	ld.shared.u32 	%r573, [_ZZN3cub18CUB_300001_SM_10006detail6reduce28DeviceReduceSingleTileKernelINS2_10policy_hubIjyN4cuda3__47maximumIjEEE10Policy1000EPjSB_iS8_jjNS5_3std3__410__identityEEEvT0_T1_T2_T3_T4_T6_E12temp_storage+24];
	max.u32 	%r574, %r572, %r573;
	selp.b32 	%r575, %r574, %r572, %p84;
	setp.gt.s32 	%p85, %r124, 160;
	ld.shared.u32 	%r576, [_ZZN3cub18CUB_300001_SM_10006detail6reduce28DeviceReduceSingleTileKernelINS2_10policy_hubIjyN4cuda3__47maximumIjEEE10Policy1000EPjSB_iS8_jjNS5_3std3__410__identityEEEvT0_T1_T2_T3_T4_T6_E12temp_storage+28];
	max.u32 	%r577, %r575, %r576;
	selp.b32 	%r578, %r577, %r575, %p85;
	setp.gt.s32 	%p86, %r124, 192;
	ld.shared.u32 	%r579, [_ZZN3cub18CUB_300001_SM_10006detail6reduce28DeviceReduceSingleTileKernelINS2_10policy_hubIjyN4cuda3__47maximumIjEEE10Policy1000EPjSB_iS8_jjNS5_3std3__410__identityEEEvT0_T1_T2_T3_T4_T6_E12temp_storage+32];
	max.u32 	%r580, %r578, %r579;
	selp.b32 	%r581, %r580, %r578, %p86;
	setp.gt.s32 	%p87, %r124, 224;
	ld.shared.u32 	%r582, [_ZZN3cub18CUB_300001_SM_10006detail6reduce28DeviceReduceSingleTileKernelINS2_10policy_hubIjyN4cuda3__47maximumIjEEE10Policy1000EPjSB_iS8_jjNS5_3std3__410__identityEEEvT0_T1_T2_T3_T4_T6_E12temp_storage+36];
	max.u32 	%r583, %r581, %r582;
	selp.b32 	%r686, %r583, %r581, %p87;
	bra.uni 	$L__BB14_72;
$L__BB14_22:
	mov.u32 	%r27, %tid.x;
	shl.b32 	%r379, %r27, 2;
	mul.wide.u32 	%rd86, %r379, 4;
	add.s64 	%rd76, %rd16, %rd86;
	// begin inline asm
	ld.global.nc.v2.u64 {%rd74, %rd75}, [%rd76];
	// end inline asm
	mov.b64 	{%r380, %r381}, %rd75;
	mov.b64 	{%r382, %r383}, %rd74;
	add.s64 	%rd79, %rd76, 4096;
	// begin inline asm
	ld.global.nc.v2.u64 {%rd77, %rd78}, [%rd79];
	// end inline asm
	mov.b64 	{%r384, %r385}, %rd78;
	mov.b64 	{%r386, %r387}, %rd77;
	add.s64 	%rd82, %rd76, 8192;
	// begin inline asm
	ld.global.nc.v2.u64 {%rd80, %rd81}, [%rd82];
	// end inline asm
	mov.b64 	{%r388, %r389}, %rd81;
	mov.b64 	{%r390, %r391}, %rd80;
	add.s64 	%rd85, %rd76, 12288;
	// begin inline asm
	ld.global.nc.v2.u64 {%rd83, %rd84}, [%rd85];
	// end inline asm
	mov.b64 	{%r392, %r393}, %rd84;
	mov.b64 	{%r394, %r395}, %rd83;
	max.u32 	%r396, %r382, %r383;
	max.u32 	%r397, %r396, %r380;
	max.u32 	%r398, %r381, %r386;
	max.u32 	%r399, %r398, %r387;
	max.u32 	%r400, %r384, %r385;
	max.u32 	%r401, %r400, %r390;
	max.u32 	%r402, %r391, %r388;
	max.u32 	%r403, %r402, %r389;
	max.u32 	%r404, %r394, %r395;
	max.u32 	%r405, %r404, %r392;
	max.u32 	%r406, %r397, %r399;
	max.u32 	%r407, %r406, %r401;
	max.u32 	%r408, %r403, %r405;
	max.u32 	%r409, %r408, %r393;
	max.u32 	%r659, %r407, %r409;
	setp.lt.u32 	%p50, %r124, 8192;
	mov.b32 	%r648, 4096;
	@%p50 bra 	$L__BB14_26;
	add.s32 	%r29, %r124, -4096;
	mov.b32 	%r648, 4096;
$L__BB14_24:
	mul.wide.s32 	%rd99, %r648, 4;
	add.s64 	%rd89, %rd76, %rd99;
	// begin inline asm
	ld.global.nc.v2.u64 {%rd87, %rd88}, [%rd89];
	// end inline asm
	mov.b64 	{%r411, %r412}, %rd88;
	mov.b64 	{%r413, %r414}, %rd87;
	add.s64 	%rd92, %rd89, 4096;
	// begin inline asm
	ld.global.nc.v2.u64 {%rd90, %rd91}, [%rd92];
	// end inline asm
	mov.b64 	{%r415, %r416}, %rd91;
	mov.b64 	{%r417, %r418}, %rd90;
	add.s64 	%rd95, %rd89, 8192;
	// begin inline asm
	ld.global.nc.v2.u64 {%rd93, %rd94}, [%rd95];
	// end inline asm
	mov.b64 	{%r419, %r420}, %rd94;
	mov.b64 	{%r421, %r422}, %rd93;
	add.s64 	%rd98, %rd89, 12288;
	// begin inline asm
	ld.global.nc.v2.u64 {%rd96, %rd97}, [%rd98];
	// end inline asm
	mov.b64 	{%r423, %r424}, %rd97;
	mov.b64 	{%r425, %r426}, %rd96;
	max.u32 	%r427, %r659, %r413;
	max.u32 	%r428, %r427, %r414;
	max.u32 	%r429, %r411, %r412;
	max.u32 	%r430, %r429, %r417;
	max.u32 	%r431, %r418, %r415;
	max.u32 	%r432, %r431, %r416;
	max.u32 	%r433, %r421, %r422;
	max.u32 	%r434, %r433, %r419;
	max.u32 	%r435, %r420, %r425;
	max.u32 	%r436, %r435, %r426;
	max.u32 	%r437, %r423, %r424;
	max.u32 	%r438, %r428, %r430;
	max.u32 	%r439, %r438, %r432;
	max.u32 	%r440, %r434, %r436;
	max.u32 	%r441, %r440, %r437;
	max.u32 	%r659, %r439, %r441;
	sub.s32 	%r442, %r124, %r648;
	setp.lt.s32 	%p51, %r442, 4096;
	@%p51 bra 	$L__BB14_34;
	add.s32 	%r648, %r648, 4096;
	setp.le.s32 	%p52, %r648, %r29;
	@%p52 bra 	$L__BB14_24;
$L__BB14_26:
	setp.le.s32 	%p53, %r124, %r648;
	@%p53 bra 	$L__BB14_34;
	sub.s32 	%r36, %r124, %r648;
	setp.ge.s32 	%p54, %r27, %r36;
	@%p54 bra 	$L__BB14_34;
	not.b32 	%r444, %r27;
	add.s32 	%r445, %r124, %r444;
	sub.s32 	%r37, %r445, %r648;
	and.b32  	%r446, %r37, 768;
	setp.eq.s32 	%p55, %r446, 768;
	mov.u32 	%r653, %r27;
	@%p55 bra 	$L__BB14_31;
	add.s32 	%r650, %r27, %r648;
	shr.u32 	%r447, %r37, 8;
	add.s32 	%r448, %r447, 1;
	and.b32  	%r449, %r448, 3;
	neg.s32 	%r649, %r449;
	mov.u32 	%r653, %r27;
$L__BB14_30:
	.pragma "nounroll";
	mul.wide.u32 	%rd101, %r650, 4;
	add.s64 	%rd100, %rd16, %rd101;
	// begin inline asm
	ld.global.nc.u32 %r450, [%rd100];
	// end inline asm
	max.u32 	%r659, %r659, %r450;
	add.s32 	%r653, %r653, 256;
	add.s32 	%r650, %r650, 256;
	add.s32 	%r649, %r649, 1;
	setp.ne.s32 	%p56, %r649, 0;
	@%p56 bra 	$L__BB14_30;
$L__BB14_31:
	setp.lt.u32 	%p57, %r37, 768;
	@%p57 bra 	$L__BB14_34;
	cvt.u64.u32 	%rd102, %r653;
	cvt.u64.u32 	%rd103, %r648;
	add.s64 	%rd104, %rd102, %rd103;
	shl.b64 	%rd105, %rd104, 2;
	add.s64 	%rd106, %rd105, %rd16;
	add.s64 	%rd122, %rd106, 2048;
	add.s32 	%r656, %r653, %r648;
$L__BB14_33:
	mul.wide.u32 	%rd111, %r656, 4;
	add.s64 	%rd107, %rd16, %rd111;
	// begin inline asm
	ld.global.nc.u32 %r451, [%rd107];
	// end inline asm
	max.u32 	%r455, %r659, %r451;
	add.s64 	%rd108, %rd122, -1024;
	// begin inline asm
	ld.global.nc.u32 %r452, [%rd108];
	// end inline asm
	max.u32 	%r456, %r455, %r452;
	// begin inline asm
	ld.global.nc.u32 %r453, [%rd122];
	// end inline asm
	max.u32 	%r457, %r456, %r453;
	add.s64 	%rd110, %rd122, 1024;
	// begin inline asm
	ld.global.nc.u32 %r454, [%rd110];
	// end inline asm
	max.u32 	%r659, %r457, %r454;
	add.s32 	%r653, %r653, 1024;
	add.s64 	%rd122, %rd122, 4096;
	add.s32 	%r656, %r656, 1024;
	setp.lt.s32 	%p58, %r653, %r36;
	@%p58 bra 	$L__BB14_33;
$L__BB14_34:
	// begin inline asm
	mov.u32 %r458, %laneid;
	// end inline asm
	mov.b32 	%r461, 1;
	mov.b32 	%r482, 31;
	mov.b32 	%r483, -1;
	// begin inline asm
	shfl.sync.down.b32 %r459, %r659, %r461, %r482, %r483;
	// end inline asm
	setp.gt.s32 	%p59, %r458, 30;
	max.u32 	%r484, %r659, %r459;
	selp.b32 	%r465, %r659, %r484, %p59;
	mov.b32 	%r466, 2;
	// begin inline asm
	shfl.sync.down.b32 %r464, %r465, %r466, %r482, %r483;
	// end inline asm
	setp.gt.s32 	%p60, %r458, 29;
	max.u32 	%r485, %r465, %r464;
	selp.b32 	%r470, %r465, %r485, %p60;
	mov.b32 	%r471, 4;
	// begin inline asm
	shfl.sync.down.b32 %r469, %r470, %r471, %r482, %r483;
	// end inline asm
	setp.gt.s32 	%p61, %r458, 27;
	max.u32 	%r486, %r470, %r469;
	selp.b32 	%r475, %r470, %r486, %p61;
	mov.b32 	%r476, 8;
	// begin inline asm
	shfl.sync.down.b32 %r474, %r475, %r476, %r482, %r483;
	// end inline asm
	setp.gt.s32 	%p62, %r458, 23;
	max.u32 	%r487, %r475, %r474;
	selp.b32 	%r480, %r475, %r487, %p62;
	mov.b32 	%r481, 16;
	// begin inline asm
	shfl.sync.down.b32 %r479, %r480, %r481, %r482, %r483;
	// end inline asm
	setp.gt.s32 	%p63, %r458, 15;
	max.u32 	%r59, %r480, %r479;
	selp.b32 	%r686, %r480, %r59, %p63;
	setp.ne.s32 	%p64, %r458, 0;
	@%p64 bra 	$L__BB14_36;
	shr.u32 	%r488, %r27, 3;
	and.b32  	%r489, %r488, 124;
	mov.u32 	%r490, _ZZN3cub18CUB_300001_SM_10006detail6reduce28DeviceReduceSingleTileKernelINS2_10policy_hubIjyN4cuda3__47maximumIjEEE10Policy1000EPjSB_iS8_jjNS5_3std3__410__identityEEEvT0_T1_T2_T3_T4_T6_E12temp_storage;
	add.s32 	%r491, %r490, %r489;
	st.shared.u32 	[%r491+8], %r59;
$L__BB14_36:
	bar.sync 	0;
	setp.ne.s32 	%p65, %r27, 0;
	@%p65 bra 	$L__BB14_72;
	ld.shared.u32 	%r492, [_ZZN3cub18CUB_300001_SM_10006detail6reduce28DeviceReduceSingleTileKernelINS2_10policy_hubIjyN4cuda3__47maximumIjEEE10Policy1000EPjSB_iS8_jjNS5_3std3__410__identityEEEvT0_T1_T2_T3_T4_T6_E12temp_storage+12];
	max.u32 	%r493, %r686, %r492;
	ld.shared.u32 	%r494, [_ZZN3cub18CUB_300001_SM_10006detail6reduce28DeviceReduceSingleTileKernelINS2_10policy_hubIjyN4cuda3__47maximumIjEEE10Policy1000EPjSB_iS8_jjNS5_3std3__410__identityEEEvT0_T1_T2_T3_T4_T6_E12temp_storage+16];
	max.u32 	%r495, %r493, %r494;
	ld.shared.u32 	%r496, [_ZZN3cub18CUB_300001_SM_10006detail6reduce28DeviceReduceSingleTileKernelINS2_10policy_hubIjyN4cuda3__47maximumIjEEE10Policy1000EPjSB_iS8_jjNS5_3std3__410__identityEEEvT0_T1_T2_T3_T4_T6_E12temp_storage+20];
	max.u32 	%r497, %r495, %r496;
	ld.shared.u32 	%r498, [_ZZN3cub18CUB_300001_SM_10006detail6reduce28DeviceReduceSingleTileKernelINS2_10policy_hubIjyN4cuda3__47maximumIjEEE10Policy1000EPjSB_iS8_jjNS5_3std3__410__identityEEEvT0_T1_T2_T3_T4_T6_E12temp_storage+24];
	max.u32 	%r499, %r497, %r498;
	ld.shared.u32 	%r500, [_ZZN3cub18CUB_300001_SM_10006detail6reduce28DeviceReduceSingleTileKernelINS2_10policy_hubIjyN4cuda3__47maximumIjEEE10Policy1000EPjSB_iS8_jjNS5_3std3__410__identityEEEvT0_T1_T2_T3_T4_T6_E12temp_storage+28];
	max.u32 	%r501, %r499, %r500;
	ld.shared.u32 	%r502, [_ZZN3cub18CUB_300001_SM_10006detail6reduce28DeviceReduceSingleTileKernelINS2_10policy_hubIjyN4cuda3__47maximumIjEEE10Policy1000EPjSB_iS8_jjNS5_3std3__410__identityEEEvT0_T1_T2_T3_T4_T6_E12temp_storage+32];
	max.u32 	%r503, %r501, %r502;
	ld.shared.u32 	%r504, [_ZZN3cub18CUB_300001_SM_10006detail6reduce28DeviceReduceSingleTileKernelINS2_10policy_hubIjyN4cuda3__47maximumIjEEE10Policy1000EPjSB_iS8_jjNS5_3std3__410__identityEEEvT0_T1_T2_T3_T4_T6_E12temp_storage+36];
	max.u32 	%r686, %r503, %r504;
	bra.uni 	$L__BB14_72;
$L__BB14_38:
	setp.gt.s32 	%p3, %r124, 4095;
	@%p3 bra 	$L__BB14_56;
	mov.u32 	%r62, %tid.x;
	setp.ge.s32 	%p20, %r62, %r124;
	mov.b32 	%r670, 0;
	mov.u32 	%r665, %r62;
	@%p20 bra 	$L__BB14_41;
	mul.wide.u32 	%rd66, %r62, 4;
	add.s64 	%rd65, %rd16, %rd66;
	// begin inline asm
	ld.global.nc.u32 %r670, [%rd65];
	// end inline asm
	add.s32 	%r665, %r62, 256;
$L__BB14_41:
	setp.ge.s32 	%p21, %r665, %r124;
	@%p21 bra 	$L__BB14_47;
	not.b32 	%r255, %r665;
	add.s32 	%r67, %r124, %r255;
	and.b32  	%r256, %r67, 768;
	setp.eq.s32 	%p22, %r256, 768;
	@%p22 bra 	$L__BB14_45;
	mul.wide.u32 	%rd67, %r665, 4;
	add.s64 	%rd123, %rd16, %rd67;
	shr.u32 	%r257, %r67, 8;
	add.s32 	%r258, %r257, 1;
	and.b32  	%r259, %r258, 3;
	neg.s32 	%r662, %r259;
$L__BB14_44:
	.pragma "nounroll";
	// begin inline asm
	ld.global.nc.u32 %r260, [%rd123];
	// end inline asm
	max.u32 	%r670, %r670, %r260;
	add.s32 	%r665, %r665, 256;
	add.s64 	%rd123, %rd123, 1024;
	add.s32 	%r662, %r662, 1;
	setp.ne.s32 	%p23, %r662, 0;
	@%p23 bra 	$L__BB14_44;
$L__BB14_45:
	setp.lt.u32 	%p24, %r67, 768;
	@%p24 bra 	$L__BB14_47;
$L__BB14_46:
	mul.wide.s32 	%rd73, %r665, 4;
	add.s64 	%rd69, %rd16, %rd73;
	// begin inline asm
	ld.global.nc.u32 %r261, [%rd69];
	// end inline asm
	max.u32 	%r265, %r670, %r261;
	add.s64 	%rd70, %rd69, 1024;
	// begin inline asm
	ld.global.nc.u32 %r262, [%rd70];
	// end inline asm
	max.u32 	%r266, %r265, %r262;
	add.s64 	%rd71, %rd69, 2048;
	// begin inline asm
	ld.global.nc.u32 %r263, [%rd71];
	// end inline asm
	max.u32 	%r267, %r266, %r263;
	add.s64 	%rd72, %rd69, 3072;
	// begin inline asm
	ld.global.nc.u32 %r264, [%rd72];
	// end inline asm
	max.u32 	%r670, %r267, %r264;
	add.s32 	%r665, %r665, 1024;
	setp.lt.s32 	%p25, %r665, %r124;
	@%p25 bra 	$L__BB14_46;
$L__BB14_47:
	setp.lt.s32 	%p26, %r124, 256;
	@%p26 bra 	$L__BB14_52;
	// begin inline asm
	mov.u32 %r331, %laneid;
	// end inline asm
	mov.b32 	%r334, 1;
	mov.b32 	%r355, 31;
	mov.b32 	%r356, -1;
	// begin inline asm
	shfl.sync.down.b32 %r332, %r670, %r334, %r355, %r356;
	// end inline asm
	setp.gt.s32 	%p42, %r331, 30;
	max.u32 	%r357, %r670, %r332;
	selp.b32 	%r338, %r670, %r357, %p42;
	mov.b32 	%r339, 2;
	// begin inline asm
	shfl.sync.down.b32 %r337, %r338, %r339, %r355, %r356;
	// end inline asm
	setp.gt.s32 	%p43, %r331, 29;
	max.u32 	%r358, %r338, %r337;
	selp.b32 	%r343, %r338, %r358, %p43;
	mov.b32 	%r344, 4;
	// begin inline asm
	shfl.sync.down.b32 %r342, %r343, %r344, %r355, %r356;
	// end inline asm
	setp.gt.s32 	%p44, %r331, 27;
	max.u32 	%r359, %r343, %r342;
	selp.b32 	%r348, %r343, %r359, %p44;
	mov.b32 	%r349, 8;
	// begin inline asm
	shfl.sync.down.b32 %r347, %r348, %r349, %r355, %r356;
	// end inline asm
	setp.gt.s32 	%p45, %r331, 23;
	max.u32 	%r360, %r348, %r347;
	selp.b32 	%r353, %r348, %r360, %p45;
	mov.b32 	%r354, 16;
	// begin inline asm
	shfl.sync.down.b32 %r352, %r353, %r354, %r355, %r356;
	// end inline asm
	setp.gt.s32 	%p46, %r331, 15;
	max.u32 	%r83, %r353, %r352;
	selp.b32 	%r686, %r353, %r83, %p46;
	setp.ne.s32 	%p47, %r331, 0;
	@%p47 bra 	$L__BB14_50;
	shr.u32 	%r361, %r62, 3;
	and.b32  	%r362, %r361, 124;
	mov.u32 	%r363, _ZZN3cub18CUB_300001_SM_10006detail6reduce28DeviceReduceSingleTileKernelINS2_10policy_hubIjyN4cuda3__47maximumIjEEE10Policy1000EPjSB_iS8_jjNS5_3std3__410__identityEEEvT0_T1_T2_T3_T4_T6_E12temp_storage;
	add.s32 	%r364, %r363, %r362;
	st.shared.u32 	[%r364+8], %r83;
$L__BB14_50:
	bar.sync 	0;
	setp.ne.s32 	%p48, %r62, 0;
	@%p48 bra 	$L__BB14_72;
	ld.shared.u32 	%r365, [_ZZN3cub18CUB_300001_SM_10006detail6reduce28DeviceReduceSingleTileKernelINS2_10policy_hubIjyN4cuda3__47maximumIjEEE10Policy1000EPjSB_iS8_jjNS5_3std3__410__identityEEEvT0_T1_T2_T3_T4_T6_E12temp_storage+12];
	max.u32 	%r366, %r686, %r365;
	ld.shared.u32 	%r367, [_ZZN3cub18CUB_300001_SM_10006detail6reduce28DeviceReduceSingleTileKernelINS2_10policy_hubIjyN4cuda3__47maximumIjEEE10Policy1000EPjSB_iS8_jjNS5_3std3__410__identityEEEvT0_T1_T2_T3_T4_T6_E12temp_storage+16];
	max.u32 	%r368, %r366, %r367;
	ld.shared.u32 	%r369, [_ZZN3cub18CUB_300001_SM_10006detail6reduce28DeviceReduceSingleTileKernelINS2_10policy_hubIjyN4cuda3__47maximumIjEEE10Policy1000EPjSB_iS8_jjNS5_3std3__410__identityEEEvT0_T1_T2_T3_T4_T6_E12temp_storage+20];
	max.u32 	%r370, %r368, %r369;
	ld.shared.u32 	%r371, [_ZZN3cub18CUB_300001_SM_10006detail6reduce28DeviceReduceSingleTileKernelINS2_10policy_hubIjyN4cuda3__47maximumIjEEE10Policy1000EPjSB_iS8_jjNS5_3std3__410__identityEEEvT0_T1_T2_T3_T4_T6_E12temp_storage+24];
	max.u32 	%r372, %r370, %r371;
	ld.shared.u32 	%r373, [_ZZN3cub18CUB_300001_SM_10006detail6reduce28DeviceReduceSingleTileKernelINS2_10policy_hubIjyN4cuda3__47maximumIjEEE10Policy1000EPjSB_iS8_jjNS5_3std3__410__identityEEEvT0_T1_T2_T3_T4_T6_E12temp_storage+28];
	max.u32 	%r374, %r372, %r373;
	ld.shared.u32 	%r375, [_ZZN3cub18CUB_300001_SM_10006detail6reduce28DeviceReduceSingleTileKernelINS2_10policy_hubIjyN4cuda3__47maximumIjEEE10Policy1000EPjSB_iS8_jjNS5_3std3__410__identityEEEvT0_T1_T2_T3_T4_T6_E12temp_storage+32];
	max.u32 	%r376, %r374, %r375;
	ld.shared.u32 	%r377, [_ZZN3cub18CUB_300001_SM_10006detail6reduce28DeviceReduceSingleTileKernelINS2_10policy_hubIjyN4cuda3__47maximumIjEEE10Policy1000EPjSB_iS8_jjNS5_3std3__410__identityEEEvT0_T1_T2_T3_T4_T6_E12temp_storage+36];
	max.u32 	%r686, %r376, %r377;
	bra.uni 	$L__BB14_72;
$L__BB14_52:
	// begin inline asm
	mov.u32 %r268, %laneid;
	// end inline asm
	and.b32  	%r294, %r62, 992;
	add.s32 	%r295, %r294, 32;
	setp.gt.s32 	%p27, %r295, %r124;
	not.b32 	%r296, %r294;
	add.s32 	%r297, %r124, %r296;
	selp.b32 	%r292, %r297, 31, %p27;
	mov.b32 	%r271, 1;
	mov.b32 	%r293, -1;
	// begin inline asm
	shfl.sync.down.b32 %r269, %r670, %r271, %r292, %r293;
	// end inline asm
	setp.lt.s32 	%p28, %r268, %r292;
	max.u32 	%r298, %r670, %r269;
	selp.b32 	%r275, %r298, %r670, %p28;
	mov.b32 	%r276, 2;
	// begin inline asm
	shfl.sync.down.b32 %r274, %r275, %r276, %r292, %r293;
	// end inline asm
	add.s32 	%r299, %r268, 2;
	setp.gt.s32 	%p29, %r299, %r292;
	max.u32 	%r300, %r275, %r274;
	selp.b32 	%r280, %r275, %r300, %p29;
	mov.b32 	%r281, 4;
	// begin inline asm
	shfl.sync.down.b32 %r279, %r280, %r281, %r292, %r293;
	// end inline asm
	add.s32 	%r301, %r268, 4;
	setp.gt.s32 	%p30, %r301, %r292;
	max.u32 	%r302, %r280, %r279;
	selp.b32 	%r285, %r280, %r302, %p30;
	mov.b32 	%r286, 8;
	// begin inline asm
	shfl.sync.down.b32 %r284, %r285, %r286, %r292, %r293;
	// end inline asm
	add.s32 	%r303, %r268, 8;
	setp.gt.s32 	%p31, %r303, %r292;
	max.u32 	%r304, %r285, %r284;
	selp.b32 	%r290, %r285, %r304, %p31;
	mov.b32 	%r291, 16;
	// begin inline asm
	shfl.sync.down.b32 %r289, %r290, %r291, %r292, %r293;
	// end inline asm
	add.s32 	%r305, %r268, 16;
	setp.gt.s32 	%p32, %r305, %r292;
	max.u32 	%r306, %r290, %r289;
	selp.b32 	%r686, %r290, %r306, %p32;
	setp.ne.s32 	%p33, %r268, 0;
	@%p33 bra 	$L__BB14_54;
	shr.u32 	%r307, %r62, 3;
	and.b32  	%r308, %r307, 124;
	mov.u32 	%r309, _ZZN3cub18CUB_300001_SM_10006detail6reduce28DeviceReduceSingleTileKernelINS2_10policy_hubIjyN4cuda3__47maximumIjEEE10Policy1000EPjSB_iS8_jjNS5_3std3__410__identityEEEvT0_T1_T2_T3_T4_T6_E12temp_storage;
	add.s32 	%r310, %r309, %r308;
	st.shared.u32 	[%r310+8], %r686;
$L__BB14_54:
	bar.sync 	0;
	setp.ne.s32 	%p34, %r62, 0;
	@%p34 bra 	$L__BB14_72;
	setp.gt.s32 	%p35, %r124, 32;
	ld.shared.u32 	%r311, [_ZZN3cub18CUB_300001_SM_10006detail6reduce28DeviceReduceSingleTileKernelINS2_10policy_hubIjyN4cuda3__47maximumIjEEE10Policy1000EPjSB_iS8_jjNS5_3std3__410__identityEEEvT0_T1_T2_T3_T4_T6_E12temp_storage+12];
	max.u32 	%r312, %r686, %r311;
	selp.b32 	%r313, %r312, %r686, %p35;
	setp.gt.s32 	%p36, %r124, 64;
	ld.shared.u32 	%r314, [_ZZN3cub18CUB_300001_SM_10006detail6reduce28DeviceReduceSingleTileKernelINS2_10policy_hubIjyN4cuda3__47maximumIjEEE10Policy1000EPjSB_iS8_jjNS5_3std3__410__identityEEEvT0_T1_T2_T3_T4_T6_E12temp_storage+16];
	max.u32 	%r315, %r313, %r314;
	selp.b32 	%r316, %r315, %r313, %p36;
	setp.gt.s32 	%p37, %r124, 96;
	ld.shared.u32 	%r317, [_ZZN3cub18CUB_300001_SM_10006detail6reduce28DeviceReduceSingleTileKernelINS2_10policy_hubIjyN4cuda3__47maximumIjEEE10Policy1000EPjSB_iS8_jjNS5_3std3__410__identityEEEvT0_T1_T2_T3_T4_T6_E12temp_storage+20];
	max.u32 	%r318, %r316, %r317;
	selp.b32 	%r319, %r318, %r316, %p37;
	setp.gt.s32 	%p38, %r124, 128;
	ld.shared.u32 	%r320, [_ZZN3cub18CUB_300001_SM_10006detail6reduce28DeviceReduceSingleTileKernelINS2_10policy_hubIjyN4cuda3__47maximumIjEEE10Policy1000EPjSB_iS8_jjNS5_3std3__410__identityEEEvT0_T1_T2_T3_T4_T6_E12temp_storage+24];
	max.u32 	%r321, %r319, %r320;
	selp.b32 	%r322, %r321, %r319, %p38;
	setp.gt.s32 	%p39, %r124, 160;
	ld.shared.u32 	%r323, [_ZZN3cub18CUB_300001_SM_10006detail6reduce28DeviceReduceSingleTileKernelINS2_10policy_hubIjyN4cuda3__47maximumIjEEE10Policy1000EPjSB_iS8_jjNS5_3std3__410__identityEEEvT0_T1_T2_T3_T4_T6_E12temp_storage+28];
	max.u32 	%r324, %r322, %r323;
	selp.b32 	%r325, %r324, %r322, %p39;
	setp.gt.s32 	%p40, %r124, 192;
	ld.shared.u32 	%r326, [_ZZN3cub18CUB_300001_SM_10006detail6reduce28DeviceReduceSingleTileKernelINS2_10policy_hubIjyN4cuda3__47maximumIjEEE10Policy1000EPjSB_iS8_jjNS5_3std3__410__identityEEEvT0_T1_T2_T3_T4_T6_E12temp_storage+32];
	max.u32 	%r327, %r325, %r326;
	selp.b32 	%r328, %r327, %r325, %p40;
	setp.gt.s32 	%p41, %r124, 224;
	ld.shared.u32 	%r329, [_ZZN3cub18CUB_300001_SM_10006detail6reduce28DeviceReduceSingleTileKernelINS2_10policy_hubIjyN4cuda3__47maximumIjEEE10Policy1000EPjSB_iS8_jjNS5_3std3__410__identityEEEvT0_T1_T2_T3_T4_T6_E12temp_storage+36];
	max.u32 	%r330, %r328, %r329;
	selp.b32 	%r686, %r330, %r328, %p41;
	bra.uni 	$L__BB14_72;
$L__BB14_56:
	mov.u32 	%r88, %tid.x;
	mul.wide.u32 	%rd35, %r88, 4;
	add.s64 	%rd19, %rd16, %rd35;
	// begin inline asm
	ld.global.nc.u32 %r126, [%rd19];
	// end inline asm
	add.s64 	%rd20, %rd19, 1024;
	// begin inline asm
	ld.global.nc.u32 %r127, [%rd20];
	// end inline asm
	add.s64 	%rd21, %rd19, 2048;
	// begin inline asm
	ld.global.nc.u32 %r128, [%rd21];
	// end inline asm
	add.s64 	%rd22, %rd19, 3072;
	// begin inline asm
	ld.global.nc.u32 %r129, [%rd22];
	// end inline asm
	add.s64 	%rd23, %rd19, 4096;
	// begin inline asm
	ld.global.nc.u32 %r130, [%rd23];
	// end inline asm
	add.s64 	%rd24, %rd19, 5120;
	// begin inline asm
	ld.global.nc.u32 %r131, [%rd24];
	// end inline asm
	add.s64 	%rd25, %rd19, 6144;
	// begin inline asm
	ld.global.nc.u32 %r132, [%rd25];
	// end inline asm
	add.s64 	%rd26, %rd19, 7168;
	// begin inline asm
	ld.global.nc.u32 %r133, [%rd26];
	// end inline asm
	add.s64 	%rd27, %rd19, 8192;
	// begin inline asm
	ld.global.nc.u32 %r134, [%rd27];
	// end inline asm
	add.s64 	%rd28, %rd19, 9216;
	// begin inline asm
	ld.global.nc.u32 %r135, [%rd28];
	// end inline asm
	add.s64 	%rd29, %rd19, 10240;
	// begin inline asm
	ld.global.nc.u32 %r136, [%rd29];
	// end inline asm
	add.s64 	%rd30, %rd19, 11264;
	// begin inline asm
	ld.global.nc.u32 %r137, [%rd30];
	// end inline asm
	add.s64 	%rd31, %rd19, 12288;
	// begin inline asm
	ld.global.nc.u32 %r138, [%rd31];
	// end inline asm
	add.s64 	%rd32, %rd19, 13312;
	// begin inline asm
	ld.global.nc.u32 %r139, [%rd32];
	// end inline asm
	add.s64 	%rd33, %rd19, 14336;
	// begin inline asm
	ld.global.nc.u32 %r140, [%rd33];
	// end inline asm
	add.s64 	%rd34, %rd19, 15360;
	// begin inline asm
	ld.global.nc.u32 %r141, [%rd34];
	// end inline asm
	max.u32 	%r143, %r126, %r127;
	max.u32 	%r144, %r143, %r128;
	max.u32 	%r145, %r129, %r130;
	max.u32 	%r146, %r145, %r131;
	max.u32 	%r147, %r132, %r133;
	max.u32 	%r148, %r147, %r134;
	max.u32 	%r149, %r135, %r136;
	max.u32 	%r150, %r149, %r137;
	max.u32 	%r151, %r138, %r139;
	max.u32 	%r152, %r151, %r140;
	max.u32 	%r153, %r144, %r146;
	max.u32 	%r154, %r153, %r148;
	max.u32 	%r155, %r150, %r152;
	max.u32 	%r156, %r155, %r141;
	max.u32 	%r685, %r154, %r156;
	setp.lt.u32 	%p4, %r124, 8192;
	mov.b32 	%r674, 4096;
	@%p4 bra 	$L__BB14_60;
	add.s32 	%r90, %r124, -4096;
	mov.b32 	%r674, 4096;
$L__BB14_58:
	mul.wide.s32 	%rd52, %r674, 4;
	add.s64 	%rd36, %rd19, %rd52;
	// begin inline asm
	ld.global.nc.u32 %r158, [%rd36];
	// end inline asm
	add.s64 	%rd37, %rd36, 1024;
	// begin inline asm
	ld.global.nc.u32 %r159, [%rd37];
	// end inline asm
	add.s64 	%rd38, %rd36, 2048;
	// begin inline asm
	ld.global.nc.u32 %r160, [%rd38];
	// end inline asm
	add.s64 	%rd39, %rd36, 3072;
	// begin inline asm
	ld.global.nc.u32 %r161, [%rd39];
	// end inline asm
	add.s64 	%rd40, %rd36, 4096;
	// begin inline asm
	ld.global.nc.u32 %r162, [%rd40];
	// end inline asm
	add.s64 	%rd41, %rd36, 5120;
	// begin inline asm
	ld.global.nc.u32 %r163, [%rd41];
	// end inline asm
	add.s64 	%rd42, %rd36, 6144;
	// begin inline asm
	ld.global.nc.u32 %r164, [%rd42];
	// end inline asm
	add.s64 	%rd43, %rd36, 7168;
	// begin inline asm
	ld.global.nc.u32 %r165, [%rd43];
	// end inline asm
	add.s64 	%rd44, %rd36, 8192;
	// begin inline asm
	ld.global.nc.u32 %r166, [%rd44];
	// end inline asm
	add.s64 	%rd45, %rd36, 9216;
	// begin inline asm
	ld.global.nc.u32 %r167, [%rd45];
	// end inline asm
	add.s64 	%rd46, %rd36, 10240;
	// begin inline asm
	ld.global.nc.u32 %r168, [%rd46];
	// end inline asm
	add.s64 	%rd47, %rd36, 11264;
	// begin inline asm
	ld.global.nc.u32 %r169, [%rd47];
	// end inline asm
	add.s64 	%rd48, %rd36, 12288;
	// begin inline asm
	ld.global.nc.u32 %r170, [%rd48];
	// end inline asm
	add.s64 	%rd49, %rd36, 13312;
	// begin inline asm
	ld.global.nc.u32 %r171, [%rd49];
	// end inline asm
	add.s64 	%rd50, %rd36, 14336;
	// begin inline asm
	ld.global.nc.u32 %r172, [%rd50];
	// end inline asm
	add.s64 	%rd51, %rd36, 15360;
	// begin inline asm
	ld.global.nc.u32 %r173, [%rd51];
	// end inline asm
	max.u32 	%r174, %r685, %r158;
	max.u32 	%r175, %r174, %r159;
	max.u32 	%r176, %r160, %r161;
	max.u32 	%r177, %r176, %r162;
	max.u32 	%r178, %r163, %r164;
	max.u32 	%r179, %r178, %r165;
	max.u32 	%r180, %r166, %r167;
	max.u32 	%r181, %r180, %r168;
	max.u32 	%r182, %r169, %r170;
	max.u32 	%r183, %r182, %r171;
	max.u32 	%r184, %r172, %r173;
	max.u32 	%r185, %r175, %r177;
	max.u32 	%r186, %r185, %r179;
	max.u32 	%r187, %r181, %r183;
	max.u32 	%r188, %r187, %r184;
	max.u32 	%r685, %r186, %r188;
	sub.s32 	%r189, %r124, %r674;
	setp.lt.s32 	%p5, %r189, 4096;
	@%p5 bra 	$L__BB14_68;
	add.s32 	%r674, %r674, 4096;
	setp.le.s32 	%p6, %r674, %r90;
	@%p6 bra 	$L__BB14_58;
$L__BB14_60:
	setp.le.s32 	%p7, %r124, %r674;
	@%p7 bra 	$L__BB14_68;
	sub.s32 	%r97, %r124, %r674;
	setp.ge.s32 	%p8, %r88, %r97;
	@%p8 bra 	$L__BB14_68;
	not.b32 	%r191, %r88;
	add.s32 	%r192, %r124, %r191;
	sub.s32 	%r98, %r192, %r674;
	and.b32  	%r193, %r98, 768;
	setp.eq.s32 	%p9, %r193, 768;
	mov.u32 	%r679, %r88;
	@%p9 bra 	$L__BB14_65;
	add.s32 	%r676, %r88, %r674;
	shr.u32 	%r194, %r98, 8;
	add.s32 	%r195, %r194, 1;
	and.b32  	%r196, %r195, 3;
	neg.s32 	%r675, %r196;
	mov.u32 	%r679, %r88;
$L__BB14_64:
	.pragma "nounroll";
	mul.wide.u32 	%rd54, %r676, 4;
	add.s64 	%rd53, %rd16, %rd54;
	// begin inline asm
	ld.global.nc.u32 %r197, [%rd53];
	// end inline asm
	max.u32 	%r685, %r685, %r197;
	add.s32 	%r679, %r679, 256;
	add.s32 	%r676, %r676, 256;
	add.s32 	%r675, %r675, 1;
	setp.ne.s32 	%p10, %r675, 0;
	@%p10 bra 	$L__BB14_64;
$L__BB14_65:
	setp.lt.u32 	%p11, %r98, 768;
	@%p11 bra 	$L__BB14_68;
	cvt.u64.u32 	%rd55, %r679;
	cvt.u64.u32 	%rd56, %r674;
	add.s64 	%rd57, %rd55, %rd56;
	shl.b64 	%rd58, %rd57, 2;
	add.s64 	%rd59, %rd58, %rd16;
	add.s64 	%rd124, %rd59, 2048;
	add.s32 	%r682, %r679, %r674;
$L__BB14_67:
	mul.wide.u32 	%rd64, %r682, 4;
	add.s64 	%rd60, %rd16, %rd64;
	// begin inline asm
	ld.global.nc.u32 %r198, [%rd60];
	// end inline asm
	max.u32 	%r202, %r685, %r198;
	add.s64 	%rd61, %rd124, -1024;
	// begin inline asm
	ld.global.nc.u32 %r199, [%rd61];
	// end inline asm
	max.u32 	%r203, %r202, %r199;
	// begin inline asm
	ld.global.nc.u32 %r200, [%rd124];
	// end inline asm
	max.u32 	%r204, %r203, %r200;
	add.s64 	%rd63, %rd124, 1024;
	// begin inline asm
	ld.global.nc.u32 %r201, [%rd63];
	// end inline asm
	max.u32 	%r685, %r204, %r201;
	add.s32 	%r679, %r679, 1024;
	add.s64 	%rd124, %rd124, 4096;
	add.s32 	%r682, %r682, 1024;
	setp.lt.s32 	%p12, %r679, %r97;
	@%p12 bra 	$L__BB14_67;
$L__BB14_68:
	// begin inline asm
	mov.u32 %r205, %laneid;
	// end inline asm
	mov.b32 	%r208, 1;
	mov.b32 	%r229, 31;
	mov.b32 	%r230, -1;
	// begin inline asm
	shfl.sync.down.b32 %r206, %r685, %r208, %r229, %r230;
	// end inline asm
	setp.gt.s32 	%p13, %r205, 30;
	max.u32 	%r231, %r685, %r206;
	selp.b32 	%r212, %r685, %r231, %p13;
	mov.b32 	%r213, 2;
	// begin inline asm
	shfl.sync.down.b32 %r211, %r212, %r213, %r229, %r230;
	// end inline asm
	setp.gt.s32 	%p14, %r205, 29;
	max.u32 	%r232, %r212, %r211;
	selp.b32 	%r217, %r212, %r232, %p14;
	mov.b32 	%r218, 4;
	// begin inline asm
	shfl.sync.down.b32 %r216, %r217, %r218, %r229, %r230;
	// end inline asm
	setp.gt.s32 	%p15, %r205, 27;
	max.u32 	%r233, %r217, %r216;
	selp.b32 	%r222, %r217, %r233, %p15;
	mov.b32 	%r223, 8;
	// begin inline asm
	shfl.sync.down.b32 %r221, %r222, %r223, %r229, %r230;
	// end inline asm
	setp.gt.s32 	%p16, %r205, 23;
	max.u32 	%r234, %r222, %r221;
	selp.b32 	%r227, %r222, %r234, %p16;
	mov.b32 	%r228, 16;
	// begin inline asm
	shfl.sync.down.b32 %r226, %r227, %r228, %r229, %r230;
	// end inline asm
	setp.gt.s32 	%p17, %r205, 15;
	max.u32 	%r120, %r227, %r226;
	selp.b32 	%r686, %r227, %r120, %p17;
	setp.ne.s32 	%p18, %r205, 0;
	@%p18 bra 	$L__BB14_70;
	shr.u32 	%r235, %r88, 3;
	and.b32  	%r236, %r235, 124;
	mov.u32 	%r237, _ZZN3cub18CUB_300001_SM_10006detail6reduce28DeviceReduceSingleTileKernelINS2_10policy_hubIjyN4cuda3__47maximumIjEEE10Policy1000EPjSB_iS8_jjNS5_3std3__410__identityEEEvT0_T1_T2_T3_T4_T6_E12temp_storage;
	add.s32 	%r238, %r237, %r236;
	st.shared.u32 	[%r238+8], %r120;
$L__BB14_70:
	bar.sync 	0;
	setp.ne.s32 	%p19, %r88, 0;
	@%p19 bra 	$L__BB14_72;
	ld.shared.u32 	%r239, [_ZZN3cub18CUB_300001_SM_10006detail6reduce28DeviceReduceSingleTileKernelINS2_10policy_hubIjyN4cuda3__47maximumIjEEE10Policy1000EPjSB_iS8_jjNS5_3std3__410__identityEEEvT0_T1_T2_T3_T4_T6_E12temp_storage+12];
	max.u32 	%r240, %r686, %r239;
	ld.shared.u32 	%r241, [_ZZN3cub18CUB_300001_SM_10006detail6reduce28DeviceReduceSingleTileKernelINS2_10policy_hubIjyN4cuda3__47maximumIjEEE10Policy1000EPjSB_iS8_jjNS5_3std3__410__identityEEEvT0_T1_T2_T3_T4_T6_E12temp_storage+16];
	max.u32 	%r242, %r240, %r241;
	ld.shared.u32 	%r243, [_ZZN3cub18CUB_300001_SM_10006detail6reduce28DeviceReduceSingleTileKernelINS2_10policy_hubIjyN4cuda3__47maximumIjEEE10Policy1000EPjSB_iS8_jjNS5_3std3__410__identityEEEvT0_T1_T2_T3_T4_T6_E12temp_storage+20];
	max.u32 	%r244, %r242, %r243;
	ld.shared.u32 	%r245, [_ZZN3cub18CUB_300001_SM_10006detail6reduce28DeviceReduceSingleTileKernelINS2_10policy_hubIjyN4cuda3__47maximumIjEEE10Policy1000EPjSB_iS8_jjNS5_3std3__410__identityEEEvT0_T1_T2_T3_T4_T6_E12temp_storage+24];
	max.u32 	%r246, %r244, %r245;
	ld.shared.u32 	%r247, [_ZZN3cub18CUB_300001_SM_10006detail6reduce28DeviceReduceSingleTileKernelINS2_10policy_hubIjyN4cuda3__47maximumIjEEE10Policy1000EPjSB_iS8_jjNS5_3std3__410__identityEEEvT0_T1_T2_T3_T4_T6_E12temp_storage+28];
	max.u32 	%r248, %r246, %r247;
	ld.shared.u32 	%r249, [_ZZN3cub18CUB_300001_SM_10006detail6reduce28DeviceReduceSingleTileKernelINS2_10policy_hubIjyN4cuda3__47maximumIjEEE10Policy1000EPjSB_iS8_jjNS5_3std3__410__identityEEEvT0_T1_T2_T3_T4_T6_E12temp_storage+32];
	max.u32 	%r250, %r248, %r249;
	ld.shared.u32 	%r251, [_ZZN3cub18CUB_300001_SM_10006detail6reduce28DeviceReduceSingleTileKernelINS2_10policy_hubIjyN4cuda3__47maximumIjEEE10Policy1000EPjSB_iS8_jjNS5_3std3__410__identityEEEvT0_T1_T2_T3_T4_T6_E12temp_storage+36];
	max.u32 	%r686, %r250, %r251;
$L__BB14_72:
	mov.u32 	%r631, %tid.x;
	setp.ne.s32 	%p95, %r631, 0;
	@%p95 bra 	$L__BB14_74;
	max.u32 	%r632, %r125, %r686;
	st.global.u32 	[%rd1], %r632;
$L__BB14_74:
	ret;

}


// ===== COMPILED SASS (sm_100) =====

	.target	sm_100

	.elftype	@"ET_EXEC"


//--------------------- .note.nv.tkinfo           --------------------------
	.section	.note.nv.tkinfo,"",@"SHT_NOTE"
	.sectionflags	@"SHF_NOTE_NV_TKINFO"
	.tkinfo
        /*0018*/ 	.word	0x00000002
        /*0030*/ 	.string	""
        /*0030*/ 	.string	"ptxas"
        /*0030*/ 	.string	"Cuda compilation tools, release 13.0, V13.0.88"
        /*0030*/ 	.string	"Build cuda_13.0.r13.0/compiler.36424714_0"
        /*0030*/ 	.string	"-arch sm_100 -m 64 "



//--------------------- .note.nv.cuinfo           --------------------------
	.section	.note.nv.cuinfo,"",@"SHT_NOTE"
	.sectionflags	@"SHF_NOTE_NV_CUINFO"
        /*0018*/ 	.short	0x0002
        /*001a*/ 	.short	0x0064
        /*001c*/ 	.short	0x0082
	.zero		2


//--------------------- .nv.info                  --------------------------
	.section	.nv.info,"",@"SHT_CUDA_INFO"
	.align	4


	//----- nvinfo : EIATTR_REGCOUNT
	.align		4
        /*0000*/ 	.byte	0x04, 0x2f
        /*0002*/ 	.short	(.L_44 - .L_43)
	.align		4
.L_43:
        /*0004*/ 	.word	index@(_Z14propagate_dataP4NodejjPj)
        /*0008*/ 	.word	0x00000014


	//----- nvinfo : EIATTR_FRAME_SIZE
	.align		4
.L_44:
        /*000c*/ 	.byte	0x04, 0x11
        /*000e*/ 	.short	(.L_46 - .L_45)
	.align		4
.L_45:
        /*0010*/ 	.word	index@(_Z14propagate_dataP4NodejjPj)
        /*0014*/ 	.word	0x00000000


	//----- nvinfo : EIATTR_REGCOUNT
	.align		4
.L_46:
        /*0018*/ 	.byte	0x04, 0x2f
        /*001a*/ 	.short	(.L_48 - .L_47)
	.align		4
.L_47:
        /*001c*/ 	.word	index@(_ZN3cub18CUB_300001_SM_10006detail11EmptyKernelIvEEvv)
        /*0020*/ 	.word	0x00000004


	//----- nvinfo : EIATTR_FRAME_SIZE
	.align		4
.L_48:
        /*0024*/ 	.byte	0x04, 0x11
        /*0026*/ 	.short	(.L_50 - .L_49)
	.align		4
.L_49:
        /*0028*/ 	.word	index@(_ZN3cub18CUB_300001_SM_10006detail11EmptyKernelIvEEvv)
        /*002c*/ 	.word	0x00000000


	//----- nvinfo : EIATTR_REGCOUNT
	.align		4
.L_50:
        /*0030*/ 	.byte	0x04, 0x2f
        /*0032*/ 	.short	(.L_52 - .L_51)
	.align		4
.L_51:
        /*0034*/ 	.word	index@(_ZN3cub18CUB_300001_SM_10006detail8for_each13static_kernelINS2_12policy_hub_t12policy_500_tEmN6thrust24THRUST_300001_SM_1000_NS8cuda_cub20__uninitialized_fill7functorINS7_10device_ptrIjEEjEEEEvT0_T1_)
        /*0038*/ 	.word	0x00000008


	//----- nvinfo : EIATTR_FRAME_SIZE
	.align		4
.L_52:
        /*003c*/ 	.byte	0x04, 0x11
        /*003e*/ 	.short	(.L_54 - .L_53)
	.align		4
.L_53:
        /*0040*/ 	.word	index@(_ZN3cub18CUB_300001_SM_10006detail8for_each13static_kernelINS2_12policy_hub_t12policy_500_tEmN6thrust24THRUST_300001_SM_1000_NS8cuda_cub20__uninitialized_fill7functorINS7_10device_ptrIjEEjEEEEvT0_T1_)
        /*0044*/ 	.word	0x00000000


	//----- nvinfo : EIATTR_REGCOUNT
	.align		4
.L_54:
        /*0048*/ 	.byte	0x04, 0x2f
        /*004a*/ 	.short	(.L_56 - .L_55)
	.align		4
.L_55:
        /*004c*/ 	.word	index@(_ZN3cub18CUB_300001_SM_10006detail6reduce28DeviceReduceSingleTileKernelINS2_10policy_hubIjjN4cuda3__47minimumIjEEE10Policy1000EN6thrust24THRUST_300001_SM_1000_NS6detail15normal_iteratorINSC_10device_ptrIjEEEEPjjS8_jjNS5_3std3__410__identityEEEvT0_T1_T2_T3_T4_T6_)
        /*0050*/ 	.word	0x00000020


	//----- nvinfo : EIATTR_FRAME_SIZE
	.align		4
.L_56:
        /*0054*/ 	.byte	0x04, 0x11
        /*0056*/ 	.short	(.L_58 - .L_57)
	.align		4
.L_57:
        /*0058*/ 	.word	index@(_ZN3cub18CUB_300001_SM_10006detail6reduce28DeviceReduceSingleTileKernelINS2_10policy_hubIjjN4cuda3__47minimumIjEEE10Policy1000EN6thrust24THRUST_300001_SM_1000_NS6detail15normal_iteratorINSC_10device_ptrIjEEEEPjjS8_jjNS5_3std3__410__identityEEEvT0_T1_T2_T3_T4_T6_)
        /*005c*/ 	.word	0x00000000


	//----- nvinfo : EIATTR_REGCOUNT
	.align		4
.L_58:
        /*0060*/ 	.byte	0x04, 0x2f
        /*0062*/ 	.short	(.L_60 - .L_59)
	.align		4
.L_59:
        /*0064*/ 	.word	index@(_ZN3cub18CUB_300001_SM_10006detail6reduce18DeviceReduceKernelINS2_10policy_hubIjjN4cuda3__47minimumIjEEE10Policy1000EN6thrust24THRUST_300001_SM_1000_NS6detail15normal_iteratorINSC_10device_ptrIjEEEEjS8_jNS5_3std3__410__identityEEEvT0_PT3_T1_NS0_13GridEvenShareISO_EET2_T4_)
        /*0068*/ 	.word	0x00000020


	//----- nvinfo : EIATTR_FRAME_SIZE
	.align		4
.L_60:
        /*006c*/ 	.byte	0x04, 0x11
        /*006e*/ 	.short	(.L_62 - .L_61)
	.align		4
.L_61:
        /*0070*/ 	.word	index@(_ZN3cub18CUB_300001_SM_10006detail6reduce18DeviceReduceKernelINS2_10policy_hubIjjN4cuda3__47minimumIjEEE10Policy1000EN6thrust24THRUST_300001_SM_1000_NS6detail15normal_iteratorINSC_10device_ptrIjEEEEjS8_jNS5_3std3__410__identityEEEvT0_PT3_T1_NS0_13GridEvenShareISO_EET2_T4_)
        /*0074*/ 	.word	0x00000000


	//----- nvinfo : EIATTR_REGCOUNT
	.align		4
.L_62:
        /*0078*/ 	.byte	0x04, 0x2f
        /*007a*/ 	.short	(.L_64 - .L_63)
	.align		4
.L_63:
        /*007c*/ 	.word	index@(_ZN3cub18CUB_300001_SM_10006detail6reduce28DeviceReduceSingleTileKernelINS2_10policy_hubIjjN4cuda3__47minimumIjEEE10Policy1000EPjSB_iS8_jjNS5_3std3__410__identityEEEvT0_T1_T2_T3_T4_T6_)
        /*0080*/ 	.word	0x0000001e


	//----- nvinfo : EIATTR_FRAME_SIZE
	.align		4
.L_64:
        /*0084*/ 	.byte	0x04, 0x11
        /*0086*/ 	.short	(.L_66 - .L_65)
	.align		4
.L_65:
        /*0088*/ 	.word	index@(_ZN3cub18CUB_300001_SM_10006detail6reduce28DeviceReduceSingleTileKernelINS2_10policy_hubIjjN4cuda3__47minimumIjEEE10Policy1000EPjSB_iS8_jjNS5_3std3__410__identityEEEvT0_T1_T2_T3_T4_T6_)
        /*008c*/ 	.word	0x00000000


	//----- nvinfo : EIATTR_REGCOUNT
	.align		4
.L_66:
        /*0090*/ 	.byte	0x04, 0x2f
        /*0092*/ 	.short	(.L_68 - .L_67)
	.align		4
.L_67:
        /*0094*/ 	.word	index@(_ZN3cub18CUB_300001_SM_10006detail6reduce28DeviceReduceSingleTileKernelINS2_10policy_hubIjyN4cuda3__47minimumIjEEE10Policy1000EN6thrust24THRUST_300001_SM_1000_NS6detail15normal_iteratorINSC_10device_ptrIjEEEEPjyS8_jjNS5_3std3__410__identityEEEvT0_T1_T2_T3_T4_T6_)
        /*0098*/ 	.word	0x00000020


	//----- nvinfo : EIATTR_FRAME_SIZE
	.align		4
.L_68:
        /*009c*/ 	.byte	0x04, 0x11
        /*009e*/ 	.short	(.L_70 - .L_69)
	.align		4
.L_69:
        /*00a0*/ 	.word	index@(_ZN3cub18CUB_300001_SM_10006detail6reduce28DeviceReduceSingleTileKernelINS2_10policy_hubIjyN4cuda3__47minimumIjEEE10Policy1000EN6thrust24THRUST_300001_SM_1000_NS6detail15normal_iteratorINSC_10device_ptrIjEEEEPjyS8_jjNS5_3std3__410__identityEEEvT0_T1_T2_T3_T4_T6_)
        /*00a4*/ 	.word	0x00000000


	//----- nvinfo : EIATTR_REGCOUNT
	.align		4
.L_70:
        /*00a8*/ 	.byte	0x04, 0x2f
        /*00aa*/ 	.short	(.L_72 - .L_71)
	.align		4
.L_71:
        /*00ac*/ 	.word	index@(_ZN3cub18CUB_300001_SM_10006detail6reduce18DeviceReduceKernelINS2_10policy_hubIjyN4cuda3__47minimumIjEEE10Policy1000EN6thrust24THRUST_300001_SM_1000_NS6detail15normal_iteratorINSC_10device_ptrIjEEEEyS8_jNS5_3std3__410__identityEEEvT0_PT3_T1_NS0_13GridEvenShareISO_EET2_T4_)
        /*00b0*/ 	.word	0x0000001e


	//----- nvinfo : EIATTR_FRAME_SIZE
	.align		4
.L_72:
        /*00b4*/ 	.byte	0x04, 0x11
        /*00b6*/ 	.short	(.L_74 - .L_73)
	.align		4
.L_73:
        /*00b8*/ 	.word	index@(_ZN3cub18CUB_300001_SM_10006detail6reduce18DeviceReduceKernelINS2_10policy_hubIjyN4cuda3__47minimumIjEEE10Policy1000EN6thrust24THRUST_300001_SM_1000_NS6detail15normal_iteratorINSC_10device_ptrIjEEEEyS8_jNS5_3std3__410__identityEEEvT0_PT3_T1_NS0_13GridEvenShareISO_EET2_T4_)
        /*00bc*/ 	.word	0x00000000


	//----- nvinfo : EIATTR_REGCOUNT
	.align		4
.L_74:
        /*00c0*/ 	.byte	0x04, 0x2f
        /*00c2*/ 	.short	(.L_76 - .L_75)
	.align		4
.L_75:
        /*00c4*/ 	.word	index@(_ZN3cub18CUB_300001_SM_10006detail6reduce28DeviceReduceSingleTileKernelINS2_10policy_hubIjyN4cuda3__47minimumIjEEE10Policy1000EPjSB_iS8_jjNS5_3std3__410__identityEEEvT0_T1_T2_T3_T4_T6_)
        /*00c8*/ 	.word	0x0000001e


	//----- nvinfo : EIATTR_FRAME_SIZE
	.align		4
.L_76:
        /*00cc*/ 	.byte	0x04, 0x11
        /*00ce*/ 	.short	(.L_78 - .L_77)
	.align		4
.L_77:
        /*00d0*/ 	.word	index@(_ZN3cub18CUB_300001_SM_10006detail6reduce28DeviceReduceSingleTileKernelINS2_10policy_hubIjyN4cuda3__47minimumIjEEE10Policy1000EPjSB_iS8_jjNS5_3std3__410__identityEEEvT0_T1_T2_T3_T4_T6_)
        /*00d4*/ 	.word	0x00000000


	//----- nvinfo : EIATTR_REGCOUNT
	.align		4
.L_78:
        /*00d8*/ 	.byte	0x04, 0x2f
        /*00da*/ 	.short	(.L_80 - .L_79)
	.align		4
.L_79:
        /*00dc*/ 	.word	index@(_ZN3cub18CUB_300001_SM_10006detail6reduce28DeviceReduceSingleTileKernelINS2_10policy_hubIjjN4cuda3__47maximumIjEEE10Policy1000EN6thrust24THRUST_300001_SM_1000_NS6detail15normal_iteratorINSC_10device_ptrIjEEEEPjjS8_jjNS5_3std3__410__identityEEEvT0_T1_T2_T3_T4_T6_)
        /*00e0*/ 	.word	0x00000020


	//----- nvinfo : EIATTR_FRAME_SIZE
	.align		4
.L_80:
        /*00e4*/ 	.byte	0x04, 0x11
        /*00e6*/ 	.short	(.L_82 - .L_81)
	.align		4
.L_81:
        /*00e8*/ 	.word	index@(_ZN3cub18CUB_300001_SM_10006detail6reduce28DeviceReduceSingleTileKernelINS2_10policy_hubIjjN4cuda3__47maximumIjEEE10Policy1000EN6thrust24THRUST_300001_SM_1000_NS6detail15normal_iteratorINSC_10device_ptrIjEEEEPjjS8_jjNS5_3std3__410__identityEEEvT0_T1_T2_T3_T4_T6_)
        /*00ec*/ 	.word	0x00000000


	//----- nvinfo : EIATTR_REGCOUNT
	.align		4
.L_82:
        /*00f0*/ 	.byte	0x04, 0x2f
        /*00f2*/ 	.short	(.L_84 - .L_83)
	.align		4
.L_83:
        /*00f4*/ 	.word	index@(_ZN3cub18CUB_300001_SM_10006detail6reduce18DeviceReduceKernelINS2_10policy_hubIjjN4cuda3__47maximumIjEEE10Policy1000EN6thrust24THRUST_300001_SM_1000_NS6detail15normal_iteratorINSC_10device_ptrIjEEEEjS8_jNS5_3std3__410__identityEEEvT0_PT3_T1_NS0_13GridEvenShareISO_EET2_T4_)
        /*00f8*/ 	.word	0x00000020


	//----- nvinfo : EIATTR_FRAME_SIZE
	.align		4
.L_84:
        /*00fc*/ 	.byte	0x04, 0x11
        /*00fe*/ 	.short	(.L_86 - .L_85)
	.align		4
.L_85:
        /*0100*/ 	.word	index@(_ZN3cub18CUB_300001_SM_10006detail6reduce18DeviceReduceKernelINS2_10policy_hubIjjN4cuda3__47maximumIjEEE10Policy1000EN6thrust24THRUST_300001_SM_1000_NS6detail15normal_iteratorINSC_10device_ptrIjEEEEjS8_jNS5_3std3__410__identityEEEvT0_PT3_T1_NS0_13GridEvenShareISO_EET2_T4_)
        /*0104*/ 	.word	0x00000000


	//----- nvinfo : EIATTR_REGCOUNT
	.align		4
.L_86:
        /*0108*/ 	.byte	0x04, 0x2f
        /*010a*/ 	.short	(.L_88 - .L_87)
	.align		4
.L_87:
        /*010c*/ 	.word	index@(_ZN3cub18CUB_300001_SM_10006detail6reduce28DeviceReduceSingleTileKernelINS2_10policy_hubIjjN4cuda3__47maximumIjEEE10Policy1000EPjSB_iS8_jjNS5_3std3__410__identityEEEvT0_T1_T2_T3_T4_T6_)
        /*0110*/ 	.word	0x0000001e


	//----- nvinfo : EIATTR_FRAME_SIZE
	.align		4
.L_88:
        /*0114*/ 	.byte	0x04, 0x11
        /*0116*/ 	.short	(.L_90 - .L_89)
	.align		4
.L_89:
        /*0118*/ 	.word	index@(_ZN3cub18CUB_300001_SM_10006detail6reduce28DeviceReduceSingleTileKernelINS2_10policy_hubIjjN4cuda3__47maximumIjEEE10Policy1000EPjSB_iS8_jjNS5_3std3__410__identityEEEvT0_T1_T2_T3_T4_T6_)
        /*011c*/ 	.word	0x00000000


	//----- nvinfo : EIATTR_REGCOUNT
	.align		4
.L_90:
        /*0120*/ 	.byte	0x04, 0x2f
        /*0122*/ 	.short	(.L_92 - .L_91)
	.align		4
.L_91:
        /*0124*/ 	.word	index@(_ZN3cub18CUB_300001_SM_10006detail6reduce28DeviceReduceSingleTileKernelINS2_10policy_hubIjyN4cuda3__47maximumIjEEE10Policy1000EN6thrust24THRUST_300001_SM_1000_NS6detail15normal_iteratorINSC_10device_ptrIjEEEEPjyS8_jjNS5_3std3__410__identityEEEvT0_T1_T2_T3_T4_T6_)
        /*0128*/ 	.word	0x00000020


	//----- nvinfo : EIATTR_FRAME_SIZE
	.align		4
.L_92:
        /*012c*/ 	.byte	0x04, 0x11
        /*012e*/ 	.short	(.L_94 - .L_93)
	.align		4
.L_93:
        /*0130*/ 	.word	index@(_ZN3cub18CUB_300001_SM_10006detail6reduce28DeviceReduceSingleTileKernelINS2_10policy_hubIjyN4cuda3__47maximumIjEEE10Policy1000EN6thrust24THRUST_300001_SM_1000_NS6detail15normal_iteratorINSC_10device_ptrIjEEEEPjyS8_jjNS5_3std3__410__identityEEEvT0_T1_T2_T3_T4_T6_)
        /*0134*/ 	.word	0x00000000


	//----- nvinfo : EIATTR_REGCOUNT
	.align		4
.L_94:
        /*0138*/ 	.byte	0x04, 0x2f
        /*013a*/ 	.short	(.L_96 - .L_95)
	.align		4
.L_95:
        /*013c*/ 	.word	index@(_ZN3cub18CUB_300001_SM_10006detail6reduce18DeviceReduceKernelINS2_10policy_hubIjyN4cuda3__47maximumIjEEE10Policy1000EN6thrust24THRUST_300001_SM_1000_NS6detail15normal_iteratorINSC_10device_ptrIjEEEEyS8_jNS5_3std3__410__identityEEEvT0_PT3_T1_NS0_13GridEvenShareISO_EET2_T4_)
        /*0140*/ 	.word	0x0000001e


	//----- nvinfo : EIATTR_FRAME_SIZE
	.align		4
.L_96:
        /*0144*/ 	.byte	0x04, 0x11
        /*0146*/ 	.short	(.L_98 - .L_97)
	.align		4
.L_97:
        /*0148*/ 	.word	index@(_ZN3cub18CUB_300001_SM_10006detail6reduce18DeviceReduceKernelINS2_10policy_hubIjyN4cuda3__47maximumIjEEE10Policy1000EN6thrust24THRUST_300001_SM_1000_NS6detail15normal_iteratorINSC_10device_ptrIjEEEEyS8_jNS5_3std3__410__identityEEEvT0_PT3_T1_NS0_13GridEvenShareISO_EET2_T4_)
        /*014c*/ 	.word	0x00000000


	//----- nvinfo : EIATTR_REGCOUNT
	.align		4
.L_98:
        /*0150*/ 	.byte	0x04, 0x2f
        /*0152*/ 	.short	(.L_100 - .L_99)
	.align		4
.L_99:
        /*0154*/ 	.word	index@(_ZN3cub18CUB_300001_SM_10006detail6reduce28DeviceReduceSingleTileKernelINS2_10policy_hubIjyN4cuda3__47maximumIjEEE10Policy1000EPjSB_iS8_jjNS5_3std3__410__identityEEEvT0_T1_T2_T3_T4_T6_)
        /*0158*/ 	.word	0x0000001e


	//----- nvinfo : EIATTR_FRAME_SIZE
	.align		4
.L_100:
        /*015c*/ 	.byte	0x04, 0x11
        /*015e*/ 	.short	(.L_102 - .L_101)
	.align		4
.L_101:
        /*0160*/ 	.word	index@(_ZN3cub18CUB_300001_SM_10006detail6reduce28DeviceReduceSingleTileKernelINS2_10policy_hubIjyN4cuda3__47maximumIjEEE10Policy1000EPjSB_iS8_jjNS5_3std3__410__identityEEEvT0_T1_T2_T3_T4_T6_)
        /*0164*/ 	.word	0x00000000


	//----- nvinfo : EIATTR_MIN_STACK_SIZE
	.align		4
.L_102:
        /*0168*/ 	.byte	0x04, 0x12
        /*016a*/ 	.short	(.L_104 - .L_103)
	.align		4
.L_103:
        /*016c*/ 	.word	index@(_ZN3cub18CUB_300001_SM_10006detail6reduce28DeviceReduceSingleTileKernelINS2_10policy_hubIjyN4cuda3__47maximumIjEEE10Policy1000EPjSB_iS8_jjNS5_3std3__410__identityEEEvT0_T1_T2_T3_T4_T6_)
        /*0170*/ 	.word	0x00000000


	//----- nvinfo : EIATTR_MIN_STACK_SIZE
	.align		4
.L_104:
        /*0174*/ 	.byte	0x04, 0x12
        /*0176*/ 	.short	(.L_106 - .L_105)
	.align		4
.L_105:
        /*0178*/ 	.word	index@(_ZN3cub18CUB_300001_SM_10006detail6reduce18DeviceReduceKernelINS2_10policy_hubIjyN4cuda3__47maximumIjEEE10Policy1000EN6thrust24THRUST_300001_SM_1000_NS6detail15normal_iteratorINSC_10device_ptrIjEEEEyS8_jNS5_3std3__410__identityEEEvT0_PT3_T1_NS0_13GridEvenShareISO_EET2_T4_)
        /*017c*/ 	.word	0x00000000


	//----- nvinfo : EIATTR_MIN_STACK_SIZE
	.align		4
.L_106:
        /*0180*/ 	.byte	0x04, 0x12
        /*0182*/ 	.short	(.L_108 - .L_107)
	.align		4
.L_107:
        /*0184*/ 	.word	index@(_ZN3cub18CUB_300001_SM_10006detail6reduce28DeviceReduceSingleTileKernelINS2_10policy_hubIjyN4cuda3__47maximumIjEEE10Policy1000EN6thrust24THRUST_300001_SM_1000_NS6detail15normal_iteratorINSC_10device_ptrIjEEEEPjyS8_jjNS5_3std3__410__identityEEEvT0_T1_T2_T3_T4_T6_)
        /*0188*/ 	.word	0x00000000


	//----- nvinfo : EIATTR_MIN_STACK_SIZE
	.align		4
.L_108:
        /*018c*/ 	.byte	0x04, 0x12
        /*018e*/ 	.short	(.L_110 - .L_109)
	.align		4
.L_109:
        /*0190*/ 	.word	index@(_ZN3cub18CUB_300001_SM_10006detail6reduce28DeviceReduceSingleTileKernelINS2_10policy_hubIjjN4cuda3__47maximumIjEEE10Policy1000EPjSB_iS8_jjNS5_3std3__410__identityEEEvT0_T1_T2_T3_T4_T6_)
        /*0194*/ 	.word	0x00000000


	//----- nvinfo : EIATTR_MIN_STACK_SIZE
	.align		4
.L_110:
        /*0198*/ 	.byte	0x04, 0x12
        /*019a*/ 	.short	(.L_112 - .L_111)
	.align		4
.L_111:
        /*019c*/ 	.word	index@(_ZN3cub18CUB_300001_SM_10006detail6reduce18DeviceReduceKernelINS2_10policy_hubIjjN4cuda3__47maximumIjEEE10Policy1000EN6thrust24THRUST_300001_SM_1000_NS6detail15normal_iteratorINSC_10device_ptrIjEEEEjS8_jNS5_3std3__410__identityEEEvT0_PT3_T1_NS0_13GridEvenShareISO_EET2_T4_)
        /*01a0*/ 	.word	0x00000000


	//----- nvinfo : EIATTR_MIN_STACK_SIZE
	.align		4
.L_112:
        /*01a4*/ 	.byte	0x04, 0x12
        /*01a6*/ 	.short	(.L_114 - .L_113)
	.align		4
.L_113:
        /*01a8*/ 	.word	index@(_ZN3cub18CUB_300001_SM_10006detail6reduce28DeviceReduceSingleTileKernelINS2_10policy_hubIjjN4cuda3__47maximumIjEEE10Policy1000EN6thrust24THRUST_300001_SM_1000_NS6detail15normal_iteratorINSC_10device_ptrIjEEEEPjjS8_jjNS5_3std3__410__identityEEEvT0_T1_T2_T3_T4_T6_)
        /*01ac*/ 	.word	0x00000000


	//----- nvinfo : EIATTR_MIN_STACK_SIZE
	.align		4
.L_114:
        /*01b0*/ 	.byte	0x04, 0x12
        /*01b2*/ 	.short	(.L_116 - .L_115)
	.align		4
.L_115:
        /*01b4*/ 	.word	index@(_ZN3cub18CUB_300001_SM_10006detail6reduce28DeviceReduceSingleTileKernelINS2_10policy_hubIjyN4cuda3__47minimumIjEEE10Policy1000EPjSB_iS8_jjNS5_3std3__410__identityEEEvT0_T1_T2_T3_T4_T6_)
        /*01b8*/ 	.word	0x00000000


	//----- nvinfo : EIATTR_MIN_STACK_SIZE
	.align		4
.L_116:
        /*01bc*/ 	.byte	0x04, 0x12
        /*01be*/ 	.short	(.L_118 - .L_117)
	.align		4
.L_117:
        /*01c0*/ 	.word	index@(_ZN3cub18CUB_300001_SM_10006detail6reduce18DeviceReduceKernelINS2_10policy_hubIjyN4cuda3__47minimumIjEEE10Policy1000EN6thrust24THRUST_300001_SM_1000_NS6detail15normal_iteratorINSC_10device_ptrIjEEEEyS8_jNS5_3std3__410__identityEEEvT0_PT3_T1_NS0_13GridEvenShareISO_EET2_T4_)
        /*01c4*/ 	.word	0x00000000


	//----- nvinfo : EIATTR_MIN_STACK_SIZE
	.align		4
.L_118:
        /*01c8*/ 	.byte	0x04, 0x12
        /*01ca*/ 	.short	(.L_120 - .L_119)
	.align		4
.L_119:
        /*01cc*/ 	.word	index@(_ZN3cub18CUB_300001_SM_10006detail6reduce28DeviceReduceSingleTileKernelINS2_10policy_hubIjyN4cuda3__47minimumIjEEE10Policy1000EN6thrust24THRUST_300001_SM_1000_NS6detail15normal_iteratorINSC_10device_ptrIjEEEEPjyS8_jjNS5_3std3__410__identityEEEvT0_T1_T2_T3_T4_T6_)
        /*01d0*/ 	.word	0x00000000


	//----- nvinfo : EIATTR_MIN_STACK_SIZE
	.align		4
.L_120:
        /*01d4*/ 	.byte	0x04, 0x12
        /*01d6*/ 	.short	(.L_122 - .L_121)
	.align		4
.L_121:
        /*01d8*/ 	.word	index@(_ZN3cub18CUB_300001_SM_10006detail6reduce28DeviceReduceSingleTileKernelINS2_10policy_hubIjjN4cuda3__47minimumIjEEE10Policy1000EPjSB_iS8_jjNS5_3std3__410__identityEEEvT0_T1_T2_T3_T4_T6_)
        /*01dc*/ 	.word	0x00000000


	//----- nvinfo : EIATTR_MIN_STACK_SIZE
	.align		4
.L_122:
        /*01e0*/ 	.byte	0x04, 0x12
        /*01e2*/ 	.short	(.L_124 - .L_123)
	.align		4
.L_123:
        /*01e4*/ 	.word	index@(_ZN3cub18CUB_300001_SM_10006detail6reduce18DeviceReduceKernelINS2_10policy_hubIjjN4cuda3__47minimumIjEEE10Policy1000EN6thrust24THRUST_300001_SM_1000_NS6detail15normal_iteratorINSC_10device_ptrIjEEEEjS8_jNS5_3std3__410__identityEEEvT0_PT3_T1_NS0_13GridEvenShareISO_EET2_T4_)
        /*01e8*/ 	.word	0x00000000


	//----- nvinfo : EIATTR_MIN_STACK_SIZE
	.align		4
.L_124:
        /*01ec*/ 	.byte	0x04, 0x12
        /*01ee*/ 	.short	(.L_126 - .L_125)
	.align		4
.L_125:
        /*01f0*/ 	.word	index@(_ZN3cub18CUB_300001_SM_10006detail6reduce28DeviceReduceSingleTileKernelINS2_10policy_hubIjjN4cuda3__47minimumIjEEE10Policy1000EN6thrust24THRUST_300001_SM_1000_NS6detail15normal_iteratorINSC_10device_ptrIjEEEEPjjS8_jjNS5_3std3__410__identityEEEvT0_T1_T2_T3_T4_T6_)
        /*01f4*/ 	.word	0x00000000


	//----- nvinfo : EIATTR_MIN_STACK_SIZE
	.align		4
.L_126:
        /*01f8*/ 	.byte	0x04, 0x12
        /*01fa*/ 	.short	(.L_128 - .L_127)
	.align		4
.L_127:
        /*01fc*/ 	.word	index@(_ZN3cub18CUB_300001_SM_10006detail8for_each13static_kernelINS2_12policy_hub_t12policy_500_tEmN6thrust24THRUST_300001_SM_1000_NS8cuda_cub20__uninitialized_fill7functorINS7_10device_ptrIjEEjEEEEvT0_T1_)
        /*0200*/ 	.word	0x00000000


	//----- nvinfo : EIATTR_MIN_STACK_SIZE
	.align		4
.L_128:
        /*0204*/ 	.byte	0x04, 0x12
        /*0206*/ 	.short	(.L_130 - .L_129)
	.align		4
.L_129:
        /*0208*/ 	.word	index@(_ZN3cub18CUB_300001_SM_10006detail11EmptyKernelIvEEvv)
        /*020c*/ 	.word	0x00000000


	//----- nvinfo : EIATTR_MIN_STACK_SIZE
	.align		4
.L_130:
        /*0210*/ 	.byte	0x04, 0x12
        /*0212*/ 	.short	(.L_132 - .L_131)
	.align		4
.L_131:
        /*0214*/ 	.word	index@(_Z14propagate_dataP4NodejjPj)
        /*0218*/ 	.word	0x00000000
.L_132:


//--------------------- .nv.compat                --------------------------
	.section	.nv.compat,"",@"SHT_CUDA_COMPAT_INFO"
	.align	4
        /*0000*/ 	.byte	0x02, 0x09, 0x00, 0x00, 0x02, 0x02, 0x01, 0x00, 0x02, 0x05, 0x05, 0x00, 0x03, 0x07, 0x01, 0x01
        /*0010*/ 	.byte	0x02, 0x03, 0x00, 0x00, 0x02, 0x06, 0x01, 0x00, 0x04, 0x0b, 0x08, 0x00, 0x09, 0x00, 0x00, 0x00
        /*0020*/ 	.byte	0x00, 0x00, 0x00, 0x00


//--------------------- .nv.info._ZN3cub18CUB_300001_SM_10006detail6reduce28DeviceReduceSingleTileKernelINS2_10policy_hubIjyN4cuda3__47maximumIjEEE10Policy1000EPjSB_iS8_jjNS5_3std3__410__identityEEEvT0_T1_T2_T3_T4_T6_ --------------------------
	.section	.nv.info._ZN3cub18CUB_300001_SM_10006detail6reduce28DeviceReduceSingleTileKernelINS2_10policy_hubIjyN4cuda3__47maximumIjEEE10Policy1000EPjSB_iS8_jjNS5_3std3__410__identityEEEvT0_T1_T2_T3_T4_T6_,"",@"SHT_CUDA_INFO"
	.sectionflags	@""
	.align	4


	//----- nvinfo : EIATTR_CUDA_API_VERSION
	.align		4
        /*0000*/ 	.byte	0x04, 0x37
        /*0002*/ 	.short	(.L_134 - .L_133)
.L_133:
        /*0004*/ 	.word	0x00000082


	//----- nvinfo : EIATTR_KPARAM_INFO
	.align		4
.L_134:
        /*0008*/ 	.byte	0x04, 0x17
        /*000a*/ 	.short	(.L_136 - .L_135)
.L_135:
        /*000c*/ 	.word	0x00000000
        /*0010*/ 	.short	0x0005
        /*0012*/ 	.short	0x001c
        /*0014*/ 	.byte	0x00, 0xf0, 0x05, 0x00


	//----- nvinfo : EIATTR_KPARAM_INFO
	.align		4
.L_136:
        /*0018*/ 	.byte	0x04, 0x17
        /*001a*/ 	.short	(.L_138 - .L_137)
.L_137:
        /*001c*/ 	.word	0x00000000
        /*0020*/ 	.short	0x0004
        /*0022*/ 	.short	0x0018
        /*0024*/ 	.byte	0x00, 0xf0, 0x11, 0x00


	//----- nvinfo : EIATTR_KPARAM_INFO
	.align		4
.L_138:
        /*0028*/ 	.byte	0x04, 0x17
        /*002a*/ 	.short	(.L_140 - .L_139)
.L_139:
        /*002c*/ 	.word	0x00000000
        /*0030*/ 	.short	0x0003
        /*0032*/ 	.short	0x0014
        /*0034*/ 	.byte	0x00, 0xf0, 0x05, 0x00


	//----- nvinfo : EIATTR_KPARAM_INFO
	.align		4
.L_140:
        /*0038*/ 	.byte	0x04, 0x17
        /*003a*/ 	.short	(.L_142 - .L_141)
.L_141:
        /*003c*/ 	.word	0x00000000
        /*0040*/ 	.short	0x0002
        /*0042*/ 	.short	0x0010
        /*0044*/ 	.byte	0x00, 0xf0, 0x11, 0x00


	//----- nvinfo : EIATTR_KPARAM_INFO
	.align		4
.L_142:
        /*0048*/ 	.byte	0x04, 0x17
        /*004a*/ 	.short	(.L_144 - .L_143)
.L_143:
        /*004c*/ 	.word	0x00000000
        /*0050*/ 	.short	0x0001
        /*0052*/ 	.short	0x0008
        /*0054*/ 	.byte	0x00, 0xf5, 0x21, 0x00


	//----- nvinfo : EIATTR_KPARAM_INFO
	.align		4
.L_144:
        /*0058*/ 	.byte	0x04, 0x17
        /*005a*/ 	.short	(.L_146 - .L_145)
.L_145:
        /*005c*/ 	.word	0x00000000
        /*0060*/ 	.short	0x0000
        /*0062*/ 	.short	0x0000
        /*0064*/ 	.byte	0x00, 0xf5, 0x21, 0x00


	//----- nvinfo : EIATTR_SPARSE_MMA_MASK
	.align		4
.L_146:
        /*0068*/ 	.byte	0x03, 0x50
        /*006a*/ 	.short	0x0000


	//----- nvinfo : EIATTR_MAXREG_COUNT
	.align		4
        /*006c*/ 	.byte	0x03, 0x1b
        /*006e*/ 	.short	0x00ff


	//----- nvinfo : EIATTR_NUM_BARRIERS
	.align		4
        /*0070*/ 	.byte	0x02, 0x4c
        /*0072*/ 	.byte	0x01
	.zero		1


	//----- nvinfo : EIATTR_MERCURY_ISA_VERSION
	.align		4
        /*0074*/ 	.byte	0x03, 0x5f
        /*0076*/ 	.short	0x0101


	//----- nvinfo : EIATTR_COOP_GROUP_MASK_REGIDS
	.align		4
        /*0078*/ 	.byte	0x04, 0x29
        /*007a*/ 	.short	(.L_148 - .L_147)


	//   ....[0]....
.L_147:
        /*007c*/ 	.word	0xffffffff


	//   ....[1]....
        /*0080*/ 	.word	0xffffffff


	//   ....[2]....
        /*0084*/ 	.word	0xffffffff


	//   ....[3]....
        /*0088*/ 	.word	0xffffffff


	//   ....[4]....
        /*008c*/ 	.word	0xffffffff


	//   ....[5]....
        /*0090*/ 	.word	0xffffffff


	//   ....[6]....
        /*0094*/ 	.word	0xffffffff


	//   ....[7]....
        /*0098*/ 	.word	0xffffffff


	//   ....[8]....
        /*009c*/ 	.word	0xffffffff


	//   ....[9]....
        /*00a0*/ 	.word	0xffffffff


	//   ....[10]....
        /*00a4*/ 	.word	0xffffffff


	//   ....[11]....
        /*00a8*/ 	.word	0xffffffff


	//   ....[12]....
        /*00ac*/ 	.word	0xffffffff


	//   ....[13]....
        /*00b0*/ 	.word	0xffffffff


	//   ....[14]....
        /*00b4*/ 	.word	0xffffffff


	//   ....[15]....
        /*00b8*/ 	.word	0xffffffff


	//   ....[16]....
        /*00bc*/ 	.word	0xffffffff


	//   ....[17]....
        /*00c0*/ 	.word	0xffffffff


	//   ....[18]....
        /*00c4*/ 	.word	0xffffffff


	//   ....[19]....
        /*00c8*/ 	.word	0xffffffff


	//   ....[20]....
        /*00cc*/ 	.word	0xffffffff


	//   ....[21]....
        /*00d0*/ 	.word	0xffffffff


	//   ....[22]....
        /*00d4*/ 	.word	0xffffffff


	//   ....[23]....
        /*00d8*/ 	.word	0xffffffff


	//   ....[24]....
        /*00dc*/ 	.word	0xffffffff


	//   ....[25]....
        /*00e0*/ 	.word	0xffffffff


	//   ....[26]....
        /*00e4*/ 	.word	0xffffffff


	//   ....[27]....
        /*00e8*/ 	.word	0xffffffff


	//   ....[28]....
        /*00ec*/ 	.word	0xffffffff


	//   ....[29]....
        /*00f0*/ 	.word	0xffffffff


	//----- nvinfo : EIATTR_COOP_GROUP_INSTR_OFFSETS
	.align		4
.L_148:
        /*00f4*/ 	.byte	0x04, 0x28
        /*00f6*/ 	.short	(.L_150 - .L_149)


	//   ....[0]....
.L_149:
        /*00f8*/ 	.word	0x000008a0


	//   ....[1]....
        /*00fc*/ 	.word	0x00000900


	//   ....[2]....
        /*0100*/ 	.word	0x00000970


	//   ....[3]....
        /*0104*/ 	.word	0x000009c0


	//   ....[4]....
        /*0108*/ 	.word	0x000009f0


	//   ....[5]....
        /*010c*/ 	.word	0x00000b80


	//   ....[6]....
        /*0110*/ 	.word	0x00000c10


	//   ....[7]....
        /*0114*/ 	.word	0x00000c60


	//   ....[8]....
        /*0118*/ 	.word	0x00000ca0


	//   ....[9]....
        /*011c*/ 	.word	0x00000ce0


	//   ....[10]....
        /*0120*/ 	.word	0x00001940


	//   ....[11]....
        /*0124*/ 	.word	0x000019c0


	//   ....[12]....
        /*0128*/ 	.word	0x00001a10


	//   ....[13]....
        /*012c*/ 	.word	0x00001a50


	//   ....[14]....
        /*0130*/ 	.word	0x00001a80


	//   ....[15]....
        /*0134*/ 	.word	0x00002330


	//   ....[16]....
        /*0138*/ 	.word	0x00002390


	//   ....[17]....
        /*013c*/ 	.word	0x00002400


	//   ....[18]....
        /*0140*/ 	.word	0x00002450


	//   ....[19]....
        /*0144*/ 	.word	0x00002480


	//   ....[20]....
        /*0148*/ 	.word	0x00002610


	//   ....[21]....
        /*014c*/ 	.word	0x00002690


	//   ....[22]....
        /*0150*/ 	.word	0x000026d0


	//   ....[23]....
        /*0154*/ 	.word	0x00002720


	//   ....[24]....
        /*0158*/ 	.word	0x00002770


	//   ....[25]....
        /*015c*/ 	.word	0x00003550


	//   ....[26]....
        /*0160*/ 	.word	0x000035d0


	//   ....[27]....
        /*0164*/ 	.word	0x00003620


	//   ....[28]....
        /*0168*/ 	.word	0x00003660


	//   ....[29]....
        /*016c*/ 	.word	0x00003690


	//----- nvinfo : EIATTR_VRC_CTA_INIT_COUNT
	.align		4
.L_150:
        /*0170*/ 	.byte	0x02, 0x4a
	.zero		1
	.zero		1


	//----- nvinfo : EIATTR_EXIT_INSTR_OFFSETS
	.align		4
        /*0174*/ 	.byte	0x04, 0x1c
        /*0176*/ 	.short	(.L_152 - .L_151)


	//   ....[0]....
.L_151:
        /*0178*/ 	.word	0x00000080


	//   ....[1]....
        /*017c*/ 	.word	0x000000c0


	//   ....[2]....
        /*0180*/ 	.word	0x000037b0


	//   ....[3]....
        /*0184*/ 	.word	0x00003800


	//----- nvinfo : EIATTR_MAX_THREADS
	.align		4
.L_152:
        /*0188*/ 	.byte	0x04, 0x05
        /*018a*/ 	.short	(.L_154 - .L_153)
.L_153:
        /*018c*/ 	.word	0x00000100
        /*0190*/ 	.word	0x00000001
        /*0194*/ 	.word	0x00000001


	//----- nvinfo : EIATTR_CRS_STACK_SIZE
	.align		4
.L_154:
        /*0198*/ 	.byte	0x04, 0x1e
        /*019a*/ 	.short	(.L_156 - .L_155)
.L_155:
        /*019c*/ 	.word	0x00000000


	//----- nvinfo : EIATTR_CBANK_PARAM_SIZE
	.align		4
.L_156:
        /*01a0*/ 	.byte	0x03, 0x19
        /*01a2*/ 	.short	0x001d


	//----- nvinfo : EIATTR_PARAM_CBANK
	.align		4
        /*01a4*/ 	.byte	0x04, 0x0a
        /*01a6*/ 	.short	(.L_158 - .L_157)
	.align		4
.L_157:
        /*01a8*/ 	.word	index@(.nv.constant0._ZN3cub18CUB_300001_SM_10006detail6reduce28DeviceReduceSingleTileKernelINS2_10policy_hubIjyN4cuda3__47maximumIjEEE10Policy1000EPjSB_iS8_jjNS5_3std3__410__identityEEEvT0_T1_T2_T3_T4_T6_)
        /*01ac*/ 	.short	0x0380
        /*01ae*/ 	.short	0x001d


	//----- nvinfo : EIATTR_SW_WAR
	.align		4
.L_158:
        /*01b0*/ 	.byte	0x04, 0x36
        /*01b2*/ 	.short	(.L_160 - .L_159)
.L_159:
        /*01b4*/ 	.word	0x00000008
.L_160:


//--------------------- .nv.info._ZN3cub18CUB_300001_SM_10006detail6reduce18DeviceReduceKernelINS2_10policy_hubIjyN4cuda3__47maximumIjEEE10Policy1000EN6thrust24THRUST_300001_SM_1000_NS6detail15normal_iteratorINSC_10device_ptrIjEEEEyS8_jNS5_3std3__410__identityEEEvT0_PT3_T1_NS0_13GridEvenShareISO_EET2_T4_ --------------------------
	.section	.nv.info._ZN3cub18CUB_300001_SM_10006detail6reduce18DeviceReduceKernelINS2_10policy_hubIjyN4cuda3__47maximumIjEEE10Policy1000EN6thrust24THRUST_300001_SM_1000_NS6detail15normal_iteratorINSC_10device_ptrIjEEEEyS8_jNS5_3std3__410__identityEEEvT0_PT3_T1_NS0_13GridEvenShareISO_EET2_T4_,"",@"SHT_CUDA_INFO"
	.sectionflags	@""
	.align	4


	//----- nvinfo : EIATTR_CUDA_API_VERSION
	.align		4
        /*0000*/ 	.byte	0x04, 0x37
        /*0002*/ 	.short	(.L_162 - .L_161)
.L_161:
        /*0004*/ 	.word	0x00000082


	//----- nvinfo : EIATTR_KPARAM_INFO
	.align		4
.L_162:
        /*0008*/ 	.byte	0x04, 0x17
        /*000a*/ 	.short	(.L_164 - .L_163)
.L_163:
        /*000c*/ 	.word	0x00000000
        /*0010*/ 	.short	0x0005
        /*0012*/ 	.short	0x0061
        /*0014*/ 	.byte	0x00, 0xf0, 0x05, 0x00


	//----- nvinfo : EIATTR_KPARAM_INFO
	.align		4
.L_164:
        /*0018*/ 	.byte	0x04, 0x17
        /*001a*/ 	.short	(.L_166 - .L_165)
.L_165:
        /*001c*/ 	.word	0x00000000
        /*0020*/ 	.short	0x0004
        /*0022*/ 	.short	0x0060
        /*0024*/ 	.byte	0x00, 0xf0, 0x05, 0x00


	//----- nvinfo : EIATTR_KPARAM_INFO
	.align		4
.L_166:
        /*0028*/ 	.byte	0x04, 0x17
        /*002a*/ 	.short	(.L_168 - .L_167)
.L_167:
        /*002c*/ 	.word	0x00000000
        /*0030*/ 	.short	0x0003
        /*0032*/ 	.short	0x0018
        /*0034*/ 	.byte	0x00, 0xf0, 0x21, 0x01


	//----- nvinfo : EIATTR_KPARAM_INFO
	.align		4
.L_168:
        /*0038*/ 	.byte	0x04, 0x17
        /*003a*/ 	.short	(.L_170 - .L_169)
.L_169:
        /*003c*/ 	.word	0x00000000
        /*0040*/ 	.short	0x0002
        /*0042*/ 	.short	0x0010
        /*0044*/ 	.byte	0x00, 0xf0, 0x21, 0x00


	//----- nvinfo : EIATTR_KPARAM_INFO
	.align		4
.L_170:
        /*0048*/ 	.byte	0x04, 0x17
        /*004a*/ 	.short	(.L_172 - .L_171)
.L_171:
        /*004c*/ 	.word	0x00000000
        /*0050*/ 	.short	0x0001
        /*0052*/ 	.short	0x0008
        /*0054*/ 	.byte	0x00, 0xf5, 0x21, 0x00


	//----- nvinfo : EIATTR_KPARAM_INFO
	.align		4
.L_172:
        /*0058*/ 	.byte	0x04, 0x17
        /*005a*/ 	.short	(.L_174 - .L_173)
.L_173:
        /*005c*/ 	.word	0x00000000
        /*0060*/ 	.short	0x0000
        /*0062*/ 	.short	0x0000
        /*0064*/ 	.byte	0x00, 0xf0, 0x21, 0x00


	//----- nvinfo : EIATTR_SPARSE_MMA_MASK
	.align		4
.L_174:
        /*0068*/ 	.byte	0x03, 0x50
        /*006a*/ 	.short	0x0000


	//----- nvinfo : EIATTR_MAXREG_COUNT
	.align		4
        /*006c*/ 	.byte	0x03, 0x1b
        /*006e*/ 	.short	0x00ff


	//----- nvinfo : EIATTR_NUM_BARRIERS
	.align		4
        /*0070*/ 	.byte	0x02, 0x4c
        /*0072*/ 	.byte	0x01
	.zero		1


	//----- nvinfo : EIATTR_MERCURY_ISA_VERSION
	.align		4
        /*0074*/ 	.byte	0x03, 0x5f
        /*0076*/ 	.short	0x0101


	//----- nvinfo : EIATTR_COOP_GROUP_MASK_REGIDS
	.align		4
        /*0078*/ 	.byte	0x04, 0x29
        /*007a*/ 	.short	(.L_176 - .L_175)


	//   ....[0]....
.L_175:
        /*007c*/ 	.word	0xffffffff


	//   ....[1]....
        /*0080*/ 	.word	0xffffffff


	//   ....[2]....
        /*0084*/ 	.word	0xffffffff


	//   ....[3]....
        /*0088*/ 	.word	0xffffffff


	//   ....[4]....
        /*008c*/ 	.word	0xffffffff


	//   ....[5]....
        /*0090*/ 	.word	0xffffffff


	//   ....[6]....
        /*0094*/ 	.word	0xffffffff


	//   ....[7]....
        /*0098*/ 	.word	0xffffffff


	//   ....[8]....
        /*009c*/ 	.word	0xffffffff


	//   ....[9]....
        /*00a0*/ 	.word	0xffffffff


	//   ....[10]....
        /*00a4*/ 	.word	0xffffffff


	//   ....[11]....
        /*00a8*/ 	.word	0xffffffff


	//   ....[12]....
        /*00ac*/ 	.word	0xffffffff


	//   ....[13]....
        /*00b0*/ 	.word	0xffffffff


	//   ....[14]....
        /*00b4*/ 	.word	0xffffffff


	//----- nvinfo : EIATTR_COOP_GROUP_INSTR_OFFSETS
	.align		4
.L_176:
        /*00b8*/ 	.byte	0x04, 0x28
        /*00ba*/ 	.short	(.L_178 - .L_177)


	//   ....[0]....
.L_177:
        /*00bc*/ 	.word	0x000008f0


	//   ....[1]....
        /*00c0*/ 	.word	0x00000950


	//   ....[2]....
        /*00c4*/ 	.word	0x000009c0


	//   ....[3]....
        /*00c8*/ 	.word	0x00000a10


	//   ....[4]....
        /*00cc*/ 	.word	0x00000a40


	//   ....[5]....
        /*00d0*/ 	.word	0x00000bd0


	//   ....[6]....
        /*00d4*/ 	.word	0x00000c60


	//   ....[7]....
        /*00d8*/ 	.word	0x00000cb0


	//   ....[8]....
        /*00dc*/ 	.word	0x00000cf0


	//   ....[9]....
        /*00e0*/ 	.word	0x00000d30


	//   ....[10]....
        /*00e4*/ 	.word	0x00001d60


	//   ....[11]....
        /*00e8*/ 	.word	0x00001de0


	//   ....[12]....
        /*00ec*/ 	.word	0x00001e30


	//   ....[13]....
        /*00f0*/ 	.word	0x00001e70


	//   ....[14]....
        /*00f4*/ 	.word	0x00001ea0


	//----- nvinfo : EIATTR_VRC_CTA_INIT_COUNT
	.align		4
.L_178:
        /*00f8*/ 	.byte	0x02, 0x4a
	.zero		1
	.zero		1


	//----- nvinfo : EIATTR_EXIT_INSTR_OFFSETS
	.align		4
        /*00fc*/ 	.byte	0x04, 0x1c
        /*00fe*/ 	.short	(.L_180 - .L_179)


	//   ....[0]....
.L_179:
        /*0100*/ 	.word	0x00001fc0


	//   ....[1]....
        /*0104*/ 	.word	0x00002020


	//----- nvinfo : EIATTR_MAX_THREADS
	.align		4
.L_180:
        /*0108*/ 	.byte	0x04, 0x05
        /*010a*/ 	.short	(.L_182 - .L_181)
.L_181:
        /*010c*/ 	.word	0x00000100
        /*0110*/ 	.word	0x00000001
        /*0114*/ 	.word	0x00000001


	//----- nvinfo : EIATTR_CRS_STACK_SIZE
	.align		4
.L_182:
        /*0118*/ 	.byte	0x04, 0x1e
        /*011a*/ 	.short	(.L_184 - .L_183)
.L_183:
        /*011c*/ 	.word	0x00000000


	//----- nvinfo : EIATTR_CBANK_PARAM_SIZE
	.align		4
.L_184:
        /*0120*/ 	.byte	0x03, 0x19
        /*0122*/ 	.short	0x0062


	//----- nvinfo : EIATTR_PARAM_CBANK
	.align		4
        /*0124*/ 	.byte	0x04, 0x0a
        /*0126*/ 	.short	(.L_186 - .L_185)
	.align		4
.L_185:
        /*0128*/ 	.word	index@(.nv.constant0._ZN3cub18CUB_300001_SM_10006detail6reduce18DeviceReduceKernelINS2_10policy_hubIjyN4cuda3__47maximumIjEEE10Policy1000EN6thrust24THRUST_300001_SM_1000_NS6detail15normal_iteratorINSC_10device_ptrIjEEEEyS8_jNS5_3std3__410__identityEEEvT0_PT3_T1_NS0_13GridEvenShareISO_EET2_T4_)
        /*012c*/ 	.short	0x0380
        /*012e*/ 	.short	0x0062


	//----- nvinfo : EIATTR_SW_WAR
	.align		4
.L_186:
        /*0130*/ 	.byte	0x04, 0x36
        /*0132*/ 	.short	(.L_188 - .L_187)
.L_187:
        /*0134*/ 	.word	0x00000008
.L_188:


//--------------------- .nv.info._ZN3cub18CUB_300001_SM_10006detail6reduce28DeviceReduceSingleTileKernelINS2_10policy_hubIjyN4cuda3__47maximumIjEEE10Policy1000EN6thrust24THRUST_300001_SM_1000_NS6detail15normal_iteratorINSC_10device_ptrIjEEEEPjyS8_jjNS5_3std3__410__identityEEEvT0_T1_T2_T3_T4_T6_ --------------------------
	.section	.nv.info._ZN3cub18CUB_300001_SM_10006detail6reduce28DeviceReduceSingleTileKernelINS2_10policy_hubIjyN4cuda3__47maximumIjEEE10Policy1000EN6thrust24THRUST_300001_SM_1000_NS6detail15normal_iteratorINSC_10device_ptrIjEEEEPjyS8_jjNS5_3std3__410__identityEEEvT0_T1_T2_T3_T4_T6_,"",@"SHT_CUDA_INFO"
	.sectionflags	@""
	.align	4


	//----- nvinfo : EIATTR_CUDA_API_VERSION
	.align		4
        /*0000*/ 	.byte	0x04, 0x37
        /*0002*/ 	.short	(.L_190 - .L_189)
.L_189:
        /*0004*/ 	.word	0x00000082


	//----- nvinfo : EIATTR_KPARAM_INFO
	.align		4
.L_190:
        /*0008*/ 	.byte	0x04, 0x17
        /*000a*/ 	.short	(.L_192 - .L_191)
.L_191:
        /*000c*/ 	.word	0x00000000
        /*0010*/ 	.short	0x0005
        /*0012*/ 	.short	0x0020
        /*0014*/ 	.byte	0x00, 0xf0, 0x05, 0x00


	//----- nvinfo : EIATTR_KPARAM_INFO
	.align		4
.L_192:
        /*0018*/ 	.byte	0x04, 0x17
        /*001a*/ 	.short	(.L_194 - .L_193)
.L_193:
        /*001c*/ 	.word	0x00000000
        /*0020*/ 	.short	0x0004
        /*0022*/ 	.short	0x001c
        /*0024*/ 	.byte	0x00, 0xf0, 0x11, 0x00


	//----- nvinfo : EIATTR_KPARAM_INFO
	.align		4
.L_194:
        /*0028*/ 	.byte	0x04, 0x17
        /*002a*/ 	.short	(.L_196 - .L_195)
.L_195:
        /*002c*/ 	.word	0x00000000
        /*0030*/ 	.short	0x0003
        /*0032*/ 	.short	0x0018
        /*0034*/ 	.byte	0x00, 0xf0, 0x05, 0x00


	//----- nvinfo : EIATTR_KPARAM_INFO
	.align		4
.L_196:
        /*0038*/ 	.byte	0x04, 0x17
        /*003a*/ 	.short	(.L_198 - .L_197)
.L_197:
        /*003c*/ 	.word	0x00000000
        /*0040*/ 	.short	0x0002
        /*0042*/ 	.short	0x0010
        /*0044*/ 	.byte	0x00, 0xf0, 0x21, 0x00


	//----- nvinfo : EIATTR_KPARAM_INFO
	.align		4
.L_198:
        /*0048*/ 	.byte	0x04, 0x17
        /*004a*/ 	.short	(.L_200 - .L_199)
.L_199:
        /*004c*/ 	.word	0x00000000
        /*0050*/ 	.short	0x0001
        /*0052*/ 	.short	0x0008
        /*0054*/ 	.byte	0x00, 0xf5, 0x21, 0x00


	//----- nvinfo : EIATTR_KPARAM_INFO
	.align		4
.L_200:
        /*0058*/ 	.byte	0x04, 0x17
        /*005a*/ 	.short	(.L_202 - .L_201)
.L_201:
        /*005c*/ 	.word	0x00000000
        /*0060*/ 	.short	0x0000
        /*0062*/ 	.short	0x0000
        /*0064*/ 	.byte	0x00, 0xf0, 0x21, 0x00


	//----- nvinfo : EIATTR_SPARSE_MMA_MASK
	.align		4
.L_202:
        /*0068*/ 	.byte	0x03, 0x50
        /*006a*/ 	.short	0x0000


	//----- nvinfo : EIATTR_MAXREG_COUNT
	.align		4
        /*006c*/ 	.byte	0x03, 0x1b
        /*006e*/ 	.short	0x00ff


	//----- nvinfo : EIATTR_NUM_BARRIERS
	.align		4
        /*0070*/ 	.byte	0x02, 0x4c
        /*0072*/ 	.byte	0x01
	.zero		1


	//----- nvinfo : EIATTR_MERCURY_ISA_VERSION
	.align		4
        /*0074*/ 	.byte	0x03, 0x5f
        /*0076*/ 	.short	0x0101


	//----- nvinfo : EIATTR_COOP_GROUP_MASK_REGIDS
	.align		4
        /*0078*/ 	.byte	0x04, 0x29
        /*007a*/ 	.short	(.L_204 - .L_203)


	//   ....[0]....
.L_203:
        /*007c*/ 	.word	0xffffffff


	//   ....[1]....
        /*0080*/ 	.word	0xffffffff


	//   ....[2]....
        /*0084*/ 	.word	0xffffffff


	//   ....[3]....
        /*0088*/ 	.word	0xffffffff


	//   ....[4]....
        /*008c*/ 	.word	0xffffffff


	//   ....[5]....
        /*0090*/ 	.word	0xffffffff


	//   ....[6]....
        /*0094*/ 	.word	0xffffffff


	//   ....[7]....
        /*0098*/ 	.word	0xffffffff


	//   ....[8]....
        /*009c*/ 	.word	0xffffffff


	//   ....[9]....
        /*00a0*/ 	.word	0xffffffff


	//   ....[10]....
        /*00a4*/ 	.word	0xffffffff


	//   ....[11]....
        /*00a8*/ 	.word	0xffffffff


	//   ....[12]....
        /*00ac*/ 	.word	0xffffffff


	//   ....[13]....
        /*00b0*/ 	.word	0xffffffff


	//   ....[14]....
        /*00b4*/ 	.word	0xffffffff


	//----- nvinfo : EIATTR_COOP_GROUP_INSTR_OFFSETS
	.align		4
.L_204:
        /*00b8*/ 	.byte	0x04, 0x28
        /*00ba*/ 	.short	(.L_206 - .L_205)


	//   ....[0]....
.L_205:
        /*00bc*/ 	.word	0x00000860


	//   ....[1]....
        /*00c0*/ 	.word	0x000008c0


	//   ....[2]....
        /*00c4*/ 	.word	0x00000930


	//   ....[3]....
        /*00c8*/ 	.word	0x00000980


	//   ....[4]....
        /*00cc*/ 	.word	0x000009b0


	//   ....[5]....
        /*00d0*/ 	.word	0x00000b40


	//   ....[6]....
        /*00d4*/ 	.word	0x00000bd0


	//   ....[7]....
        /*00d8*/ 	.word	0x00000c20


	//   ....[8]....
        /*00dc*/ 	.word	0x00000c60


	//   ....[9]....
        /*00e0*/ 	.word	0x00000ca0


	//   ....[10]....
        /*00e4*/ 	.word	0x00001b00


	//   ....[11]....
        /*00e8*/ 	.word	0x00001b80


	//   ....[12]....
        /*00ec*/ 	.word	0x00001bd0


	//   ....[13]....
        /*00f0*/ 	.word	0x00001c10


	//   ....[14]....
        /*00f4*/ 	.word	0x00001c40


	//----- nvinfo : EIATTR_VRC_CTA_INIT_COUNT
	.align		4
.L_206:
        /*00f8*/ 	.byte	0x02, 0x4a
	.zero		1
	.zero		1


	//----- nvinfo : EIATTR_EXIT_INSTR_OFFSETS
	.align		4
        /*00fc*/ 	.byte	0x04, 0x1c
        /*00fe*/ 	.short	(.L_208 - .L_207)


	//   ....[0]....
.L_207:
        /*0100*/ 	.word	0x000000a0


	//   ....[1]....
        /*0104*/ 	.word	0x000000e0


	//   ....[2]....
        /*0108*/ 	.word	0x00001d50


	//   ....[3]....
        /*010c*/ 	.word	0x00001da0


	//----- nvinfo : EIATTR_MAX_THREADS
	.align		4
.L_208:
        /*0110*/ 	.byte	0x04, 0x05
        /*0112*/ 	.short	(.L_210 - .L_209)
.L_209:
        /*0114*/ 	.word	0x00000100
        /*0118*/ 	.word	0x00000001
        /*011c*/ 	.word	0x00000001


	//----- nvinfo : EIATTR_CRS_STACK_SIZE
	.align		4
.L_210:
        /*0120*/ 	.byte	0x04, 0x1e
        /*0122*/ 	.short	(.L_212 - .L_211)
.L_211:
        /*0124*/ 	.word	0x00000000


	//----- nvinfo : EIATTR_CBANK_PARAM_SIZE
	.align		4
.L_212:
        /*0128*/ 	.byte	0x03, 0x19
        /*012a*/ 	.short	0x0021


	//----- nvinfo : EIATTR_PARAM_CBANK
	.align		4
        /*012c*/ 	.byte	0x04, 0x0a
        /*012e*/ 	.short	(.L_214 - .L_213)
	.align		4
.L_213:
        /*0130*/ 	.word	index@(.nv.constant0._ZN3cub18CUB_300001_SM_10006detail6reduce28DeviceReduceSingleTileKernelINS2_10policy_hubIjyN4cuda3__47maximumIjEEE10Policy1000EN6thrust24THRUST_300001_SM_1000_NS6detail15normal_iteratorINSC_10device_ptrIjEEEEPjyS8_jjNS5_3std3__410__identityEEEvT0_T1_T2_T3_T4_T6_)
        /*0134*/ 	.short	0x0380
        /*0136*/ 	.short	0x0021


	//----- nvinfo : EIATTR_SW_WAR
	.align		4
.L_214:
        /*0138*/ 	.byte	0x04, 0x36
        /*013a*/ 	.short	(.L_216 - .L_215)
.L_215:
        /*013c*/ 	.word	0x00000008
.L_216:


//--------------------- .nv.info._ZN3cub18CUB_300001_SM_10006detail6reduce28DeviceReduceSingleTileKernelINS2_10policy_hubIjjN4cuda3__47maximumIjEEE10Policy1000EPjSB_iS8_jjNS5_3std3__410__identityEEEvT0_T1_T2_T3_T4_T6_ --------------------------
	.section	.nv.info._ZN3cub18CUB_300001_SM_10006detail6reduce28DeviceReduceSingleTileKernelINS2_10policy_hubIjjN4cuda3__47maximumIjEEE10Policy1000EPjSB_iS8_jjNS5_3std3__410__identityEEEvT0_T1_T2_T3_T4_T6_,"",@"SHT_CUDA_INFO"
	.sectionflags	@""
	.align	4


	//----- nvinfo : EIATTR_CUDA_API_VERSION
	.align		4
        /*0000*/ 	.byte	0x04, 0x37
        /*0002*/ 	.short	(.L_218 - .L_217)
.L_217:
        /*0004*/ 	.word	0x00000082


	//----- nvinfo : EIATTR_KPARAM_INFO
	.align		4
.L_218:
        /*0008*/ 	.byte	0x04, 0x17
        /*000a*/ 	.short	(.L_220 - .L_219)
.L_219:
        /*000c*/ 	.word	0x00000000
        /*0010*/ 	.short	0x0005
        /*0012*/ 	.short	0x001c
        /*0014*/ 	.byte	0x00, 0xf0, 0x05, 0x00


	//----- nvinfo : EIATTR_KPARAM_INFO
	.align		4
.L_220:
        /*0018*/ 	.byte	0x04, 0x17
        /*001a*/ 	.short	(.L_222 - .L_221)
.L_221:
        /*001c*/ 	.word	0x00000000
        /*0020*/ 	.short	0x0004
        /*0022*/ 	.short	0x0018
        /*0024*/ 	.byte	0x00, 0xf0, 0x11, 0x00


	//----- nvinfo : EIATTR_KPARAM_INFO
	.align		4
.L_222:
        /*0028*/ 	.byte	0x04, 0x17
        /*002a*/ 	.short	(.L_224 - .L_223)
.L_223:
        /*002c*/ 	.word	0x00000000
        /*0030*/ 	.short	0x0003
        /*0032*/ 	.short	0x0014
        /*0034*/ 	.byte	0x00, 0xf0, 0x05, 0x00


	//----- nvinfo : EIATTR_KPARAM_INFO
	.align		4
.L_224:
        /*0038*/ 	.byte	0x04, 0x17
        /*003a*/ 	.short	(.L_226 - .L_225)
.L_225:
        /*003c*/ 	.word	0x00000000
        /*0040*/ 	.short	0x0002
        /*0042*/ 	.short	0x0010
        /*0044*/ 	.byte	0x00, 0xf0, 0x11, 0x00


	//----- nvinfo : EIATTR_KPARAM_INFO
	.align		4
.L_226:
        /*0048*/ 	.byte	0x04, 0x17
        /*004a*/ 	.short	(.L_228 - .L_227)
.L_227:
        /*004c*/ 	.word	0x00000000
        /*0050*/ 	.short	0x0001
        /*0052*/ 	.short	0x0008
        /*0054*/ 	.byte	0x00, 0xf5, 0x21, 0x00


	//----- nvinfo : EIATTR_KPARAM_INFO
	.align		4
.L_228:
        /*0058*/ 	.byte	0x04, 0x17
        /*005a*/ 	.short	(.L_230 - .L_229)
.L_229:
        /*005c*/ 	.word	0x00000000
        /*0060*/ 	.short	0x0000
        /*0062*/ 	.short	0x0000
        /*0064*/ 	.byte	0x00, 0xf5, 0x21, 0x00


	//----- nvinfo : EIATTR_SPARSE_MMA_MASK
	.align		4
.L_230:
        /*0068*/ 	.byte	0x03, 0x50
        /*006a*/ 	.short	0x0000


	//----- nvinfo : EIATTR_MAXREG_COUNT
	.align		4
        /*006c*/ 	.byte	0x03, 0x1b
        /*006e*/ 	.short	0x00ff


	//----- nvinfo : EIATTR_NUM_BARRIERS
	.align		4
        /*0070*/ 	.byte	0x02, 0x4c
        /*0072*/ 	.byte	0x01
	.zero		1


	//----- nvinfo : EIATTR_MERCURY_ISA_VERSION
	.align		4
        /*0074*/ 	.byte	0x03, 0x5f
        /*0076*/ 	.short	0x0101


	//----- nvinfo : EIATTR_COOP_GROUP_MASK_REGIDS
	.align		4
        /*0078*/ 	.byte	0x04, 0x29
        /*007a*/ 	.short	(.L_232 - .L_231)


	//   ....[0]....
.L_231:
        /*007c*/ 	.word	0xffffffff


	//   ....[1]....
        /*0080*/ 	.word	0xffffffff


	//   ....[2]....
        /*0084*/ 	.word	0xffffffff


	//   ....[3]....
        /*0088*/ 	.word	0xffffffff


	//   ....[4]....
        /*008c*/ 	.word	0xffffffff


	//   ....[5]....
        /*0090*/ 	.word	0xffffffff


	//   ....[6]....
        /*0094*/ 	.word	0xffffffff


	//   ....[7]....
        /*0098*/ 	.word	0xffffffff


	//   ....[8]....
        /*009c*/ 	.word	0xffffffff


	//   ....[9]....
        /*00a0*/ 	.word	0xffffffff


	//   ....[10]....
        /*00a4*/ 	.word	0xffffffff


	//   ....[11]....
        /*00a8*/ 	.word	0xffffffff


	//   ....[12]....
        /*00ac*/ 	.word	0xffffffff


	//   ....[13]....
        /*00b0*/ 	.word	0xffffffff


	//   ....[14]....
        /*00b4*/ 	.word	0xffffffff


	//   ....[15]....
        /*00b8*/ 	.word	0xffffffff


	//   ....[16]....
        /*00bc*/ 	.word	0xffffffff


	//   ....[17]....
        /*00c0*/ 	.word	0xffffffff


	//   ....[18]....
        /*00c4*/ 	.word	0xffffffff


	//   ....[19]....
        /*00c8*/ 	.word	0xffffffff


	//   ....[20]....
        /*00cc*/ 	.word	0xffffffff


	//   ....[21]....
        /*00d0*/ 	.word	0xffffffff


	//   ....[22]....
        /*00d4*/ 	.word	0xffffffff


	//   ....[23]....
        /*00d8*/ 	.word	0xffffffff


	//   ....[24]....
        /*00dc*/ 	.word	0xffffffff


	//   ....[25]....
        /*00e0*/ 	.word	0xffffffff


	//   ....[26]....
        /*00e4*/ 	.word	0xffffffff


	//   ....[27]....
        /*00e8*/ 	.word	0xffffffff


	//   ....[28]....
        /*00ec*/ 	.word	0xffffffff


	//   ....[29]....
        /*00f0*/ 	.word	0xffffffff


	//----- nvinfo : EIATTR_COOP_GROUP_INSTR_OFFSETS
	.align		4
.L_232:
        /*00f4*/ 	.byte	0x04, 0x28
        /*00f6*/ 	.short	(.L_234 - .L_233)


	//   ....[0]....
.L_233:
        /*00f8*/ 	.word	0x000008a0


	//   ....[1]....
        /*00fc*/ 	.word	0x00000900


	//   ....[2]....
        /*0100*/ 	.word	0x00000970


	//   ....[3]....
        /*0104*/ 	.word	0x000009c0


	//   ....[4]....
        /*0108*/ 	.word	0x000009f0


	//   ....[5]....
        /*010c*/ 	.word	0x00000b80


	//   ....[6]....
        /*0110*/ 	.word	0x00000c10


	//   ....[7]....
        /*0114*/ 	.word	0x00000c60


	//   ....[8]....
        /*0118*/ 	.word	0x00000ca0


	//   ....[9]....
        /*011c*/ 	.word	0x00000ce0


	//   ....[10]....
        /*0120*/ 	.word	0x00001940


	//   ....[11]....
        /*0124*/ 	.word	0x000019c0


	//   ....[12]....
        /*0128*/ 	.word	0x00001a10


	//   ....[13]....
        /*012c*/ 	.word	0x00001a50


	//   ....[14]....
        /*0130*/ 	.word	0x00001a80


	//   ....[15]....
        /*0134*/ 	.word	0x00002330


	//   ....[16]....
        /*0138*/ 	.word	0x00002390


	//   ....[17]....
        /*013c*/ 	.word	0x00002400


	//   ....[18]....
        /*0140*/ 	.word	0x00002450


	//   ....[19]....
        /*0144*/ 	.word	0x00002480


	//   ....[20]....
        /*0148*/ 	.word	0x00002610


	//   ....[21]....
        /*014c*/ 	.word	0x00002690


	//   ....[22]....
        /*0150*/ 	.word	0x000026d0


	//   ....[23]....
        /*0154*/ 	.word	0x00002720


	//   ....[24]....
        /*0158*/ 	.word	0x00002770


	//   ....[25]....
        /*015c*/ 	.word	0x00003550


	//   ....[26]....
        /*0160*/ 	.word	0x000035d0


	//   ....[27]....
        /*0164*/ 	.word	0x00003620


	//   ....[28]....
        /*0168*/ 	.word	0x00003660


	//   ....[29]....
        /*016c*/ 	.word	0x00003690


	//----- nvinfo : EIATTR_VRC_CTA_INIT_COUNT
	.align		4
.L_234:
        /*0170*/ 	.byte	0x02, 0x4a
	.zero		1
	.zero		1


	//----- nvinfo : EIATTR_EXIT_INSTR_OFFSETS
	.align		4
        /*0174*/ 	.byte	0x04, 0x1c
        /*0176*/ 	.short	(.L_236 - .L_235)


	//   ....[0]....
.L_235:
        /*0178*/ 	.word	0x00000080


	//   ....[1]....
        /*017c*/ 	.word	0x000000c0


	//   ....[2]....
        /*0180*/ 	.word	0x000037b0


	//   ....[3]....
        /*0184*/ 	.word	0x00003800


	//----- nvinfo : EIATTR_MAX_THREADS
	.align		4
.L_236:
        /*0188*/ 	.byte	0x04, 0x05
        /*018a*/ 	.short	(.L_238 - .L_237)
.L_237:
        /*018c*/ 	.word	0x00000100
        /*0190*/ 	.word	0x00000001
        /*0194*/ 	.word	0x00000001


	//----- nvinfo : EIATTR_CRS_STACK_SIZE
	.align		4
.L_238:
        /*0198*/ 	.byte	0x04, 0x1e
        /*019a*/ 	.short	(.L_240 - .L_239)
.L_239:
        /*019c*/ 	.word	0x00000000


	//----- nvinfo : EIATTR_CBANK_PARAM_SIZE
	.align		4
.L_240:
        /*01a0*/ 	.byte	0x03, 0x19
        /*01a2*/ 	.short	0x001d


	//----- nvinfo : EIATTR_PARAM_CBANK
	.align		4
        /*01a4*/ 	.byte	0x04, 0x0a
        /*01a6*/ 	.short	(.L_242 - .L_241)
	.align		4
.L_241:
        /*01a8*/ 	.word	index@(.nv.constant0._ZN3cub18CUB_300001_SM_10006detail6reduce28DeviceReduceSingleTileKernelINS2_10policy_hubIjjN4cuda3__47maximumIjEEE10Policy1000EPjSB_iS8_jjNS5_3std3__410__identityEEEvT0_T1_T2_T3_T4_T6_)
        /*01ac*/ 	.short	0x0380
        /*01ae*/ 	.short	0x001d


	//----- nvinfo : EIATTR_SW_WAR
	.align		4
.L_242:
        /*01b0*/ 	.byte	0x04, 0x36
        /*01b2*/ 	.short	(.L_244 - .L_243)
.L_243:
        /*01b4*/ 	.word	0x00000008
.L_244:


//--------------------- .nv.info._ZN3cub18CUB_300001_SM_10006detail6reduce18DeviceReduceKernelINS2_10policy_hubIjjN4cuda3__47maximumIjEEE10Policy1000EN6thrust24THRUST_300001_SM_1000_NS6detail15normal_iteratorINSC_10device_ptrIjEEEEjS8_jNS5_3std3__410__identityEEEvT0_PT3_T1_NS0_13GridEvenShareISO_EET2_T4_ --------------------------
	.section	.nv.info._ZN3cub18CUB_300001_SM_10006detail6reduce18DeviceReduceKernelINS2_10policy_hubIjjN4cuda3__47maximumIjEEE10Policy1000EN6thrust24THRUST_300001_SM_1000_NS6detail15normal_iteratorINSC_10device_ptrIjEEEEjS8_jNS5_3std3__410__identityEEEvT0_PT3_T1_NS0_13GridEvenShareISO_EET2_T4_,"",@"SHT_CUDA_INFO"
	.sectionflags	@""
	.align	4


	//----- nvinfo : EIATTR_CUDA_API_VERSION
	.align		4
        /*0000*/ 	.byte	0x04, 0x37
        /*0002*/ 	.short	(.L_246 - .L_245)
.L_245:
        /*0004*/ 	.word	0x00000082


	//----- nvinfo : EIATTR_KPARAM_INFO
	.align		4
.L_246:
        /*0008*/ 	.byte	0x04, 0x17
        /*000a*/ 	.short	(.L_248 - .L_247)
.L_247:
        /*000c*/ 	.word	0x00000000
        /*0010*/ 	.short	0x0005
        /*0012*/ 	.short	0x003d
        /*0014*/ 	.byte	0x00, 0xf0, 0x05, 0x00


	//----- nvinfo : EIATTR_KPARAM_INFO
	.align		4
.L_248:
        /*0018*/ 	.byte	0x04, 0x17
        /*001a*/ 	.short	(.L_250 - .L_249)
.L_249:
        /*001c*/ 	.word	0x00000000
        /*0020*/ 	.short	0x0004
        /*0022*/ 	.short	0x003c
        /*0024*/ 	.byte	0x00, 0xf0, 0x05, 0x00


	//----- nvinfo : EIATTR_KPARAM_INFO
	.align		4
.L_250:
        /*0028*/ 	.byte	0x04, 0x17
        /*002a*/ 	.short	(.L_252 - .L_251)
.L_251:
        /*002c*/ 	.word	0x00000000
        /*0030*/ 	.short	0x0003
        /*0032*/ 	.short	0x0014
        /*0034*/ 	.byte	0x00, 0xf0, 0xa1, 0x00


	//----- nvinfo : EIATTR_KPARAM_INFO
	.align		4
.L_252:
        /*0038*/ 	.byte	0x04, 0x17
        /*003a*/ 	.short	(.L_254 - .L_253)
.L_253:
        /*003c*/ 	.word	0x00000000
        /*0040*/ 	.short	0x0002
        /*0042*/ 	.short	0x0010
        /*0044*/ 	.byte	0x00, 0xf0, 0x11, 0x00


	//----- nvinfo : EIATTR_KPARAM_INFO
	.align		4
.L_254:
        /*0048*/ 	.byte	0x04, 0x17
        /*004a*/ 	.short	(.L_256 - .L_255)
.L_255:
        /*004c*/ 	.word	0x00000000
        /*0050*/ 	.short	0x0001
        /*0052*/ 	.short	0x0008
        /*0054*/ 	.byte	0x00, 0xf5, 0x21, 0x00


	//----- nvinfo : EIATTR_KPARAM_INFO
	.align		4
.L_256:
        /*0058*/ 	.byte	0x04, 0x17
        /*005a*/ 	.short	(.L_258 - .L_257)
.L_257:
        /*005c*/ 	.word	0x00000000
        /*0060*/ 	.short	0x0000
        /*0062*/ 	.short	0x0000
        /*0064*/ 	.byte	0x00, 0xf0, 0x21, 0x00


	//----- nvinfo : EIATTR_SPARSE_MMA_MASK
	.align		4
.L_258:
        /*0068*/ 	.byte	0x03, 0x50
        /*006a*/ 	.short	0x0000


	//----- nvinfo : EIATTR_MAXREG_COUNT
	.align		4
        /*006c*/ 	.byte	0x03, 0x1b
        /*006e*/ 	.short	0x00ff


	//----- nvinfo : EIATTR_NUM_BARRIERS
	.align		4
        /*0070*/ 	.byte	0x02, 0x4c
        /*0072*/ 	.byte	0x01
	.zero		1


	//----- nvinfo : EIATTR_MERCURY_ISA_VERSION
	.align		4
        /*0074*/ 	.byte	0x03, 0x5f
        /*0076*/ 	.short	0x0101


	//----- nvinfo : EIATTR_COOP_GROUP_MASK_REGIDS
	.align		4
        /*0078*/ 	.byte	0x04, 0x29
        /*007a*/ 	.short	(.L_260 - .L_259)


	//   ....[0]....
.L_259:
        /*007c*/ 	.word	0xffffffff


	//   ....[1]....
        /*0080*/ 	.word	0xffffffff


	//   ....[2]....
        /*0084*/ 	.word	0xffffffff


	//   ....[3]....
        /*0088*/ 	.word	0xffffffff


	//   ....[4]....
        /*008c*/ 	.word	0xffffffff


	//   ....[5]....
        /*0090*/ 	.word	0xffffffff


	//   ....[6]....
        /*0094*/ 	.word	0xffffffff


	//   ....[7]....
        /*0098*/ 	.word	0xffffffff


	//   ....[8]....
        /*009c*/ 	.word	0xffffffff


	//   ....[9]....
        /*00a0*/ 	.word	0xffffffff


	//   ....[10]....
        /*00a4*/ 	.word	0xffffffff


	//   ....[11]....
        /*00a8*/ 	.word	0xffffffff


	//   ....[12]....
        /*00ac*/ 	.word	0xffffffff


	//   ....[13]....
        /*00b0*/ 	.word	0xffffffff


	//   ....[14]....
        /*00b4*/ 	.word	0xffffffff


	//----- nvinfo : EIATTR_COOP_GROUP_INSTR_OFFSETS
	.align		4
.L_260:
        /*00b8*/ 	.byte	0x04, 0x28
        /*00ba*/ 	.short	(.L_262 - .L_261)


	//   ....[0]....
.L_261:
        /*00bc*/ 	.word	0x00000b10


	//   ....[1]....
        /*00c0*/ 	.word	0x00000b70


	//   ....[2]....
        /*00c4*/ 	.word	0x00000be0


	//   ....[3]....
        /*00c8*/ 	.word	0x00000c30


	//   ....[4]....
        /*00cc*/ 	.word	0x00000c60


	//   ....[5]....
        /*00d0*/ 	.word	0x00000df0


	//   ....[6]....
        /*00d4*/ 	.word	0x00000e80


	//   ....[7]....
        /*00d8*/ 	.word	0x00000ed0


	//   ....[8]....
        /*00dc*/ 	.word	0x00000f10


	//   ....[9]....
        /*00e0*/ 	.word	0x00000f50


	//   ....[10]....
        /*00e4*/ 	.word	0x00002060


	//   ....[11]....
        /*00e8*/ 	.word	0x000020f0


	//   ....[12]....
        /*00ec*/ 	.word	0x00002140


	//   ....[13]....
        /*00f0*/ 	.word	0x00002180


	//   ....[14]....
        /*00f4*/ 	.word	0x000021b0


	//----- nvinfo : EIATTR_VRC_CTA_INIT_COUNT
	.align		4
.L_262:
        /*00f8*/ 	.byte	0x02, 0x4a
	.zero		1
	.zero		1


	//----- nvinfo : EIATTR_EXIT_INSTR_OFFSETS
	.align		4
        /*00fc*/ 	.byte	0x04, 0x1c
        /*00fe*/ 	.short	(.L_264 - .L_263)


	//   ....[0]....
.L_263:
        /*0100*/ 	.word	0x000022d0


	//   ....[1]....
        /*0104*/ 	.word	0x00002310


	//----- nvinfo : EIATTR_MAX_THREADS
	.align		4
.L_264:
        /*0108*/ 	.byte	0x04, 0x05
        /*010a*/ 	.short	(.L_266 - .L_265)
.L_265:
        /*010c*/ 	.word	0x00000100
        /*0110*/ 	.word	0x00000001
        /*0114*/ 	.word	0x00000001


	//----- nvinfo : EIATTR_CRS_STACK_SIZE
	.align		4
.L_266:
        /*0118*/ 	.byte	0x04, 0x1e
        /*011a*/ 	.short	(.L_268 - .L_267)
.L_267:
        /*011c*/ 	.word	0x00000000


	//----- nvinfo : EIATTR_CBANK_PARAM_SIZE
	.align		4
.L_268:
        /*0120*/ 	.byte	0x03, 0x19
        /*0122*/ 	.short	0x003e


	//----- nvinfo : EIATTR_PARAM_CBANK
	.align		4
        /*0124*/ 	.byte	0x04, 0x0a
        /*0126*/ 	.short	(.L_270 - .L_269)
	.align		4
.L_269:
        /*0128*/ 	.word	index@(.nv.constant0._ZN3cub18CUB_300001_SM_10006detail6reduce18DeviceReduceKernelINS2_10policy_hubIjjN4cuda3__47maximumIjEEE10Policy1000EN6thrust24THRUST_300001_SM_1000_NS6detail15normal_iteratorINSC_10device_ptrIjEEEEjS8_jNS5_3std3__410__identityEEEvT0_PT3_T1_NS0_13GridEvenShareISO_EET2_T4_)
        /*012c*/ 	.short	0x0380
        /*012e*/ 	.short	0x003e


	//----- nvinfo : EIATTR_SW_WAR
	.align		4
.L_270:
        /*0130*/ 	.byte	0x04, 0x36
        /*0132*/ 	.short	(.L_272 - .L_271)
.L_271:
        /*0134*/ 	.word	0x00000008
.L_272:


//--------------------- .nv.info._ZN3cub18CUB_300001_SM_10006detail6reduce28DeviceReduceSingleTileKernelINS2_10policy_hubIjjN4cuda3__47maximumIjEEE10Policy1000EN6thrust24THRUST_300001_SM_1000_NS6detail15normal_iteratorINSC_10device_ptrIjEEEEPjjS8_jjNS5_3std3__410__identityEEEvT0_T1_T2_T3_T4_T6_ --------------------------
	.section	.nv.info._ZN3cub18CUB_300001_SM_10006detail6reduce28DeviceReduceSingleTileKernelINS2_10policy_hubIjjN4cuda3__47maximumIjEEE10Policy1000EN6thrust24THRUST_300001_SM_1000_NS6detail15normal_iteratorINSC_10device_ptrIjEEEEPjjS8_jjNS5_3std3__410__identityEEEvT0_T1_T2_T3_T4_T6_,"",@"SHT_CUDA_INFO"
	.sectionflags	@""
	.align	4


	//----- nvinfo : EIATTR_CUDA_API_VERSION
	.align		4
        /*0000*/ 	.byte	0x04, 0x37
        /*0002*/ 	.short	(.L_274 - .L_273)
.L_273:
        /*0004*/ 	.word	0x00000082


	//----- nvinfo : EIATTR_KPARAM_INFO
	.align		4
.L_274:
        /*0008*/ 	.byte	0x04, 0x17
        /*000a*/ 	.short	(.L_276 - .L_275)
.L_275:
        /*000c*/ 	.word	0x00000000
        /*0010*/ 	.short	0x0005
        /*0012*/ 	.short	0x001c
        /*0014*/ 	.byte	0x00, 0xf0, 0x05, 0x00


	//----- nvinfo : EIATTR_KPARAM_INFO
	.align		4
.L_276:
        /*0018*/ 	.byte	0x04, 0x17
        /*001a*/ 	.short	(.L_278 - .L_277)
.L_277:
        /*001c*/ 	.word	0x00000000
        /*0020*/ 	.short	0x0004
        /*0022*/ 	.short	0x0018
        /*0024*/ 	.byte	0x00, 0xf0, 0x11, 0x00


	//----- nvinfo : EIATTR_KPARAM_INFO
	.align		4
.L_278:
        /*0028*/ 	.byte	0x04, 0x17
        /*002a*/ 	.short	(.L_280 - .L_279)
.L_279:
        /*002c*/ 	.word	0x00000000
        /*0030*/ 	.short	0x0003
        /*0032*/ 	.short	0x0014
        /*0034*/ 	.byte	0x00, 0xf0, 0x05, 0x00


	//----- nvinfo : EIATTR_KPARAM_INFO
	.align		4
.L_280:
        /*0038*/ 	.byte	0x04, 0x17
        /*003a*/ 	.short	(.L_282 - .L_281)
.L_281:
        /*003c*/ 	.word	0x00000000
        /*0040*/ 	.short	0x0002
        /*0042*/ 	.short	0x0010
        /*0044*/ 	.byte	0x00, 0xf0, 0x11, 0x00


	//----- nvinfo : EIATTR_KPARAM_INFO
	.align		4
.L_282:
        /*0048*/ 	.byte	0x04, 0x17
        /*004a*/ 	.short	(.L_284 - .L_283)
.L_283:
        /*004c*/ 	.word	0x00000000
        /*0050*/ 	.short	0x0001
        /*0052*/ 	.short	0x0008
        /*0054*/ 	.byte	0x00, 0xf5, 0x21, 0x00


	//----- nvinfo : EIATTR_KPARAM_INFO
	.align		4
.L_284:
        /*0058*/ 	.byte	0x04, 0x17
        /*005a*/ 	.short	(.L_286 - .L_285)
.L_285:
        /*005c*/ 	.word	0x00000000
        /*0060*/ 	.short	0x0000
        /*0062*/ 	.short	0x0000
        /*0064*/ 	.byte	0x00, 0xf0, 0x21, 0x00


	//----- nvinfo : EIATTR_SPARSE_MMA_MASK
	.align		4
.L_286:
        /*0068*/ 	.byte	0x03, 0x50
        /*006a*/ 	.short	0x0000


	//----- nvinfo : EIATTR_MAXREG_COUNT
	.align		4
        /*006c*/ 	.byte	0x03, 0x1b
        /*006e*/ 	.short	0x00ff


	//----- nvinfo : EIATTR_NUM_BARRIERS
	.align		4
        /*0070*/ 	.byte	0x02, 0x4c
        /*0072*/ 	.byte	0x01
	.zero		1


	//----- nvinfo : EIATTR_MERCURY_ISA_VERSION
	.align		4
        /*0074*/ 	.byte	0x03, 0x5f
        /*0076*/ 	.short	0x0101


	//----- nvinfo : EIATTR_COOP_GROUP_MASK_REGIDS
	.align		4
        /*0078*/ 	.byte	0x04, 0x29
        /*007a*/ 	.short	(.L_288 - .L_287)


	//   ....[0]....
.L_287:
        /*007c*/ 	.word	0xffffffff


	//   ....[1]....
        /*0080*/ 	.word	0xffffffff


	//   ....[2]....
        /*0084*/ 	.word	0xffffffff


	//   ....[3]....
        /*0088*/ 	.word	0xffffffff


	//   ....[4]....
        /*008c*/ 	.word	0xffffffff


	//   ....[5]....
        /*0090*/ 	.word	0xffffffff


	//   ....[6]....
        /*0094*/ 	.word	0xffffffff


	//   ....[7]....
        /*0098*/ 	.word	0xffffffff


	//   ....[8]....
        /*009c*/ 	.word	0xffffffff


	//   ....[9]....
        /*00a0*/ 	.word	0xffffffff


	//   ....[10]....
        /*00a4*/ 	.word	0xffffffff


	//   ....[11]....
        /*00a8*/ 	.word	0xffffffff


	//   ....[12]....
        /*00ac*/ 	.word	0xffffffff


	//   ....[13]....
        /*00b0*/ 	.word	0xffffffff


	//   ....[14]....
        /*00b4*/ 	.word	0xffffffff


	//----- nvinfo : EIATTR_COOP_GROUP_INSTR_OFFSETS
	.align		4
.L_288:
        /*00b8*/ 	.byte	0x04, 0x28
        /*00ba*/ 	.short	(.L_290 - .L_289)


	//   ....[0]....
.L_289:
        /*00bc*/ 	.word	0x00000840


	//   ....[1]....
        /*00c0*/ 	.word	0x000008a0


	//   ....[2]....
        /*00c4*/ 	.word	0x00000910


	//   ....[3]....
        /*00c8*/ 	.word	0x00000960


	//   ....[4]....
        /*00cc*/ 	.word	0x00000990


	//   ....[5]....
        /*00d0*/ 	.word	0x00000b20


	//   ....[6]....
        /*00d4*/ 	.word	0x00000bb0


	//   ....[7]....
        /*00d8*/ 	.word	0x00000c00


	//   ....[8]....
        /*00dc*/ 	.word	0x00000c40


	//   ....[9]....
        /*00e0*/ 	.word	0x00000c80


	//   ....[10]....
        /*00e4*/ 	.word	0x00001c30


	//   ....[11]....
        /*00e8*/ 	.word	0x00001cb0


	//   ....[12]....
        /*00ec*/ 	.word	0x00001d00


	//   ....[13]....
        /*00f0*/ 	.word	0x00001d40


	//   ....[14]....
        /*00f4*/ 	.word	0x00001d70


	//----- nvinfo : EIATTR_VRC_CTA_INIT_COUNT
	.align		4
.L_290:
        /*00f8*/ 	.byte	0x02, 0x4a
	.zero		1
	.zero		1


	//----- nvinfo : EIATTR_EXIT_INSTR_OFFSETS
	.align		4
        /*00fc*/ 	.byte	0x04, 0x1c
        /*00fe*/ 	.short	(.L_292 - .L_291)


	//   ....[0]....
.L_291:
        /*0100*/ 	.word	0x00000080


	//   ....[1]....
        /*0104*/ 	.word	0x000000c0


	//   ....[2]....
        /*0108*/ 	.word	0x00001e90


	//   ....[3]....
        /*010c*/ 	.word	0x00001ee0


	//----- nvinfo : EIATTR_MAX_THREADS
	.align		4
.L_292:
        /*0110*/ 	.byte	0x04, 0x05
        /*0112*/ 	.short	(.L_294 - .L_293)
.L_293:
        /*0114*/ 	.word	0x00000100
        /*0118*/ 	.word	0x00000001
        /*011c*/ 	.word	0x00000001


	//----- nvinfo : EIATTR_CRS_STACK_SIZE
	.align		4
.L_294:
        /*0120*/ 	.byte	0x04, 0x1e
        /*0122*/ 	.short	(.L_296 - .L_295)
.L_295:
        /*0124*/ 	.word	0x00000000


	//----- nvinfo : EIATTR_CBANK_PARAM_SIZE
	.align		4
.L_296:
        /*0128*/ 	.byte	0x03, 0x19
        /*012a*/ 	.short	0x001d


	//----- nvinfo : EIATTR_PARAM_CBANK
	.align		4
        /*012c*/ 	.byte	0x04, 0x0a
        /*012e*/ 	.short	(.L_298 - .L_297)
	.align		4
.L_297:
        /*0130*/ 	.word	index@(.nv.constant0._ZN3cub18CUB_300001_SM_10006detail6reduce28DeviceReduceSingleTileKernelINS2_10policy_hubIjjN4cuda3__47maximumIjEEE10Policy1000EN6thrust24THRUST_300001_SM_1000_NS6detail15normal_iteratorINSC_10device_ptrIjEEEEPjjS8_jjNS5_3std3__410__identityEEEvT0_T1_T2_T3_T4_T6_)
        /*0134*/ 	.short	0x0380
        /*0136*/ 	.short	0x001d


	//----- nvinfo : EIATTR_SW_WAR
	.align		4
.L_298:
        /*0138*/ 	.byte	0x04, 0x36
        /*013a*/ 	.short	(.L_300 - .L_299)
.L_299:
        /*013c*/ 	.word	0x00000008
.L_300:


//--------------------- .nv.info._ZN3cub18CUB_300001_SM_10006detail6reduce28DeviceReduceSingleTileKernelINS2_10policy_hubIjyN4cuda3__47minimumIjEEE10Policy1000EPjSB_iS8_jjNS5_3std3__410__identityEEEvT0_T1_T2_T3_T4_T6_ --------------------------
	.section	.nv.info._ZN3cub18CUB_300001_SM_10006detail6reduce28DeviceReduceSingleTileKernelINS2_10policy_hubIjyN4cuda3__47minimumIjEEE10Policy1000EPjSB_iS8_jjNS5_3std3__410__identityEEEvT0_T1_T2_T3_T4_T6_,"",@"SHT_CUDA_INFO"
	.sectionflags	@""
	.align	4


	//----- nvinfo : EIATTR_CUDA_API_VERSION
	.align		4
        /*0000*/ 	.byte	0x04, 0x37
        /*0002*/ 	.short	(.L_302 - .L_301)
.L_301:
        /*0004*/ 	.word	0x00000082


	//----- nvinfo : EIATTR_KPARAM_INFO
	.align		4
.L_302:
        /*0008*/ 	.byte	0x04, 0x17
        /*000a*/ 	.short	(.L_304 - .L_303)
.L_303:
        /*000c*/ 	.word	0x00000000
        /*0010*/ 	.short	0x0005
        /*0012*/ 	.short	0x001c
        /*0014*/ 	.byte	0x00, 0xf0, 0x05, 0x00


	//----- nvinfo : EIATTR_KPARAM_INFO
	.align		4
.L_304:
        /*0018*/ 	.byte	0x04, 0x17
        /*001a*/ 	.short	(.L_306 - .L_305)
.L_305:
        /*001c*/ 	.word	0x00000000
        /*0020*/ 	.short	0x0004
        /*0022*/ 	.short	0x0018
        /*0024*/ 	.byte	0x00, 0xf0, 0x11, 0x00


	//----- nvinfo : EIATTR_KPARAM_INFO
	.align		4
.L_306:
        /*0028*/ 	.byte	0x04, 0x17
        /*002a*/ 	.short	(.L_308 - .L_307)
.L_307:
        /*002c*/ 	.word	0x00000000
        /*0030*/ 	.short	0x0003
        /*0032*/ 	.short	0x0014
        /*0034*/ 	.byte	0x00, 0xf0, 0x05, 0x00


	//----- nvinfo : EIATTR_KPARAM_INFO
	.align		4
.L_308:
        /*0038*/ 	.byte	0x04, 0x17
        /*003a*/ 	.short	(.L_310 - .L_309)
.L_309:
        /*003c*/ 	.word	0x00000000
        /*0040*/ 	.short	0x0002
        /*0042*/ 	.short	0x0010
        /*0044*/ 	.byte	0x00, 0xf0, 0x11, 0x00


	//----- nvinfo : EIATTR_KPARAM_INFO
	.align		4
.L_310:
        /*0048*/ 	.byte	0x04, 0x17
        /*004a*/ 	.short	(.L_312 - .L_311)
.L_311:
        /*004c*/ 	.word	0x00000000
        /*0050*/ 	.short	0x0001
        /*0052*/ 	.short	0x0008
        /*0054*/ 	.byte	0x00, 0xf5, 0x21, 0x00


	//----- nvinfo : EIATTR_KPARAM_INFO
	.align		4
.L_312:
        /*0058*/ 	.byte	0x04, 0x17
        /*005a*/ 	.short	(.L_314 - .L_313)
.L_313:
        /*005c*/ 	.word	0x00000000
        /*0060*/ 	.short	0x0000
        /*0062*/ 	.short	0x0000
        /*0064*/ 	.byte	0x00, 0xf5, 0x21, 0x00


	//----- nvinfo : EIATTR_SPARSE_MMA_MASK
	.align		4
.L_314:
        /*0068*/ 	.byte	0x03, 0x50
        /*006a*/ 	.short	0x0000


	//----- nvinfo : EIATTR_MAXREG_COUNT
	.align		4
        /*006c*/ 	.byte	0x03, 0x1b
        /*006e*/ 	.short	0x00ff


	//----- nvinfo : EIATTR_NUM_BARRIERS
	.align		4
        /*0070*/ 	.byte	0x02, 0x4c
        /*0072*/ 	.byte	0x01
	.zero		1


	//----- nvinfo : EIATTR_MERCURY_ISA_VERSION
	.align		4
        /*0074*/ 	.byte	0x03, 0x5f
        /*0076*/ 	.short	0x0101


	//----- nvinfo : EIATTR_COOP_GROUP_MASK_REGIDS
	.align		4
        /*0078*/ 	.byte	0x04, 0x29
        /*007a*/ 	.short	(.L_316 - .L_315)


	//   ....[0]....
.L_315:
        /*007c*/ 	.word	0xffffffff


	//   ....[1]....
        /*0080*/ 	.word	0xffffffff


	//   ....[2]....
        /*0084*/ 	.word	0xffffffff


	//   ....[3]....
        /*0088*/ 	.word	0xffffffff


	//   ....[4]....
        /*008c*/ 	.word	0xffffffff


	//   ....[5]....
        /*0090*/ 	.word	0xffffffff


	//   ....[6]....
        /*0094*/ 	.word	0xffffffff


	//   ....[7]....
        /*0098*/ 	.word	0xffffffff


	//   ....[8]....
        /*009c*/ 	.word	0xffffffff


	//   ....[9]....
        /*00a0*/ 	.word	0xffffffff


	//   ....[10]....
        /*00a4*/ 	.word	0xffffffff


	//   ....[11]....
        /*00a8*/ 	.word	0xffffffff


	//   ....[12]....
        /*00ac*/ 	.word	0xffffffff


	//   ....[13]....
        /*00b0*/ 	.word	0xffffffff


	//   ....[14]....
        /*00b4*/ 	.word	0xffffffff


	//   ....[15]....
        /*00b8*/ 	.word	0xffffffff


	//   ....[16]....
        /*00bc*/ 	.word	0xffffffff


	//   ....[17]....
        /*00c0*/ 	.word	0xffffffff


	//   ....[18]....
        /*00c4*/ 	.word	0xffffffff


	//   ....[19]....
        /*00c8*/ 	.word	0xffffffff


	//   ....[20]....
        /*00cc*/ 	.word	0xffffffff


	//   ....[21]....
        /*00d0*/ 	.word	0xffffffff


	//   ....[22]....
        /*00d4*/ 	.word	0xffffffff


	//   ....[23]....
        /*00d8*/ 	.word	0xffffffff


	//   ....[24]....
        /*00dc*/ 	.word	0xffffffff


	//   ....[25]....
        /*00e0*/ 	.word	0xffffffff


	//   ....[26]....
        /*00e4*/ 	.word	0xffffffff


	//   ....[27]....
        /*00e8*/ 	.word	0xffffffff


	//   ....[28]....
        /*00ec*/ 	.word	0xffffffff


	//   ....[29]....
        /*00f0*/ 	.word	0xffffffff


	//----- nvinfo : EIATTR_COOP_GROUP_INSTR_OFFSETS
	.align		4
.L_316:
        /*00f4*/ 	.byte	0x04, 0x28
        /*00f6*/ 	.short	(.L_318 - .L_317)


	//   ....[0]....
.L_317:
        /*00f8*/ 	.word	0x000008a0


	//   ....[1]....
        /*00fc*/ 	.word	0x00000900


	//   ....[2]....
        /*0100*/ 	.word	0x00000970


	//   ....[3]....
        /*0104*/ 	.word	0x000009c0


	//   ....[4]....
        /*0108*/ 	.word	0x000009f0


	//   ....[5]....
        /*010c*/ 	.word	0x00000b80


	//   ....[6]....
        /*0110*/ 	.word	0x00000c10


	//   ....[7]....
        /*0114*/ 	.word	0x00000c60


	//   ....[8]....
        /*0118*/ 	.word	0x00000ca0


	//   ....[9]....
        /*011c*/ 	.word	0x00000ce0


	//   ....[10]....
        /*0120*/ 	.word	0x00001940


	//   ....[11]....
        /*0124*/ 	.word	0x000019c0


	//   ....[12]....
        /*0128*/ 	.word	0x00001a10


	//   ....[13]....
        /*012c*/ 	.word	0x00001a50


	//   ....[14]....
        /*0130*/ 	.word	0x00001a80


	//   ....[15]....
        /*0134*/ 	.word	0x00002330


	//   ....[16]....
        /*0138*/ 	.word	0x00002390


	//   ....[17]....
        /*013c*/ 	.word	0x00002400


	//   ....[18]....
        /*0140*/ 	.word	0x00002450


	//   ....[19]....
        /*0144*/ 	.word	0x00002480


	//   ....[20]....
        /*0148*/ 	.word	0x00002610


	//   ....[21]....
        /*014c*/ 	.word	0x00002690


	//   ....[22]....
        /*0150*/ 	.word	0x000026d0


	//   ....[23]....
        /*0154*/ 	.word	0x00002720


	//   ....[24]....
        /*0158*/ 	.word	0x00002770


	//   ....[25]....
        /*015c*/ 	.word	0x00003550


	//   ....[26]....
        /*0160*/ 	.word	0x000035d0


	//   ....[27]....
        /*0164*/ 	.word	0x00003620


	//   ....[28]....
        /*0168*/ 	.word	0x00003660


	//   ....[29]....
        /*016c*/ 	.word	0x00003690


	//----- nvinfo : EIATTR_VRC_CTA_INIT_COUNT
	.align		4
.L_318:
        /*0170*/ 	.byte	0x02, 0x4a
	.zero		1
	.zero		1


	//----- nvinfo : EIATTR_EXIT_INSTR_OFFSETS
	.align		4
        /*0174*/ 	.byte	0x04, 0x1c
        /*0176*/ 	.short	(.L_320 - .L_319)


	//   ....[0]....
.L_319:
        /*0178*/ 	.word	0x00000080


	//   ....[1]....
        /*017c*/ 	.word	0x000000c0


	//   ....[2]....
        /*0180*/ 	.word	0x000037b0


	//   ....[3]....
        /*0184*/ 	.word	0x00003800


	//----- nvinfo : EIATTR_MAX_THREADS
	.align		4
.L_320:
        /*0188*/ 	.byte	0x04, 0x05
        /*018a*/ 	.short	(.L_322 - .L_321)
.L_321:
        /*018c*/ 	.word	0x00000100
        /*0190*/ 	.word	0x00000001
        /*0194*/ 	.word	0x00000001


	//----- nvinfo : EIATTR_CRS_STACK_SIZE
	.align		4
.L_322:
        /*0198*/ 	.byte	0x04, 0x1e
        /*019a*/ 	.short	(.L_324 - .L_323)
.L_323:
        /*019c*/ 	.word	0x00000000


	//----- nvinfo : EIATTR_CBANK_PARAM_SIZE
	.align		4
.L_324:
        /*01a0*/ 	.byte	0x03, 0x19
        /*01a2*/ 	.short	0x001d


	//----- nvinfo : EIATTR_PARAM_CBANK
	.align		4
        /*01a4*/ 	.byte	0x04, 0x0a
        /*01a6*/ 	.short	(.L_326 - .L_325)
	.align		4
.L_325:
        /*01a8*/ 	.word	index@(.nv.constant0._ZN3cub18CUB_300001_SM_10006detail6reduce28DeviceReduceSingleTileKernelINS2_10policy_hubIjyN4cuda3__47minimumIjEEE10Policy1000EPjSB_iS8_jjNS5_3std3__410__identityEEEvT0_T1_T2_T3_T4_T6_)
        /*01ac*/ 	.short	0x0380
        /*01ae*/ 	.short	0x001d


	//----- nvinfo : EIATTR_SW_WAR
	.align		4
.L_326:
        /*01b0*/ 	.byte	0x04, 0x36
        /*01b2*/ 	.short	(.L_328 - .L_327)
.L_327:
        /*01b4*/ 	.word	0x00000008
.L_328:


//--------------------- .nv.info._ZN3cub18CUB_300001_SM_10006detail6reduce18DeviceReduceKernelINS2_10policy_hubIjyN4cuda3__47minimumIjEEE10Policy1000EN6thrust24THRUST_300001_SM_1000_NS6detail15normal_iteratorINSC_10device_ptrIjEEEEyS8_jNS5_3std3__410__identityEEEvT0_PT3_T1_NS0_13GridEvenShareISO_EET2_T4_ --------------------------
	.section	.nv.info._ZN3cub18CUB_300001_SM_10006detail6reduce18DeviceReduceKernelINS2_10policy_hubIjyN4cuda3__47minimumIjEEE10Policy1000EN6thrust24THRUST_300001_SM_1000_NS6detail15normal_iteratorINSC_10device_ptrIjEEEEyS8_jNS5_3std3__410__identityEEEvT0_PT3_T1_NS0_13GridEvenShareISO_EET2_T4_,"",@"SHT_CUDA_INFO"
	.sectionflags	@""
	.align	4


	//----- nvinfo : EIATTR_CUDA_API_VERSION
	.align		4
        /*0000*/ 	.byte	0x04, 0x37
        /*0002*/ 	.short	(.L_330 - .L_329)
.L_329:
        /*0004*/ 	.word	0x00000082


	//----- nvinfo : EIATTR_KPARAM_INFO
	.align		4
.L_330:
        /*0008*/ 	.byte	0x04, 0x17
        /*000a*/ 	.short	(.L_332 - .L_331)
.L_331:
        /*000c*/ 	.word	0x00000000
        /*0010*/ 	.short	0x0005
        /*0012*/ 	.short	0x0061
        /*0014*/ 	.byte	0x00, 0xf0, 0x05, 0x00


	//----- nvinfo : EIATTR_KPARAM_INFO
	.align		4
.L_332:
        /*0018*/ 	.byte	0x04, 0x17
        /*001a*/ 	.short	(.L_334 - .L_333)
.L_333:
        /*001c*/ 	.word	0x00000000
        /*0020*/ 	.short	0x0004
        /*0022*/ 	.short	0x0060
        /*0024*/ 	.byte	0x00, 0xf0, 0x05, 0x00


	//----- nvinfo : EIATTR_KPARAM_INFO
	.align		4
.L_334:
        /*0028*/ 	.byte	0x04, 0x17
        /*002a*/ 	.short	(.L_336 - .L_335)
.L_335:
        /*002c*/ 	.word	0x00000000
        /*0030*/ 	.short	0x0003
        /*0032*/ 	.short	0x0018
        /*0034*/ 	.byte	0x00, 0xf0, 0x21, 0x01


	//----- nvinfo : EIATTR_KPARAM_INFO
	.align		4
.L_336:
        /*0038*/ 	.byte	0x04, 0x17
        /*003a*/ 	.short	(.L_338 - .L_337)
.L_337:
        /*003c*/ 	.word	0x00000000
        /*0040*/ 	.short	0x0002
        /*0042*/ 	.short	0x0010
        /*0044*/ 	.byte	0x00, 0xf0, 0x21, 0x00


	//----- nvinfo : EIATTR_KPARAM_INFO
	.align		4
.L_338:
        /*0048*/ 	.byte	0x04, 0x17
        /*004a*/ 	.short	(.L_340 - .L_339)
.L_339:
        /*004c*/ 	.word	0x00000000
        /*0050*/ 	.short	0x0001
        /*0052*/ 	.short	0x0008
        /*0054*/ 	.byte	0x00, 0xf5, 0x21, 0x00


	//----- nvinfo : EIATTR_KPARAM_INFO
	.align		4
.L_340:
        /*0058*/ 	.byte	0x04, 0x17
        /*005a*/ 	.short	(.L_342 - .L_341)
.L_341:
        /*005c*/ 	.word	0x00000000
        /*0060*/ 	.short	0x0000
        /*0062*/ 	.short	0x0000
        /*0064*/ 	.byte	0x00, 0xf0, 0x21, 0x00


	//----- nvinfo : EIATTR_SPARSE_MMA_MASK
	.align		4
.L_342:
        /*0068*/ 	.byte	0x03, 0x50
        /*006a*/ 	.short	0x0000


	//----- nvinfo : EIATTR_MAXREG_COUNT
	.align		4
        /*006c*/ 	.byte	0x03, 0x1b
        /*006e*/ 	.short	0x00ff


	//----- nvinfo : EIATTR_NUM_BARRIERS
	.align		4
        /*0070*/ 	.byte	0x02, 0x4c
        /*0072*/ 	.byte	0x01
	.zero		1


	//----- nvinfo : EIATTR_MERCURY_ISA_VERSION
	.align		4
        /*0074*/ 	.byte	0x03, 0x5f
        /*0076*/ 	.short	0x0101


	//----- nvinfo : EIATTR_COOP_GROUP_MASK_REGIDS
	.align		4
        /*0078*/ 	.byte	0x04, 0x29
        /*007a*/ 	.short	(.L_344 - .L_343)


	//   ....[0]....
.L_343:
        /*007c*/ 	.word	0xffffffff


	//   ....[1]....
        /*0080*/ 	.word	0xffffffff


	//   ....[2]....
        /*0084*/ 	.word	0xffffffff


	//   ....[3]....
        /*0088*/ 	.word	0xffffffff


	//   ....[4]....
        /*008c*/ 	.word	0xffffffff


	//   ....[5]....
        /*0090*/ 	.word	0xffffffff


	//   ....[6]....
        /*0094*/ 	.word	0xffffffff


	//   ....[7]....
        /*0098*/ 	.word	0xffffffff


	//   ....[8]....
        /*009c*/ 	.word	0xffffffff


	//   ....[9]....
        /*00a0*/ 	.word	0xffffffff


	//   ....[10]....
        /*00a4*/ 	.word	0xffffffff


	//   ....[11]....
        /*00a8*/ 	.word	0xffffffff


	//   ....[12]....
        /*00ac*/ 	.word	0xffffffff


	//   ....[13]....
        /*00b0*/ 	.word	0xffffffff


	//   ....[14]....
        /*00b4*/ 	.word	0xffffffff


	//----- nvinfo : EIATTR_COOP_GROUP_INSTR_OFFSETS
	.align		4
.L_344:
        /*00b8*/ 	.byte	0x04, 0x28
        /*00ba*/ 	.short	(.L_346 - .L_345)


	//   ....[0]....
.L_345:
        /*00bc*/ 	.word	0x000008f0


	//   ....[1]....
        /*00c0*/ 	.word	0x00000950


	//   ....[2]....
        /*00c4*/ 	.word	0x000009c0


	//   ....[3]....
        /*00c8*/ 	.word	0x00000a10


	//   ....[4]....
        /*00cc*/ 	.word	0x00000a40


	//   ....[5]....
        /*00d0*/ 	.word	0x00000bd0


	//   ....[6]....
        /*00d4*/ 	.word	0x00000c60


	//   ....[7]....
        /*00d8*/ 	.word	0x00000cb0


	//   ....[8]....
        /*00dc*/ 	.word	0x00000cf0


	//   ....[9]....
        /*00e0*/ 	.word	0x00000d30


	//   ....[10]....
        /*00e4*/ 	.word	0x00001d60


	//   ....[11]....
        /*00e8*/ 	.word	0x00001de0


	//   ....[12]....
        /*00ec*/ 	.word	0x00001e30


	//   ....[13]....
        /*00f0*/ 	.word	0x00001e70


	//   ....[14]....
        /*00f4*/ 	.word	0x00001ea0


	//----- nvinfo : EIATTR_VRC_CTA_INIT_COUNT
	.align		4
.L_346:
        /*00f8*/ 	.byte	0x02, 0x4a
	.zero		1
	.zero		1


	//----- nvinfo : EIATTR_EXIT_INSTR_OFFSETS
	.align		4
        /*00fc*/ 	.byte	0x04, 0x1c
        /*00fe*/ 	.short	(.L_348 - .L_347)


	//   ....[0]....
.L_347:
        /*0100*/ 	.word	0x00001fc0


	//   ....[1]....
        /*0104*/ 	.word	0x00002020


	//----- nvinfo : EIATTR_MAX_THREADS
	.align		4
.L_348:
        /*0108*/ 	.byte	0x04, 0x05
        /*010a*/ 	.short	(.L_350 - .L_349)
.L_349:
        /*010c*/ 	.word	0x00000100
        /*0110*/ 	.word	0x00000001
        /*0114*/ 	.word	0x00000001


	//----- nvinfo : EIATTR_CRS_STACK_SIZE
	.align		4
.L_350:
        /*0118*/ 	.byte	0x04, 0x1e
        /*011a*/ 	.short	(.L_352 - .L_351)
.L_351:
        /*011c*/ 	.word	0x00000000


	//----- nvinfo : EIATTR_CBANK_PARAM_SIZE
	.align		4
.L_352:
        /*0120*/ 	.byte	0x03, 0x19
        /*0122*/ 	.short	0x0062


	//----- nvinfo : EIATTR_PARAM_CBANK
	.align		4
        /*0124*/ 	.byte	0x04, 0x0a
        /*0126*/ 	.short	(.L_354 - .L_353)
	.align		4
.L_353:
        /*0128*/ 	.word	index@(.nv.constant0._ZN3cub18CUB_300001_SM_10006detail6reduce18DeviceReduceKernelINS2_10policy_hubIjyN4cuda3__47minimumIjEEE10Policy1000EN6thrust24THRUST_300001_SM_1000_NS6detail15normal_iteratorINSC_10device_ptrIjEEEEyS8_jNS5_3std3__410__identityEEEvT0_PT3_T1_NS0_13GridEvenShareISO_EET2_T4_)
        /*012c*/ 	.short	0x0380
        /*012e*/ 	.short	0x0062


	//----- nvinfo : EIATTR_SW_WAR
	.align		4
.L_354:
        /*0130*/ 	.byte	0x04, 0x36
        /*0132*/ 	.short	(.L_356 - .L_355)
.L_355:
        /*0134*/ 	.word	0x00000008
.L_356:


//--------------------- .nv.info._ZN3cub18CUB_300001_SM_10006detail6reduce28DeviceReduceSingleTileKernelINS2_10policy_hubIjyN4cuda3__47minimumIjEEE10Policy1000EN6thrust24THRUST_300001_SM_1000_NS6detail15normal_iteratorINSC_10device_ptrIjEEEEPjyS8_jjNS5_3std3__410__identityEEEvT0_T1_T2_T3_T4_T6_ --------------------------
	.section	.nv.info._ZN3cub18CUB_300001_SM_10006detail6reduce28DeviceReduceSingleTileKernelINS2_10policy_hubIjyN4cuda3__47minimumIjEEE10Policy1000EN6thrust24THRUST_300001_SM_1000_NS6detail15normal_iteratorINSC_10device_ptrIjEEEEPjyS8_jjNS5_3std3__410__identityEEEvT0_T1_T2_T3_T4_T6_,"",@"SHT_CUDA_INFO"
	.sectionflags	@""
	.align	4


	//----- nvinfo : EIATTR_CUDA_API_VERSION
	.align		4
        /*0000*/ 	.byte	0x04, 0x37
        /*0002*/ 	.short	(.L_358 - .L_357)
.L_357:
        /*0004*/ 	.word	0x00000082


	//----- nvinfo : EIATTR_KPARAM_INFO
	.align		4
.L_358:
        /*0008*/ 	.byte	0x04, 0x17
        /*000a*/ 	.short	(.L_360 - .L_359)
.L_359:
        /*000c*/ 	.word	0x00000000
        /*0010*/ 	.short	0x0005
        /*0012*/ 	.short	0x0020
        /*0014*/ 	.byte	0x00, 0xf0, 0x05, 0x00


	//----- nvinfo : EIATTR_KPARAM_INFO
	.align		4
.L_360:
        /*0018*/ 	.byte	0x04, 0x17
        /*001a*/ 	.short	(.L_362 - .L_361)
.L_361:
        /*001c*/ 	.word	0x00000000
        /*0020*/ 	.short	0x0004
        /*0022*/ 	.short	0x001c
        /*0024*/ 	.byte	0x00, 0xf0, 0x11, 0x00


	//----- nvinfo : EIATTR_KPARAM_INFO
	.align		4
.L_362:
        /*0028*/ 	.byte	0x04, 0x17
        /*002a*/ 	.short	(.L_364 - .L_363)
.L_363:
        /*002c*/ 	.word	0x00000000
        /*0030*/ 	.short	0x0003
        /*0032*/ 	.short	0x0018
        /*0034*/ 	.byte	0x00, 0xf0, 0x05, 0x00


	//----- nvinfo : EIATTR_KPARAM_INFO
	.align		4
.L_364:
        /*0038*/ 	.byte	0x04, 0x17
        /*003a*/ 	.short	(.L_366 - .L_365)
.L_365:
        /*003c*/ 	.word	0x00000000
        /*0040*/ 	.short	0x0002
        /*0042*/ 	.short	0x0010
        /*0044*/ 	.byte	0x00, 0xf0, 0x21, 0x00


	//----- nvinfo : EIATTR_KPARAM_INFO
	.align		4
.L_366:
        /*0048*/ 	.byte	0x04, 0x17
        /*004a*/ 	.short	(.L_368 - .L_367)
.L_367:
        /*004c*/ 	.word	0x00000000
        /*0050*/ 	.short	0x0001
        /*0052*/ 	.short	0x0008
        /*0054*/ 	.byte	0x00, 0xf5, 0x21, 0x00


	//----- nvinfo : EIATTR_KPARAM_INFO
	.align		4
.L_368:
        /*0058*/ 	.byte	0x04, 0x17
        /*005a*/ 	.short	(.L_370 - .L_369)
.L_369:
        /*005c*/ 	.word	0x00000000
        /*0060*/ 	.short	0x0000
        /*0062*/ 	.short	0x0000
        /*0064*/ 	.byte	0x00, 0xf0, 0x21, 0x00


	//----- nvinfo : EIATTR_SPARSE_MMA_MASK
	.align		4
.L_370:
        /*0068*/ 	.byte	0x03, 0x50
        /*006a*/ 	.short	0x0000


	//----- nvinfo : EIATTR_MAXREG_COUNT
	.align		4
        /*006c*/ 	.byte	0x03, 0x1b
        /*006e*/ 	.short	0x00ff


	//----- nvinfo : EIATTR_NUM_BARRIERS
	.align		4
        /*0070*/ 	.byte	0x02, 0x4c
        /*0072*/ 	.byte	0x01
	.zero		1


	//----- nvinfo : EIATTR_MERCURY_ISA_VERSION
	.align		4
        /*0074*/ 	.byte	0x03, 0x5f
        /*0076*/ 	.short	0x0101


	//----- nvinfo : EIATTR_COOP_GROUP_MASK_REGIDS
	.align		4
        /*0078*/ 	.byte	0x04, 0x29
        /*007a*/ 	.short	(.L_372 - .L_371)


	//   ....[0]....
.L_371:
        /*007c*/ 	.word	0xffffffff


	//   ....[1]....
        /*0080*/ 	.word	0xffffffff


	//   ....[2]....
        /*0084*/ 	.word	0xffffffff


	//   ....[3]....
        /*0088*/ 	.word	0xffffffff


	//   ....[4]....
        /*008c*/ 	.word	0xffffffff


	//   ....[5]....
        /*0090*/ 	.word	0xffffffff


	//   ....[6]....
        /*0094*/ 	.word	0xffffffff


	//   ....[7]....
        /*0098*/ 	.word	0xffffffff


	//   ....[8]....
        /*009c*/ 	.word	0xffffffff


	//   ....[9]....
        /*00a0*/ 	.word	0xffffffff


	//   ....[10]....
        /*00a4*/ 	.word	0xffffffff


	//   ....[11]....
        /*00a8*/ 	.word	0xffffffff


	//   ....[12]....
        /*00ac*/ 	.word	0xffffffff


	//   ....[13]....
        /*00b0*/ 	.word	0xffffffff


	//   ....[14]....
        /*00b4*/ 	.word	0xffffffff


	//----- nvinfo : EIATTR_COOP_GROUP_INSTR_OFFSETS
	.align		4
.L_372:
        /*00b8*/ 	.byte	0x04, 0x28
        /*00ba*/ 	.short	(.L_374 - .L_373)


	//   ....[0]....
.L_373:
        /*00bc*/ 	.word	0x00000860


	//   ....[1]....
        /*00c0*/ 	.word	0x000008c0


	//   ....[2]....
        /*00c4*/ 	.word	0x00000930


	//   ....[3]....
        /*00c8*/ 	.word	0x00000980


	//   ....[4]....
        /*00cc*/ 	.word	0x000009b0


	//   ....[5]....
        /*00d0*/ 	.word	0x00000b40


	//   ....[6]....
        /*00d4*/ 	.word	0x00000bd0


	//   ....[7]....
        /*00d8*/ 	.word	0x00000c20


	//   ....[8]....
        /*00dc*/ 	.word	0x00000c60


	//   ....[9]....
        /*00e0*/ 	.word	0x00000ca0


	//   ....[10]....
        /*00e4*/ 	.word	0x00001b00


	//   ....[11]....
        /*00e8*/ 	.word	0x00001b80


	//   ....[12]....
        /*00ec*/ 	.word	0x00001bd0


	//   ....[13]....
        /*00f0*/ 	.word	0x00001c10


	//   ....[14]....
        /*00f4*/ 	.word	0x00001c40


	//----- nvinfo : EIATTR_VRC_CTA_INIT_COUNT
	.align		4
.L_374:
        /*00f8*/ 	.byte	0x02, 0x4a
	.zero		1
	.zero		1


	//----- nvinfo : EIATTR_EXIT_INSTR_OFFSETS
	.align		4
        /*00fc*/ 	.byte	0x04, 0x1c
        /*00fe*/ 	.short	(.L_376 - .L_375)


	//   ....[0]....
.L_375:
        /*0100*/ 	.word	0x000000a0


	//   ....[1]....
        /*0104*/ 	.word	0x000000e0


	//   ....[2]....
        /*0108*/ 	.word	0x00001d50


	//   ....[3]....
        /*010c*/ 	.word	0x00001da0


	//----- nvinfo : EIATTR_MAX_THREADS
	.align		4
.L_376:
        /*0110*/ 	.byte	0x04, 0x05
        /*0112*/ 	.short	(.L_378 - .L_377)
.L_377:
        /*0114*/ 	.word	0x00000100
        /*0118*/ 	.word	0x00000001
        /*011c*/ 	.word	0x00000001


	//----- nvinfo : EIATTR_CRS_STACK_SIZE
	.align		4
.L_378:
        /*0120*/ 	.byte	0x04, 0x1e
        /*0122*/ 	.short	(.L_380 - .L_379)
.L_379:
        /*0124*/ 	.word	0x00000000


	//----- nvinfo : EIATTR_CBANK_PARAM_SIZE
	.align		4
.L_380:
        /*0128*/ 	.byte	0x03, 0x19
        /*012a*/ 	.short	0x0021


	//----- nvinfo : EIATTR_PARAM_CBANK
	.align		4
        /*012c*/ 	.byte	0x04, 0x0a
        /*012e*/ 	.short	(.L_382 - .L_381)
	.align		4
.L_381:
        /*0130*/ 	.word	index@(.nv.constant0._ZN3cub18CUB_300001_SM_10006detail6reduce28DeviceReduceSingleTileKernelINS2_10policy_hubIjyN4cuda3__47minimumIjEEE10Policy1000EN6thrust24THRUST_300001_SM_1000_NS6detail15normal_iteratorINSC_10device_ptrIjEEEEPjyS8_jjNS5_3std3__410__identityEEEvT0_T1_T2_T3_T4_T6_)
        /*0134*/ 	.short	0x0380
        /*0136*/ 	.short	0x0021


	//----- nvinfo : EIATTR_SW_WAR
	.align		4
.L_382:
        /*0138*/ 	.byte	0x04, 0x36
        /*013a*/ 	.short	(.L_384 - .L_383)
.L_383:
        /*013c*/ 	.word	0x00000008
.L_384:


//--------------------- .nv.info._ZN3cub18CUB_300001_SM_10006detail6reduce28DeviceReduceSingleTileKernelINS2_10policy_hubIjjN4cuda3__47minimumIjEEE10Policy1000EPjSB_iS8_jjNS5_3std3__410__identityEEEvT0_T1_T2_T3_T4_T6_ --------------------------
	.section	.nv.info._ZN3cub18CUB_300001_SM_10006detail6reduce28DeviceReduceSingleTileKernelINS2_10policy_hubIjjN4cuda3__47minimumIjEEE10Policy1000EPjSB_iS8_jjNS5_3std3__410__identityEEEvT0_T1_T2_T3_T4_T6_,"",@"SHT_CUDA_INFO"
	.sectionflags	@""
	.align	4


	//----- nvinfo : EIATTR_CUDA_API_VERSION
	.align		4
        /*0000*/ 	.byte	0x04, 0x37
        /*0002*/ 	.short	(.L_386 - .L_385)
.L_385:
        /*0004*/ 	.word	0x00000082


	//----- nvinfo : EIATTR_KPARAM_INFO
	.align		4
.L_386:
        /*0008*/ 	.byte	0x04, 0x17
        /*000a*/ 	.short	(.L_388 - .L_387)
.L_387:
        /*000c*/ 	.word	0x00000000
        /*0010*/ 	.short	0x0005
        /*0012*/ 	.short	0x001c
        /*0014*/ 	.byte	0x00, 0xf0, 0x05, 0x00


	//----- nvinfo : EIATTR_KPARAM_INFO
	.align		4
.L_388:
        /*0018*/ 	.byte	0x04, 0x17
        /*001a*/ 	.short	(.L_390 - .L_389)
.L_389:
        /*001c*/ 	.word	0x00000000
        /*0020*/ 	.short	0x0004
        /*0022*/ 	.short	0x0018
        /*0024*/ 	.byte	0x00, 0xf0, 0x11, 0x00


	//----- nvinfo : EIATTR_KPARAM_INFO
	.align		4
.L_390:
        /*0028*/ 	.byte	0x04, 0x17
        /*002a*/ 	.short	(.L_392 - .L_391)
.L_391:
        /*002c*/ 	.word	0x00000000
        /*0030*/ 	.short	0x0003
        /*0032*/ 	.short	0x0014
        /*0034*/ 	.byte	0x00, 0xf0, 0x05, 0x00


	//----- nvinfo : EIATTR_KPARAM_INFO
	.align		4
.L_392:
        /*0038*/ 	.byte	0x04, 0x17
        /*003a*/ 	.short	(.L_394 - .L_393)
.L_393:
        /*003c*/ 	.word	0x00000000
        /*0040*/ 	.short	0x0002
        /*0042*/ 	.short	0x0010
        /*0044*/ 	.byte	0x00, 0xf0, 0x11, 0x00


	//----- nvinfo : EIATTR_KPARAM_INFO
	.align		4
.L_394:
        /*0048*/ 	.byte	0x04, 0x17
        /*004a*/ 	.short	(.L_396 - .L_395)
.L_395:
        /*004c*/ 	.word	0x00000000
        /*0050*/ 	.short	0x0001
        /*0052*/ 	.short	0x0008
        /*0054*/ 	.byte	0x00, 0xf5, 0x21, 0x00


	//----- nvinfo : EIATTR_KPARAM_INFO
	.align		4
.L_396:
        /*0058*/ 	.byte	0x04, 0x17
        /*005a*/ 	.short	(.L_398 - .L_397)
.L_397:
        /*005c*/ 	.word	0x00000000
        /*0060*/ 	.short	0x0000
        /*0062*/ 	.short	0x0000
        /*0064*/ 	.byte	0x00, 0xf5, 0x21, 0x00


	//----- nvinfo : EIATTR_SPARSE_MMA_MASK
	.align		4
.L_398:
        /*0068*/ 	.byte	0x03, 0x50
        /*006a*/ 	.short	0x0000


	//----- nvinfo : EIATTR_MAXREG_COUNT
	.align		4
        /*006c*/ 	.byte	0x03, 0x1b
        /*006e*/ 	.short	0x00ff


	//----- nvinfo : EIATTR_NUM_BARRIERS
	.align		4
        /*0070*/ 	.byte	0x02, 0x4c
        /*0072*/ 	.byte	0x01
	.zero		1


	//----- nvinfo : EIATTR_MERCURY_ISA_VERSION
	.align		4
        /*0074*/ 	.byte	0x03, 0x5f
        /*0076*/ 	.short	0x0101


	//----- nvinfo : EIATTR_COOP_GROUP_MASK_REGIDS
	.align		4
        /*0078*/ 	.byte	0x04, 0x29
        /*007a*/ 	.short	(.L_400 - .L_399)


	//   ....[0]....
.L_399:
        /*007c*/ 	.word	0xffffffff


	//   ....[1]....
        /*0080*/ 	.word	0xffffffff


	//   ....[2]....
        /*0084*/ 	.word	0xffffffff


	//   ....[3]....
        /*0088*/ 	.word	0xffffffff


	//   ....[4]....
        /*008c*/ 	.word	0xffffffff


	//   ....[5]....
        /*0090*/ 	.word	0xffffffff


	//   ....[6]....
        /*0094*/ 	.word	0xffffffff


	//   ....[7]....
        /*0098*/ 	.word	0xffffffff


	//   ....[8]....
        /*009c*/ 	.word	0xffffffff


	//   ....[9]....
        /*00a0*/ 	.word	0xffffffff


	//   ....[10]....
        /*00a4*/ 	.word	0xffffffff


	//   ....[11]....
        /*00a8*/ 	.word	0xffffffff


	//   ....[12]....
        /*00ac*/ 	.word	0xffffffff


	//   ....[13]....
        /*00b0*/ 	.word	0xffffffff


	//   ....[14]....
        /*00b4*/ 	.word	0xffffffff


	//   ....[15]....
        /*00b8*/ 	.word	0xffffffff


	//   ....[16]....
        /*00bc*/ 	.word	0xffffffff


	//   ....[17]....
        /*00c0*/ 	.word	0xffffffff


	//   ....[18]....
        /*00c4*/ 	.word	0xffffffff


	//   ....[19]....
        /*00c8*/ 	.word	0xffffffff


	//   ....[20]....
        /*00cc*/ 	.word	0xffffffff


	//   ....[21]....
        /*00d0*/ 	.word	0xffffffff


	//   ....[22]....
        /*00d4*/ 	.word	0xffffffff


	//   ....[23]....
        /*00d8*/ 	.word	0xffffffff


	//   ....[24]....
        /*00dc*/ 	.word	0xffffffff


	//   ....[25]....
        /*00e0*/ 	.word	0xffffffff


	//   ....[26]....
        /*00e4*/ 	.word	0xffffffff


	//   ....[27]....
        /*00e8*/ 	.word	0xffffffff


	//   ....[28]....
        /*00ec*/ 	.word	0xffffffff


	//   ....[29]....
        /*00f0*/ 	.word	0xffffffff


	//----- nvinfo : EIATTR_COOP_GROUP_INSTR_OFFSETS
	.align		4
.L_400:
        /*00f4*/ 	.byte	0x04, 0x28
        /*00f6*/ 	.short	(.L_402 - .L_401)


	//   ....[0]....
.L_401:
        /*00f8*/ 	.word	0x000008a0


	//   ....[1]....
        /*00fc*/ 	.word	0x00000900


	//   ....[2]....
        /*0100*/ 	.word	0x00000970


	//   ....[3]....
        /*0104*/ 	.word	0x000009c0


	//   ....[4]....
        /*0108*/ 	.word	0x000009f0


	//   ....[5]....
        /*010c*/ 	.word	0x00000b80


	//   ....[6]....
        /*0110*/ 	.word	0x00000c10


	//   ....[7]....
        /*0114*/ 	.word	0x00000c60


	//   ....[8]....
        /*0118*/ 	.word	0x00000ca0


	//   ....[9]....
        /*011c*/ 	.word	0x00000ce0


	//   ....[10]....
        /*0120*/ 	.word	0x00001940


	//   ....[11]....
        /*0124*/ 	.word	0x000019c0


	//   ....[12]....
        /*0128*/ 	.word	0x00001a10


	//   ....[13]....
        /*012c*/ 	.word	0x00001a50


	//   ....[14]....
        /*0130*/ 	.word	0x00001a80


	//   ....[15]....
        /*0134*/ 	.word	0x00002330


	//   ....[16]....
        /*0138*/ 	.word	0x00002390


	//   ....[17]....
        /*013c*/ 	.word	0x00002400


	//   ....[18]....
        /*0140*/ 	.word	0x00002450


	//   ....[19]....
        /*0144*/ 	.word	0x00002480


	//   ....[20]....
        /*0148*/ 	.word	0x00002610


	//   ....[21]....
        /*014c*/ 	.word	0x00002690


	//   ....[22]....
        /*0150*/ 	.word	0x000026d0


	//   ....[23]....
        /*0154*/ 	.word	0x00002720


	//   ....[24]....
        /*0158*/ 	.word	0x00002770


	//   ....[25]....
        /*015c*/ 	.word	0x00003550


	//   ....[26]....
        /*0160*/ 	.word	0x000035d0


	//   ....[27]....
        /*0164*/ 	.word	0x00003620


	//   ....[28]....
        /*0168*/ 	.word	0x00003660


	//   ....[29]....
        /*016c*/ 	.word	0x00003690


	//----- nvinfo : EIATTR_VRC_CTA_INIT_COUNT
	.align		4
.L_402:
        /*0170*/ 	.byte	0x02, 0x4a
	.zero		1
	.zero		1


	//----- nvinfo : EIATTR_EXIT_INSTR_OFFSETS
	.align		4
        /*0174*/ 	.byte	0x04, 0x1c
        /*0176*/ 	.short	(.L_404 - .L_403)


	//   ....[0]....
.L_403:
        /*0178*/ 	.word	0x00000080


	//   ....[1]....
        /*017c*/ 	.word	0x000000c0


	//   ....[2]....
        /*0180*/ 	.word	0x000037b0


	//   ....[3]....
        /*0184*/ 	.word	0x00003800


	//----- nvinfo : EIATTR_MAX_THREADS
	.align		4
.L_404:
        /*0188*/ 	.byte	0x04, 0x05
        /*018a*/ 	.short	(.L_406 - .L_405)
.L_405:
        /*018c*/ 	.word	0x00000100
        /*0190*/ 	.word	0x00000001
        /*0194*/ 	.word	0x00000001


	//----- nvinfo : EIATTR_CRS_STACK_SIZE
	.align		4
.L_406:
        /*0198*/ 	.byte	0x04, 0x1e
        /*019a*/ 	.short	(.L_408 - .L_407)
.L_407:
        /*019c*/ 	.word	0x00000000


	//----- nvinfo : EIATTR_CBANK_PARAM_SIZE
	.align		4
.L_408:
        /*01a0*/ 	.byte	0x03, 0x19
        /*01a2*/ 	.short	0x001d


	//----- nvinfo : EIATTR_PARAM_CBANK
	.align		4
        /*01a4*/ 	.byte	0x04, 0x0a
        /*01a6*/ 	.short	(.L_410 - .L_409)
	.align		4
.L_409:
        /*01a8*/ 	.word	index@(.nv.constant0._ZN3cub18CUB_300001_SM_10006detail6reduce28DeviceReduceSingleTileKernelINS2_10policy_hubIjjN4cuda3__47minimumIjEEE10Policy1000EPjSB_iS8_jjNS5_3std3__410__identityEEEvT0_T1_T2_T3_T4_T6_)
        /*01ac*/ 	.short	0x0380
        /*01ae*/ 	.short	0x001d


	//----- nvinfo : EIATTR_SW_WAR
	.align		4
.L_410:
        /*01b0*/ 	.byte	0x04, 0x36
        /*01b2*/ 	.short	(.L_412 - .L_411)
.L_411:
        /*01b4*/ 	.word	0x00000008
.L_412:


//--------------------- .nv.info._ZN3cub18CUB_300001_SM_10006detail6reduce18DeviceReduceKernelINS2_10policy_hubIjjN4cuda3__47minimumIjEEE10Policy1000EN6thrust24THRUST_300001_SM_1000_NS6detail15normal_iteratorINSC_10device_ptrIjEEEEjS8_jNS5_3std3__410__identityEEEvT0_PT3_T1_NS0_13GridEvenShareISO_EET2_T4_ --------------------------
	.section	.nv.info._ZN3cub18CUB_300001_SM_10006detail6reduce18DeviceReduceKernelINS2_10policy_hubIjjN4cuda3__47minimumIjEEE10Policy1000EN6thrust24THRUST_300001_SM_1000_NS6detail15normal_iteratorINSC_10device_ptrIjEEEEjS8_jNS5_3std3__410__identityEEEvT0_PT3_T1_NS0_13GridEvenShareISO_EET2_T4_,"",@"SHT_CUDA_INFO"
	.sectionflags	@""
	.align	4


	//----- nvinfo : EIATTR_CUDA_API_VERSION
	.align		4
        /*0000*/ 	.byte	0x04, 0x37
        /*0002*/ 	.short	(.L_414 - .L_413)
.L_413:
        /*0004*/ 	.word	0x00000082


	//----- nvinfo : EIATTR_KPARAM_INFO
	.align		4
.L_414:
        /*0008*/ 	.byte	0x04, 0x17
        /*000a*/ 	.short	(.L_416 - .L_415)
.L_415:
        /*000c*/ 	.word	0x00000000
        /*0010*/ 	.short	0x0005
        /*0012*/ 	.short	0x003d
        /*0014*/ 	.byte	0x00, 0xf0, 0x05, 0x00


	//----- nvinfo : EIATTR_KPARAM_INFO
	.align		4
.L_416:
        /*0018*/ 	.byte	0x04, 0x17
        /*001a*/ 	.short	(.L_418 - .L_417)
.L_417:
        /*001c*/ 	.word	0x00000000
        /*0020*/ 	.short	0x0004
        /*0022*/ 	.short	0x003c
        /*0024*/ 	.byte	0x00, 0xf0, 0x05, 0x00


	//----- nvinfo : EIATTR_KPARAM_INFO
	.align		4
.L_418:
        /*0028*/ 	.byte	0x04, 0x17
        /*002a*/ 	.short	(.L_420 - .L_419)
.L_419:
        /*002c*/ 	.word	0x00000000
        /*0030*/ 	.short	0x0003
        /*0032*/ 	.short	0x0014
        /*0034*/ 	.byte	0x00, 0xf0, 0xa1, 0x00


	//----- nvinfo : EIATTR_KPARAM_INFO
	.align		4
.L_420:
        /*0038*/ 	.byte	0x04, 0x17
        /*003a*/ 	.short	(.L_422 - .L_421)
.L_421:
        /*003c*/ 	.word	0x00000000
        /*0040*/ 	.short	0x0002
        /*0042*/ 	.short	0x0010
        /*0044*/ 	.byte	0x00, 0xf0, 0x11, 0x00


	//----- nvinfo : EIATTR_KPARAM_INFO
	.align		4
.L_422:
        /*0048*/ 	.byte	0x04, 0x17
        /*004a*/ 	.short	(.L_424 - .L_423)
.L_423:
        /*004c*/ 	.word	0x00000000
        /*0050*/ 	.short	0x0001
        /*0052*/ 	.short	0x0008
        /*0054*/ 	.byte	0x00, 0xf5, 0x21, 0x00


	//----- nvinfo : EIATTR_KPARAM_INFO
	.align		4
.L_424:
        /*0058*/ 	.byte	0x04, 0x17
        /*005a*/ 	.short	(.L_426 - .L_425)
.L_425:
        /*005c*/ 	.word	0x00000000
        /*0060*/ 	.short	0x0000
        /*0062*/ 	.short	0x0000
        /*0064*/ 	.byte	0x00, 0xf0, 0x21, 0x00


	//----- nvinfo : EIATTR_SPARSE_MMA_MASK
	.align		4
.L_426:
        /*0068*/ 	.byte	0x03, 0x50
        /*006a*/ 	.short	0x0000


	//----- nvinfo : EIATTR_MAXREG_COUNT
	.align		4
        /*006c*/ 	.byte	0x03, 0x1b
        /*006e*/ 	.short	0x00ff


	//----- nvinfo : EIATTR_NUM_BARRIERS
	.align		4
        /*0070*/ 	.byte	0x02, 0x4c
        /*0072*/ 	.byte	0x01
	.zero		1


	//----- nvinfo : EIATTR_MERCURY_ISA_VERSION
	.align		4
        /*0074*/ 	.byte	0x03, 0x5f
        /*0076*/ 	.short	0x0101


	//----- nvinfo : EIATTR_COOP_GROUP_MASK_REGIDS
	.align		4
        /*0078*/ 	.byte	0x04, 0x29
        /*007a*/ 	.short	(.L_428 - .L_427)


	//   ....[0]....
.L_427:
        /*007c*/ 	.word	0xffffffff


	//   ....[1]....
        /*0080*/ 	.word	0xffffffff


	//   ....[2]....
        /*0084*/ 	.word	0xffffffff


	//   ....[3]....
        /*0088*/ 	.word	0xffffffff


	//   ....[4]....
        /*008c*/ 	.word	0xffffffff


	//   ....[5]....
        /*0090*/ 	.word	0xffffffff


	//   ....[6]....
        /*0094*/ 	.word	0xffffffff


	//   ....[7]....
        /*0098*/ 	.word	0xffffffff


	//   ....[8]....
        /*009c*/ 	.word	0xffffffff


	//   ....[9]....
        /*00a0*/ 	.word	0xffffffff


	//   ....[10]....
        /*00a4*/ 	.word	0xffffffff


	//   ....[11]....
        /*00a8*/ 	.word	0xffffffff


	//   ....[12]....
        /*00ac*/ 	.word	0xffffffff


	//   ....[13]....
        /*00b0*/ 	.word	0xffffffff


	//   ....[14]....
        /*00b4*/ 	.word	0xffffffff


	//----- nvinfo : EIATTR_COOP_GROUP_INSTR_OFFSETS
	.align		4
.L_428:
        /*00b8*/ 	.byte	0x04, 0x28
        /*00ba*/ 	.short	(.L_430 - .L_429)


	//   ....[0]....
.L_429:
        /*00bc*/ 	.word	0x00000b10


	//   ....[1]....
        /*00c0*/ 	.word	0x00000b70


	//   ....[2]....
        /*00c4*/ 	.word	0x00000be0


	//   ....[3]....
        /*00c8*/ 	.word	0x00000c30


	//   ....[4]....
        /*00cc*/ 	.word	0x00000c60


	//   ....[5]....
        /*00d0*/ 	.word	0x00000df0


	//   ....[6]....
        /*00d4*/ 	.word	0x00000e80


	//   ....[7]....
        /*00d8*/ 	.word	0x00000ed0


	//   ....[8]....
        /*00dc*/ 	.word	0x00000f10


	//   ....[9]....
        /*00e0*/ 	.word	0x00000f50


	//   ....[10]....
        /*00e4*/ 	.word	0x00002060


	//   ....[11]....
        /*00e8*/ 	.word	0x000020f0


	//   ....[12]....
        /*00ec*/ 	.word	0x00002140


	//   ....[13]....
        /*00f0*/ 	.word	0x00002180


	//   ....[14]....
        /*00f4*/ 	.word	0x000021b0


	//----- nvinfo : EIATTR_VRC_CTA_INIT_COUNT
	.align		4
.L_430:
        /*00f8*/ 	.byte	0x02, 0x4a
	.zero		1
	.zero		1


	//----- nvinfo : EIATTR_EXIT_INSTR_OFFSETS
	.align		4
        /*00fc*/ 	.byte	0x04, 0x1c
        /*00fe*/ 	.short	(.L_432 - .L_431)


	//   ....[0]....
.L_431:
        /*0100*/ 	.word	0x000022d0


	//   ....[1]....
        /*0104*/ 	.word	0x00002310


	//----- nvinfo : EIATTR_MAX_THREADS
	.align		4
.L_432:
        /*0108*/ 	.byte	0x04, 0x05
        /*010a*/ 	.short	(.L_434 - .L_433)
.L_433:
        /*010c*/ 	.word	0x00000100
        /*0110*/ 	.word	0x00000001
        /*0114*/ 	.word	0x00000001


	//----- nvinfo : EIATTR_CRS_STACK_SIZE
	.align		4
.L_434:
        /*0118*/ 	.byte	0x04, 0x1e
        /*011a*/ 	.short	(.L_436 - .L_435)
.L_435:
        /*011c*/ 	.word	0x00000000


	//----- nvinfo : EIATTR_CBANK_PARAM_SIZE
	.align		4
.L_436:
        /*0120*/ 	.byte	0x03, 0x19
        /*0122*/ 	.short	0x003e


	//----- nvinfo : EIATTR_PARAM_CBANK
	.align		4
        /*0124*/ 	.byte	0x04, 0x0a
        /*0126*/ 	.short	(.L_438 - .L_437)
	.align		4
.L_437:
        /*0128*/ 	.word	index@(.nv.constant0._ZN3cub18CUB_300001_SM_10006detail6reduce18DeviceReduceKernelINS2_10policy_hubIjjN4cuda3__47minimumIjEEE10Policy1000EN6thrust24THRUST_300001_SM_1000_NS6detail15normal_iteratorINSC_10device_ptrIjEEEEjS8_jNS5_3std3__410__identityEEEvT0_PT3_T1_NS0_13GridEvenShareISO_EET2_T4_)
        /*012c*/ 	.short	0x0380
        /*012e*/ 	.short	0x003e


	//----- nvinfo : EIATTR_SW_WAR
	.align		4
.L_438:
        /*0130*/ 	.byte	0x04, 0x36
        /*0132*/ 	.short	(.L_440 - .L_439)
.L_439:
        /*0134*/ 	.word	0x00000008
.L_440:


//--------------------- .nv.info._ZN3cub18CUB_300001_SM_10006detail6reduce28DeviceReduceSingleTileKernelINS2_10policy_hubIjjN4cuda3__47minimumIjEEE10Policy1000EN6thrust24THRUST_300001_SM_1000_NS6detail15normal_iteratorINSC_10device_ptrIjEEEEPjjS8_jjNS5_3std3__410__identityEEEvT0_T1_T2_T3_T4_T6_ --------------------------
	.section	.nv.info._ZN3cub18CUB_300001_SM_10006detail6reduce28DeviceReduceSingleTileKernelINS2_10policy_hubIjjN4cuda3__47minimumIjEEE10Policy1000EN6thrust24THRUST_300001_SM_1000_NS6detail15normal_iteratorINSC_10device_ptrIjEEEEPjjS8_jjNS5_3std3__410__identityEEEvT0_T1_T2_T3_T4_T6_,"",@"SHT_CUDA_INFO"
	.sectionflags	@""
	.align	4


	//----- nvinfo : EIATTR_CUDA_API_VERSION
	.align		4
        /*0000*/ 	.byte	0x04, 0x37
        /*0002*/ 	.short	(.L_442 - .L_441)
.L_441:
        /*0004*/ 	.word	0x00000082


	//----- nvinfo : EIATTR_KPARAM_INFO
	.align		4
.L_442:
        /*0008*/ 	.byte	0x04, 0x17
        /*000a*/ 	.short	(.L_444 - .L_443)
.L_443:
        /*000c*/ 	.word	0x00000000
        /*0010*/ 	.short	0x0005
        /*0012*/ 	.short	0x001c
        /*0014*/ 	.byte	0x00, 0xf0, 0x05, 0x00


	//----- nvinfo : EIATTR_KPARAM_INFO
	.align		4
.L_444:
        /*0018*/ 	.byte	0x04, 0x17
        /*001a*/ 	.short	(.L_446 - .L_445)
.L_445:
        /*001c*/ 	.word	0x00000000
        /*0020*/ 	.short	0x0004
        /*0022*/ 	.short	0x0018
        /*0024*/ 	.byte	0x00, 0xf0, 0x11, 0x00


	//----- nvinfo : EIATTR_KPARAM_INFO
	.align		4
.L_446:
        /*0028*/ 	.byte	0x04, 0x17
        /*002a*/ 	.short	(.L_448 - .L_447)
.L_447:
        /*002c*/ 	.word	0x00000000
        /*0030*/ 	.short	0x0003
        /*0032*/ 	.short	0x0014
        /*0034*/ 	.byte	0x00, 0xf0, 0x05, 0x00


	//----- nvinfo : EIATTR_KPARAM_INFO
	.align		4
.L_448:
        /*0038*/ 	.byte	0x04, 0x17
        /*003a*/ 	.short	(.L_450 - .L_449)
.L_449:
        /*003c*/ 	.word	0x00000000
        /*0040*/ 	.short	0x0002
        /*0042*/ 	.short	0x0010
        /*0044*/ 	.byte	0x00, 0xf0, 0x11, 0x00


	//----- nvinfo : EIATTR_KPARAM_INFO
	.align		4
.L_450:
        /*0048*/ 	.byte	0x04, 0x17
        /*004a*/ 	.short	(.L_452 - .L_451)
.L_451:
        /*004c*/ 	.word	0x00000000
        /*0050*/ 	.short	0x0001
        /*0052*/ 	.short	0x0008
        /*0054*/ 	.byte	0x00, 0xf5, 0x21, 0x00


	//----- nvinfo : EIATTR_KPARAM_INFO
	.align		4
.L_452:
        /*0058*/ 	.byte	0x04, 0x17
        /*005a*/ 	.short	(.L_454 - .L_453)
.L_453:
        /*005c*/ 	.word	0x00000000
        /*0060*/ 	.short	0x0000
        /*0062*/ 	.short	0x0000
        /*0064*/ 	.byte	0x00, 0xf0, 0x21, 0x00


	//----- nvinfo : EIATTR_SPARSE_MMA_MASK
	.align		4
.L_454:
        /*0068*/ 	.byte	0x03, 0x50
        /*006a*/ 	.short	0x0000


	//----- nvinfo : EIATTR_MAXREG_COUNT
	.align		4
        /*006c*/ 	.byte	0x03, 0x1b
        /*006e*/ 	.short	0x00ff


	//----- nvinfo : EIATTR_NUM_BARRIERS
	.align		4
        /*0070*/ 	.byte	0x02, 0x4c
        /*0072*/ 	.byte	0x01
	.zero		1


	//----- nvinfo : EIATTR_MERCURY_ISA_VERSION
	.align		4
        /*0074*/ 	.byte	0x03, 0x5f
        /*0076*/ 	.short	0x0101


	//----- nvinfo : EIATTR_COOP_GROUP_MASK_REGIDS
	.align		4
        /*0078*/ 	.byte	0x04, 0x29
        /*007a*/ 	.short	(.L_456 - .L_455)


	//   ....[0]....
.L_455:
        /*007c*/ 	.word	0xffffffff


	//   ....[1]....
        /*0080*/ 	.word	0xffffffff


	//   ....[2]....
        /*0084*/ 	.word	0xffffffff


	//   ....[3]....
        /*0088*/ 	.word	0xffffffff


	//   ....[4]....
        /*008c*/ 	.word	0xffffffff


	//   ....[5]....
        /*0090*/ 	.word	0xffffffff


	//   ....[6]....
        /*0094*/ 	.word	0xffffffff


	//   ....[7]....
        /*0098*/ 	.word	0xffffffff


	//   ....[8]....
        /*009c*/ 	.word	0xffffffff


	//   ....[9]....
        /*00a0*/ 	.word	0xffffffff


	//   ....[10]....
        /*00a4*/ 	.word	0xffffffff


	//   ....[11]....
        /*00a8*/ 	.word	0xffffffff


	//   ....[12]....
        /*00ac*/ 	.word	0xffffffff


	//   ....[13]....
        /*00b0*/ 	.word	0xffffffff


	//   ....[14]....
        /*00b4*/ 	.word	0xffffffff


	//----- nvinfo : EIATTR_COOP_GROUP_INSTR_OFFSETS
	.align		4
.L_456:
        /*00b8*/ 	.byte	0x04, 0x28
        /*00ba*/ 	.short	(.L_458 - .L_457)


	//   ....[0]....
.L_457:
        /*00bc*/ 	.word	0x00000840


	//   ....[1]....
        /*00c0*/ 	.word	0x000008a0


	//   ....[2]....
        /*00c4*/ 	.word	0x00000910


	//   ....[3]....
        /*00c8*/ 	.word	0x00000960


	//   ....[4]....
        /*00cc*/ 	.word	0x00000990


	//   ....[5]....
        /*00d0*/ 	.word	0x00000b20


	//   ....[6]....
        /*00d4*/ 	.word	0x00000bb0


	//   ....[7]....
        /*00d8*/ 	.word	0x00000c00


	//   ....[8]....
        /*00dc*/ 	.word	0x00000c40


	//   ....[9]....
        /*00e0*/ 	.word	0x00000c80


	//   ....[10]....
        /*00e4*/ 	.word	0x00001c30


	//   ....[11]....
        /*00e8*/ 	.word	0x00001cb0


	//   ....[12]....
        /*00ec*/ 	.word	0x00001d00


	//   ....[13]....
        /*00f0*/ 	.word	0x00001d40


	//   ....[14]....
        /*00f4*/ 	.word	0x00001d70


	//----- nvinfo : EIATTR_VRC_CTA_INIT_COUNT
	.align		4
.L_458:
        /*00f8*/ 	.byte	0x02, 0x4a
	.zero		1
	.zero		1


	//----- nvinfo : EIATTR_EXIT_INSTR_OFFSETS
	.align		4
        /*00fc*/ 	.byte	0x04, 0x1c
        /*00fe*/ 	.short	(.L_460 - .L_459)


	//   ....[0]....
.L_459:
        /*0100*/ 	.word	0x00000080


	//   ....[1]....
        /*0104*/ 	.word	0x000000c0


	//   ....[2]....
        /*0108*/ 	.word	0x00001e90


	//   ....[3]....
        /*010c*/ 	.word	0x00001ee0


	//----- nvinfo : EIATTR_MAX_THREADS
	.align		4
.L_460:
        /*0110*/ 	.byte	0x04, 0x05
        /*0112*/ 	.short	(.L_462 - .L_461)
.L_461:
        /*0114*/ 	.word	0x00000100
        /*0118*/ 	.word	0x00000001
        /*011c*/ 	.word	0x00000001


	//----- nvinfo : EIATTR_CRS_STACK_SIZE
	.align		4
.L_462:
        /*0120*/ 	.byte	0x04, 0x1e
        /*0122*/ 	.short	(.L_464 - .L_463)
.L_463:
        /*0124*/ 	.word	0x00000000


	//----- nvinfo : EIATTR_CBANK_PARAM_SIZE
	.align		4
.L_464:
        /*0128*/ 	.byte	0x03, 0x19
        /*012a*/ 	.short	0x001d


	//----- nvinfo : EIATTR_PARAM_CBANK
	.align		4
        /*012c*/ 	.byte	0x04, 0x0a
        /*012e*/ 	.short	(.L_466 - .L_465)
	.align		4
.L_465:
        /*0130*/ 	.word	index@(.nv.constant0._ZN3cub18CUB_300001_SM_10006detail6reduce28DeviceReduceSingleTileKernelINS2_10policy_hubIjjN4cuda3__47minimumIjEEE10Policy1000EN6thrust24THRUST_300001_SM_1000_NS6detail15normal_iteratorINSC_10device_ptrIjEEEEPjjS8_jjNS5_3std3__410__identityEEEvT0_T1_T2_T3_T4_T6_)
        /*0134*/ 	.short	0x0380
        /*0136*/ 	.short	0x001d


	//----- nvinfo : EIATTR_SW_WAR
	.align		4
.L_466:
        /*0138*/ 	.byte	0x04, 0x36
        /*013a*/ 	.short	(.L_468 - .L_467)
.L_467:
        /*013c*/ 	.word	0x00000008
.L_468:


//--------------------- .nv.info._ZN3cub18CUB_300001_SM_10006detail8for_each13static_kernelINS2_12policy_hub_t12policy_500_tEmN6thrust24THRUST_300001_SM_1000_NS8cuda_cub20__uninitialized_fill7functorINS7_10device_ptrIjEEjEEEEvT0_T1_ --------------------------
	.section	.nv.info._ZN3cub18CUB_300001_SM_10006detail8for_each13static_kernelINS2_12policy_hub_t12policy_500_tEmN6thrust24THRUST_300001_SM_1000_NS8cuda_cub20__uninitialized_fill7functorINS7_10device_ptrIjEEjEEEEvT0_T1_,"",@"SHT_CUDA_INFO"
	.sectionflags	@""
	.align	4


	//----- nvinfo : EIATTR_CUDA_API_VERSION
	.align		4
        /*0000*/ 	.byte	0x04, 0x37
        /*0002*/ 	.short	(.L_470 - .L_469)
.L_469:
        /*0004*/ 	.word	0x00000082


	//----- nvinfo : EIATTR_KPARAM_INFO
	.align		4
.L_470:
        /*0008*/ 	.byte	0x04, 0x17
        /*000a*/ 	.short	(.L_472 - .L_471)
.L_471:
        /*000c*/ 	.word	0x00000000
        /*0010*/ 	.short	0x0001
        /*0012*/ 	.short	0x0008
        /*0014*/ 	.byte	0x00, 0xf0, 0x41, 0x00


	//----- nvinfo : EIATTR_KPARAM_INFO
	.align		4
.L_472:
        /*0018*/ 	.byte	0x04, 0x17
        /*001a*/ 	.short	(.L_474 - .L_473)
.L_473:
        /*001c*/ 	.word	0x00000000
        /*0020*/ 	.short	0x0000
        /*0022*/ 	.short	0x0000
        /*0024*/ 	.byte	0x00, 0xf0, 0x21, 0x00


	//----- nvinfo : EIATTR_SPARSE_MMA_MASK
	.align		4
.L_474:
        /*0028*/ 	.byte	0x03, 0x50
        /*002a*/ 	.short	0x0000


	//----- nvinfo : EIATTR_MAXREG_COUNT
	.align		4
        /*002c*/ 	.byte	0x03, 0x1b
        /*002e*/ 	.short	0x00ff


	//----- nvinfo : EIATTR_MERCURY_ISA_VERSION
	.align		4
        /*0030*/ 	.byte	0x03, 0x5f
        /*0032*/ 	.short	0x0101


	//----- nvinfo : EIATTR_VRC_CTA_INIT_COUNT
	.align		4
        /*0034*/ 	.byte	0x02, 0x4a
	.zero		1
	.zero		1


	//----- nvinfo : EIATTR_EXIT_INSTR_OFFSETS
	.align		4
        /*0038*/ 	.byte	0x04, 0x1c
        /*003a*/ 	.short	(.L_476 - .L_475)


	//   ....[0]....
.L_475:
        /*003c*/ 	.word	0x00000130


	//   ....[1]....
        /*0040*/ 	.word	0x00000230


	//   ....[2]....
        /*0044*/ 	.word	0x00000260


	//----- nvinfo : EIATTR_MAX_THREADS
	.align		4
.L_476:
        /*0048*/ 	.byte	0x04, 0x05
        /*004a*/ 	.short	(.L_478 - .L_477)
.L_477:
        /*004c*/ 	.word	0x00000100
        /*0050*/ 	.word	0x00000001
        /*0054*/ 	.word	0x00000001


	//----- nvinfo : EIATTR_CBANK_PARAM_SIZE
	.align		4
.L_478:
        /*0058*/ 	.byte	0x03, 0x19
        /*005a*/ 	.short	0x0018


	//----- nvinfo : EIATTR_PARAM_CBANK
	.align		4
        /*005c*/ 	.byte	0x04, 0x0a
        /*005e*/ 	.short	(.L_480 - .L_479)
	.align		4
.L_479:
        /*0060*/ 	.word	index@(.nv.constant0._ZN3cub18CUB_300001_SM_10006detail8for_each13static_kernelINS2_12policy_hub_t12policy_500_tEmN6thrust24THRUST_300001_SM_1000_NS8cuda_cub20__uninitialized_fill7functorINS7_10device_ptrIjEEjEEEEvT0_T1_)
        /*0064*/ 	.short	0x0380
        /*0066*/ 	.short	0x0018


	//----- nvinfo : EIATTR_SW_WAR
	.align		4
.L_480:
        /*0068*/ 	.byte	0x04, 0x36
        /*006a*/ 	.short	(.L_482 - .L_481)
.L_481:
        /*006c*/ 	.word	0x00000008
.L_482:


//--------------------- .nv.info._ZN3cub18CUB_300001_SM_10006detail11EmptyKernelIvEEvv --------------------------
	.section	.nv.info._ZN3cub18CUB_300001_SM_10006detail11EmptyKernelIvEEvv,"",@"SHT_CUDA_INFO"
	.sectionflags	@""
	.align	4


	//----- nvinfo : EIATTR_CUDA_API_VERSION
	.align		4
        /*0000*/ 	.byte	0x04, 0x37
        /*0002*/ 	.short	(.L_484 - .L_483)
.L_483:
        /*0004*/ 	.word	0x00000082


	//----- nvinfo : EIATTR_SPARSE_MMA_MASK
	.align		4
.L_484:
        /*0008*/ 	.byte	0x03, 0x50
        /*000a*/ 	.short	0x0000


	//----- nvinfo : EIATTR_MAXREG_COUNT
	.align		4
        /*000c*/ 	.byte	0x03, 0x1b
        /*000e*/ 	.short	0x00ff


	//----- nvinfo : EIATTR_MERCURY_ISA_VERSION
	.align		4
        /*0010*/ 	.byte	0x03, 0x5f
        /*0012*/ 	.short	0x0101


	//----- nvinfo : EIATTR_VRC_CTA_INIT_COUNT
	.align		4
        /*0014*/ 	.byte	0x02, 0x4a
	.zero		1
	.zero		1


	//----- nvinfo : EIATTR_EXIT_INSTR_OFFSETS
	.align		4
        /*0018*/ 	.byte	0x04, 0x1c
        /*001a*/ 	.short	(.L_486 - .L_485)


	//   ....[0]....
.L_485:
        /*001c*/ 	.word	0x00000010


	//----- nvinfo : EIATTR_SW_WAR
	.align		4
.L_486:
        /*0020*/ 	.byte	0x04, 0x36
        /*0022*/ 	.short	(.L_488 - .L_487)
.L_487:
        /*0024*/ 	.word	0x00000008
.L_488:


//--------------------- .nv.info._Z14propagate_dataP4NodejjPj --------------------------
	.section	.nv.info._Z14propagate_dataP4NodejjPj,"",@"SHT_CUDA_INFO"
	.sectionflags	@""
	.align	4


	//----- nvinfo : EIATTR_CUDA_API_VERSION
	.align		4
        /*0000*/ 	.byte	0x04, 0x37
        /*0002*/ 	.short	(.L_490 - .L_489)
.L_489:
        /*0004*/ 	.word	0x00000082


	//----- nvinfo : EIATTR_KPARAM_INFO
	.align		4
.L_490:
        /*0008*/ 	.byte	0x04, 0x17
        /*000a*/ 	.short	(.L_492 - .L_491)
.L_491:
        /*000c*/ 	.word	0x00000000
        /*0010*/ 	.short	0x0003
        /*0012*/ 	.short	0x0010
        /*0014*/ 	.byte	0x00, 0xf5, 0x21, 0x00


	//----- nvinfo : EIATTR_KPARAM_INFO
	.align		4
.L_492:
        /*0018*/ 	.byte	0x04, 0x17
        /*001a*/ 	.short	(.L_494 - .L_493)
.L_493:
        /*001c*/ 	.word	0x00000000
        /*0020*/ 	.short	0x0002
        /*0022*/ 	.short	0x000c
        /*0024*/ 	.byte	0x00, 0xf0, 0x11, 0x00


	//----- nvinfo : EIATTR_KPARAM_INFO
	.align		4
.L_494:
        /*0028*/ 	.byte	0x04, 0x17
        /*002a*/ 	.short	(.L_496 - .L_495)
.L_495:
        /*002c*/ 	.word	0x00000000
        /*0030*/ 	.short	0x0001
        /*0032*/ 	.short	0x0008
        /*0034*/ 	.byte	0x00, 0xf0, 0x11, 0x00


	//----- nvinfo : EIATTR_KPARAM_INFO
	.align		4
.L_496:
        /*0038*/ 	.byte	0x04, 0x17
        /*003a*/ 	.short	(.L_498 - .L_497)
.L_497:
        /*003c*/ 	.word	0x00000000
        /*0040*/ 	.short	0x0000
        /*0042*/ 	.short	0x0000
        /*0044*/ 	.byte	0x00, 0xf5, 0x21, 0x00


	//----- nvinfo : EIATTR_SPARSE_MMA_MASK
	.align		4
.L_498:
        /*0048*/ 	.byte	0x03, 0x50
        /*004a*/ 	.short	0x0000


	//----- nvinfo : EIATTR_MAXREG_COUNT
	.align		4
        /*004c*/ 	.byte	0x03, 0x1b
        /*004e*/ 	.short	0x00ff


	//----- nvinfo : EIATTR_MERCURY_ISA_VERSION
	.align		4
        /*0050*/ 	.byte	0x03, 0x5f
        /*0052*/ 	.short	0x0101


	//----- nvinfo : EIATTR_VRC_CTA_INIT_COUNT
	.align		4
        /*0054*/ 	.byte	0x02, 0x4a
	.zero		1
	.zero		1


	//----- nvinfo : EIATTR_EXIT_INSTR_OFFSETS
	.align		4
        /*0058*/ 	.byte	0x04, 0x1c
        /*005a*/ 	.short	(.L_500 - .L_499)


	//   ....[0]....
.L_499:
        /*005c*/ 	.word	0x00000080


	//   ....[1]....
        /*0060*/ 	.word	0x000002a0


	//   ....[2]....
        /*0064*/ 	.word	0x00000370


	//----- nvinfo : EIATTR_CRS_STACK_SIZE
	.align		4
.L_500:
        /*0068*/ 	.byte	0x04, 0x1e
        /*006a*/ 	.short	(.L_502 - .L_501)
.L_501:
        /*006c*/ 	.word	0x00000000


	//----- nvinfo : EIATTR_CBANK_PARAM_SIZE
	.align		4
.L_502:
        /*0070*/ 	.byte	0x03, 0x19
        /*0072*/ 	.short	0x0018


	//----- nvinfo : EIATTR_PARAM_CBANK
	.align		4
        /*0074*/ 	.byte	0x04, 0x0a
        /*0076*/ 	.short	(.L_504 - .L_503)
	.align		4
.L_503:
        /*0078*/ 	.word	index@(.nv.constant0._Z14propagate_dataP4NodejjPj)
        /*007c*/ 	.short	0x0380
        /*007e*/ 	.short	0x0018


	//----- nvinfo : EIATTR_SW_WAR
	.align		4
.L_504:
        /*0080*/ 	.byte	0x04, 0x36
        /*0082*/ 	.short	(.L_506 - .L_505)
.L_505:
        /*0084*/ 	.word	0x00000008
.L_506:


//--------------------- .nv.callgraph             --------------------------
	.section	.nv.callgraph,"",@"SHT_CUDA_CALLGRAPH"
	.align	4
	.sectionentsize	8
	.align		4
        /*0000*/ 	.word	0x00000000
	.align		4
        /*0004*/ 	.word	0xffffffff
	.align		4
        /*0008*/ 	.word	0x00000000
	.align		4
        /*000c*/ 	.word	0xfffffffe
	.align		4
        /*0010*/ 	.word	0x00000000
	.align		4
        /*0014*/ 	.word	0xfffffffd
	.align		4
        /*0018*/ 	.word	0x00000000
	.align		4
        /*001c*/ 	.word	0xfffffffc


//--------------------- .nv.constant4             --------------------------
	.section	.nv.constant4,"a",@progbits
	.align	8
	.align		8
.nv.constant4:
        /*0000*/ 	.dword	_ZN34_INTERNAL_fc8d9e00_4_k_cu_65e694d14cuda3std3__45__cpo5beginE
	.align		8
        /*0008*/ 	.dword	_ZN34_INTERNAL_fc8d9e00_4_k_cu_65e694d14cuda3std3__45__cpo3endE
	.align		8
        /*0010*/ 	.dword	_ZN34_INTERNAL_fc8d9e00_4_k_cu_65e694d14cuda3std3__45__cpo6cbeginE
	.align		8
        /*0018*/ 	.dword	_ZN34_INTERNAL_fc8d9e00_4_k_cu_65e694d14cuda3std3__45__cpo4cendE
	.align		8
        /*0020*/ 	.dword	_ZN34_INTERNAL_fc8d9e00_4_k_cu_65e694d14cuda3std3__45__cpo6rbeginE
	.align		8
        /*0028*/ 	.dword	_ZN34_INTERNAL_fc8d9e00_4_k_cu_65e694d14cuda3std3__45__cpo4rendE
	.align		8
        /*0030*/ 	.dword	_ZN34_INTERNAL_fc8d9e00_4_k_cu_65e694d14cuda3std3__45__cpo7crbeginE
	.align		8
        /*0038*/ 	.dword	_ZN34_INTERNAL_fc8d9e00_4_k_cu_65e694d14cuda3std3__45__cpo5crendE
	.align		8
        /*0040*/ 	.dword	_ZN34_INTERNAL_fc8d9e00_4_k_cu_65e694d14cuda3std3__436_GLOBAL__N__fc8d9e00_4_k_cu_65e694d16ignoreE
	.align		8
        /*0048*/ 	.dword	_ZN34_INTERNAL_fc8d9e00_4_k_cu_65e694d14cuda3std3__419piecewise_constructE
	.align		8
        /*0050*/ 	.dword	_ZN34_INTERNAL_fc8d9e00_4_k_cu_65e694d14cuda3std3__48in_placeE
	.align		8
        /*0058*/ 	.dword	_ZN34_INTERNAL_fc8d9e00_4_k_cu_65e694d14cuda3std3__420unreachable_sentinelE
	.align		8
        /*0060*/ 	.dword	_ZN34_INTERNAL_fc8d9e00_4_k_cu_65e694d14cuda3std3__47nulloptE
	.align		8
        /*0068*/ 	.dword	_ZN34_INTERNAL_fc8d9e00_4_k_cu_65e694d14cuda3std3__48unexpectE
	.align		8
        /*0070*/ 	.dword	_ZN34_INTERNAL_fc8d9e00_4_k_cu_65e694d14cuda3std6ranges3__45__cpo4swapE
	.align		8
        /*0078*/ 	.dword	_ZN34_INTERNAL_fc8d9e00_4_k_cu_65e694d14cuda3std6ranges3__45__cpo9iter_moveE
	.align		8
        /*0080*/ 	.dword	_ZN34_INTERNAL_fc8d9e00_4_k_cu_65e694d14cuda3std6ranges3__45__cpo5beginE
	.align		8
        /*0088*/ 	.dword	_ZN34_INTERNAL_fc8d9e00_4_k_cu_65e694d14cuda3std6ranges3__45__cpo3endE
	.align		8
        /*0090*/ 	.dword	_ZN34_INTERNAL_fc8d9e00_4_k_cu_65e694d14cuda3std6ranges3__45__cpo6cbeginE
	.align		8
        /*0098*/ 	.dword	_ZN34_INTERNAL_fc8d9e00_4_k_cu_65e694d14cuda3std6ranges3__45__cpo4cendE
	.align		8
        /*00a0*/ 	.dword	_ZN34_INTERNAL_fc8d9e00_4_k_cu_65e694d14cuda3std6ranges3__45__cpo7advanceE
	.align		8
        /*00a8*/ 	.dword	_ZN34_INTERNAL_fc8d9e00_4_k_cu_65e694d14cuda3std6ranges3__45__cpo9iter_swapE
	.align		8
        /*00b0*/ 	.dword	_ZN34_INTERNAL_fc8d9e00_4_k_cu_65e694d14cuda3std6ranges3__45__cpo4nextE
	.align		8
        /*00b8*/ 	.dword	_ZN34_INTERNAL_fc8d9e00_4_k_cu_65e694d14cuda3std6ranges3__45__cpo4prevE
	.align		8
        /*00c0*/ 	.dword	_ZN34_INTERNAL_fc8d9e00_4_k_cu_65e694d14cuda3std6ranges3__45__cpo4dataE
	.align		8
        /*00c8*/ 	.dword	_ZN34_INTERNAL_fc8d9e00_4_k_cu_65e694d14cuda3std6ranges3__45__cpo5cdataE
	.align		8
        /*00d0*/ 	.dword	_ZN34_INTERNAL_fc8d9e00_4_k_cu_65e694d14cuda3std6ranges3__45__cpo4sizeE
	.align		8
        /*00d8*/ 	.dword	_ZN34_INTERNAL_fc8d9e00_4_k_cu_65e694d14cuda3std6ranges3__45__cpo5ssizeE
	.align		8
        /*00e0*/ 	.dword	_ZN34_INTERNAL_fc8d9e00_4_k_cu_65e694d14cuda3std6ranges3__45__cpo8distanceE
	.align		8
        /*00e8*/ 	.dword	_ZN34_INTERNAL_fc8d9e00_4_k_cu_65e694d16thrust24THRUST_300001_SM_1000_NS8cuda_cub3parE
	.align		8
        /*00f0*/ 	.dword	_ZN34_INTERNAL_fc8d9e00_4_k_cu_65e694d16thrust24THRUST_300001_SM_1000_NS8cuda_cub10par_nosyncE
	.align		8
        /*00f8*/ 	.dword	_ZN34_INTERNAL_fc8d9e00_4_k_cu_65e694d16thrust24THRUST_300001_SM_1000_NS6system6detail10sequential3seqE
	.align		8
        /*0100*/ 	.dword	_ZN34_INTERNAL_fc8d9e00_4_k_cu_65e694d16thrust24THRUST_300001_SM_1000_NS12placeholders2_1E
	.align		8
        /*0108*/ 	.dword	_ZN34_INTERNAL_fc8d9e00_4_k_cu_65e694d16thrust24THRUST_300001_SM_1000_NS12placeholders2_2E
	.align		8
        /*0110*/ 	.dword	_ZN34_INTERNAL_fc8d9e00_4_k_cu_65e694d16thrust24THRUST_300001_SM_1000_NS12placeholders2_3E
	.align		8
        /*0118*/ 	.dword	_ZN34_INTERNAL_fc8d9e00_4_k_cu_65e694d16thrust24THRUST_300001_SM_1000_NS12placeholders2_4E
	.align		8
        /*0120*/ 	.dword	_ZN34_INTERNAL_fc8d9e00_4_k_cu_65e694d16thrust24THRUST_300001_SM_1000_NS12placeholders2_5E
	.align		8
        /*0128*/ 	.dword	_ZN34_INTERNAL_fc8d9e00_4_k_cu_65e694d16thrust24THRUST_300001_SM_1000_NS12placeholders2_6E
	.align		8
        /*0130*/ 	.dword	_ZN34_INTERNAL_fc8d9e00_4_k_cu_65e694d16thrust24THRUST_300001_SM_1000_NS12placeholders2_7E
	.align		8
        /*0138*/ 	.dword	_ZN34_INTERNAL_fc8d9e00_4_k_cu_65e694d16thrust24THRUST_300001_SM_1000_NS12placeholders2_8E
	.align		8
        /*0140*/ 	.dword	_ZN34_INTERNAL_fc8d9e00_4_k_cu_65e694d16thrust24THRUST_300001_SM_1000_NS12placeholders2_9E
	.align		8
        /*0148*/ 	.dword	_ZN34_INTERNAL_fc8d9e00_4_k_cu_65e694d16thrust24THRUST_300001_SM_1000_NS12placeholders3_10E
	.align		8
        /*0150*/ 	.dword	_ZN34_INTERNAL_fc8d9e00_4_k_cu_65e694d16thrust24THRUST_300001_SM_1000_NS3seqE


//--------------------- .text._ZN3cub18CUB_300001_SM_10006detail6reduce28DeviceReduceSingleTileKernelINS2_10policy_hubIjyN4cuda3__47maximumIjEEE10Policy1000EPjSB_iS8_jjNS5_3std3__410__identityEEEvT0_T1_T2_T3_T4_T6_ --------------------------
	.section	.text._ZN3cub18CUB_300001_SM_10006detail6reduce28DeviceReduceSingleTileKernelINS2_10policy_hubIjyN4cuda3__47maximumIjEEE10Policy1000EPjSB_iS8_jjNS5_3std3__410__identityEEEvT0_T1_T2_T3_T4_T6_,"ax",@progbits
	.align	128
        .global         _ZN3cub18CUB_300001_SM_10006detail6reduce28DeviceReduceSingleTileKernelINS2_10policy_hubIjyN4cuda3__47maximumIjEEE10Policy1000EPjSB_iS8_jjNS5_3std3__410__identityEEEvT0_T1_T2_T3_T4_T6_
        .type           _ZN3cub18CUB_300001_SM_10006detail6reduce28DeviceReduceSingleTileKernelINS2_10policy_hubIjyN4cuda3__47maximumIjEEE10Policy1000EPjSB_iS8_jjNS5_3std3__410__identityEEEvT0_T1_T2_T3_T4_T6_,@function
        .size           _ZN3cub18CUB_300001_SM_10006detail6reduce28DeviceReduceSingleTileKernelINS2_10policy_hubIjyN4cuda3__47maximumIjEEE10Policy1000EPjSB_iS8_jjNS5_3std3__410__identityEEEvT0_T1_T2_T3_T4_T6_,(.L_x_478 - _ZN3cub18CUB_300001_SM_10006detail6reduce28DeviceReduceSingleTileKernelINS2_10policy_hubIjyN4cuda3__47maximumIjEEE10Policy1000EPjSB_iS8_jjNS5_3std3__410__identityEEEvT0_T1_T2_T3_T4_T6_)
        .other          _ZN3cub18CUB_300001_SM_10006detail6reduce28DeviceReduceSingleTileKernelINS2_10policy_hubIjyN4cuda3__47maximumIjEEE10Policy1000EPjSB_iS8_jjNS5_3std3__410__identityEEEvT0_T1_T2_T3_T4_T6_,@"STO_CUDA_ENTRY STV_DEFAULT"
_ZN3cub18CUB_300001_SM_10006detail6reduce28DeviceReduceSingleTileKernelINS2_10policy_hubIjyN4cuda3__47maximumIjEEE10Policy1000EPjSB_iS8_jjNS5_3std3__410__identityEEEvT0_T1_T2_T3_T4_T6_:
.text._ZN3cub18CUB_300001_SM_10006detail6reduce28DeviceReduceSingleTileKernelINS2_10policy_hubIjyN4cuda3__47maximumIjEEE10Policy1000EPjSB_iS8_jjNS5_3std3__410__identityEEEvT0_T1_T2_T3_T4_T6_:
[----:B------:R-:W-:Y:S01]  /*0000*/  LDC R1, c[0x0][0x37c] ;  /* 0x0000df00ff017b82 */ /* 0x000fe20000000800 */
[----:B------:R-:W0:Y:S01]  /*0010*/  LDCU UR4, c[0x0][0x390] ;  /* 0x00007200ff0477ac */ /* 0x000e220008000800 */
[----:B------:R-:W1:Y:S01]  /*0020*/  LDCU.64 UR6, c[0x0][0x358] ;  /* 0x00006b00ff0677ac */ /* 0x000e620008000a00 */
[----:B0-----:R-:W-:-:S05]  /*0030*/  IMAD.U32 R2, RZ, RZ, UR4 ;  /* 0x00000004ff027e24 */ /* 0x001fca000f8e00ff */
[----:B------:R-:W-:-:S13]  /*0040*/  ISETP.NE.AND P0, PT, R2, RZ, PT ;  /* 0x000000ff0200720c */ /* 0x000fda0003f05270 */
[----:B-1----:R-:W-:Y:S05]  /*0050*/  @P0 BRA `(.L_x_0) ;  /* 0x00000000001c0947 */ /* 0x002fea0003800000 */
[----:B------:R-:W0:Y:S02]  /*0060*/  S2R R0, SR_TID.X ;  /* 0x0000000000007919 */ /* 0x000e240000002100 */
[----:B0-----:R-:W-:-:S13]  /*0070*/  ISETP.NE.AND P0, PT, R0, RZ, PT ;  /* 0x000000ff0000720c */ /* 0x001fda0003f05270 */
[----:B------:R-:W-:Y:S05]  /*0080*/  @P0 EXIT ;  /* 0x000000000000094d */ /* 0x000fea0003800000 */
[----:B------:R-:W0:Y:S08]  /*0090*/  LDC R5, c[0x0][0x398] ;  /* 0x0000e600ff057b82 */ /* 0x000e300000000800 */
[----:B------:R-:W0:Y:S02]  /*00a0*/  LDC.64 R2, c[0x0][0x388] ;  /* 0x0000e200ff027b82 */ /* 0x000e240000000a00 */
[----:B0-----:R-:W-:Y:S01]  /*00b0*/  STG.E desc[UR6][R2.64], R5 ;  /* 0x0000000502007986 */ /* 0x001fe2000c101906 */
[----:B------:R-:W-:Y:S05]  /*00c0*/  EXIT ;  /* 0x000000000000794d */ /* 0x000fea0003800000 */
.L_x_0:
[----:B------:R-:W0:Y:S01]  /*00d0*/  LDCU UR4, c[0x0][0x380] ;  /* 0x00007000ff0477ac */ /* 0x000e220008000800 */
[----:B------:R-:W-:Y:S01]  /*00e0*/  BSSY.RECONVERGENT B0, `(.L_x_1) ;  /* 0x000036c000007945 */ /* 0x000fe20003800200 */
[----:B0-----:R-:W-:-:S09]  /*00f0*/  ULOP3.LUT UP0, URZ, UR4, 0xf, URZ, 0xc0, !UPT ;  /* 0x0000000f04ff7892 */ /* 0x001fd2000f80c0ff */
[----:B------:R-:W-:Y:S05]  /*0100*/  BRA.U UP0, `(.L_x_2) ;  /* 0x0000001900a47547 */ /* 0x000fea000b800000 */
[----:B------:R-:W-:-:S13]  /*0110*/  ISETP.GT.AND P0, PT, R2, 0xfff, PT ;  /* 0x00000fff0200780c */ /* 0x000fda0003f04270 */
[----:B------:R-:W-:Y:S05]  /*0120*/  @P0 BRA `(.L_x_3) ;  /* 0x0000000c00640947 */ /* 0x000fea0003800000 */
[----:B------:R-:W0:Y:S01]  /*0130*/  S2R R3, SR_TID.X ;  /* 0x0000000000037919 */ /* 0x000e220000002100 */
[----:B------:R-:W-:Y:S01]  /*0140*/  BSSY.RECONVERGENT B1, `(.L_x_4) ;  /* 0x0000009000017945 */ /* 0x000fe20003800200 */
[----:B------:R-:W-:Y:S01]  /*0150*/  IMAD.MOV.U32 R0, RZ, RZ, RZ ;  /* 0x000000ffff007224 */ /* 0x000fe200078e00ff */
[----:B0-----:R-:W-:Y:S01]  /*0160*/  ISETP.GE.AND P0, PT, R3, R2, PT ;  /* 0x000000020300720c */ /* 0x001fe20003f06270 */
[----:B------:R-:W-:-:S12]  /*0170*/  IMAD.MOV.U32 R11, RZ, RZ, R3 ;  /* 0x000000ffff0b7224 */ /* 0x000fd800078e0003 */
[----:B------:R-:W-:Y:S05]  /*0180*/  @P0 BRA `(.L_x_5) ;  /* 0x0000000000100947 */ /* 0x000fea0003800000 */
[----:B------:R-:W0:Y:S02]  /*0190*/  LDC.64 R4, c[0x0][0x380] ;  /* 0x0000e000ff047b82 */ /* 0x000e240000000a00 */
[----:B0-----:R-:W-:-:S05]  /*01a0*/  IMAD.WIDE.U32 R4, R3, 0x4, R4 ;  /* 0x0000000403047825 */ /* 0x001fca00078e0004 */
[----:B------:R0:W5:Y:S01]  /*01b0*/  LDG.E.CONSTANT R0, desc[UR6][R4.64] ;  /* 0x0000000604007981 */ /* 0x000162000c1e9900 */
[----:B------:R-:W-:-:S07]  /*01c0*/  VIADD R11, R3, 0x100 ;  /* 0x00000100030b7836 */ /* 0x000fce0000000000 */
.L_x_5:
[----:B------:R-:W-:Y:S05]  /*01d0*/  BSYNC.RECONVERGENT B1 ;  /* 0x0000000000017941 */ /* 0x000fea0003800200 */
.L_x_4:
[----:B------:R-:W-:Y:S01]  /*01e0*/  ISETP.GE.AND P0, PT, R11, R2, PT ;  /* 0x000000020b00720c */ /* 0x000fe20003f06270 */
[----:B------:R-:W-:-:S12]  /*01f0*/  BSSY.RECONVERGENT B1, `(.L_x_6) ;  /* 0x0000066000017945 */ /* 0x000fd80003800200 */
[----:B------:R-:W-:Y:S05]  /*0200*/  @P0 BRA `(.L_x_7) ;  /* 0x0000000400900947 */ /* 0x000fea0003800000 */
[----:B0-----:R-:W-:Y:S01]  /*0210*/  LOP3.LUT R5, RZ, R11, RZ, 0x33, !PT ;  /* 0x0000000bff057212 */ /* 0x001fe200078e33ff */
[----:B------:R-:W-:Y:S04]  /*0220*/  BSSY.RECONVERGENT B2, `(.L_x_8) ;  /* 0x0000015000027945 */ /* 0x000fe80003800200 */
[----:B------:R-:W-:-:S05]  /*0230*/  IMAD.IADD R6, R5, 0x1, R2 ;  /* 0x0000000105067824 */ /* 0x000fca00078e0202 */
[C---:B------:R-:W-:Y:S02]  /*0240*/  LOP3.LUT R4, R6.reuse, 0x300, RZ, 0xc0, !PT ;  /* 0x0000030006047812 */ /* 0x040fe400078ec0ff */
[----:B------:R-:W-:Y:S02]  /*0250*/  ISETP.GE.U32.AND P1, PT, R6, 0x300, PT ;  /* 0x000003000600780c */ /* 0x000fe40003f26070 */
[----:B------:R-:W-:-:S13]  /*0260*/  ISETP.NE.AND P0, PT, R4, 0x300, PT ;  /* 0x000003000400780c */ /* 0x000fda0003f05270 */
[----:B------:R-:W-:Y:S05]  /*0270*/  @!P0 BRA `(.L_x_9) ;  /* 0x00000000003c8947 */ /* 0x000fea0003800000 */
[----:B------:R-:W0:Y:S01]  /*0280*/  LDC.64 R4, c[0x0][0x380] ;  /* 0x0000e000ff047b82 */ /* 0x000e220000000a00 */
[----:B------:R-:W-:-:S04]  /*0290*/  LEA.HI R6, R6, 0x1, RZ, 0x18 ;  /* 0x0000000106067811 */ /* 0x000fc800078fc0ff */
[----:B------:R-:W-:-:S05]  /*02a0*/  LOP3.LUT R6, R6, 0x3, RZ, 0xc0, !PT ;  /* 0x0000000306067812 */ /* 0x000fca00078ec0ff */
[----:B------:R-:W-:Y:S02]  /*02b0*/  IMAD.MOV R6, RZ, RZ, -R6 ;  /* 0x000000ffff067224 */ /* 0x000fe400078e0a06 */
[----:B0-----:R-:W-:-:S04]  /*02c0*/  IMAD.WIDE.U32 R4, R11, 0x4, R4 ;  /* 0x000000040b047825 */ /* 0x001fc800078e0004 */
[----:B------:R-:W-:-:S07]  /*02d0*/  IMAD.MOV.U32 R7, RZ, RZ, R5 ;  /* 0x000000ffff077224 */ /* 0x000fce00078e0005 */
.L_x_10:
[----:B------:R-:W-:-:S06]  /*02e0*/  IMAD.MOV.U32 R5, RZ, RZ, R7 ;  /* 0x000000ffff057224 */ /* 0x000fcc00078e0007 */
[----:B------:R0:W2:Y:S01]  /*02f0*/  LDG.E.CONSTANT R5, desc[UR6][R4.64] ;  /* 0x0000000604057981 */ /* 0x0000a2000c1e9900 */
[----:B------:R-:W-:Y:S02]  /*0300*/  VIADD R6, R6, 0x1 ;  /* 0x0000000106067836 */ /* 0x000fe40000000000 */
[----:B------:R-:W-:-:S03]  /*0310*/  VIADD R11, R11, 0x100 ;  /* 0x000001000b0b7836 */ /* 0x000fc60000000000 */
[----:B------:R-:W-:Y:S02]  /*0320*/  ISETP.NE.AND P0, PT, R6, RZ, PT ;  /* 0x000000ff0600720c */ /* 0x000fe40003f05270 */
[----:B0-----:R-:W-:-:S05]  /*0330*/  IADD3 R4, P2, PT, R4, 0x400, RZ ;  /* 0x0000040004047810 */ /* 0x001fca0007f5e0ff */
[----:B------:R-:W-:Y:S01]  /*0340*/  IMAD.X R7, RZ, RZ, R7, P2 ;  /* 0x000000ffff077224 */ /* 0x000fe200010e0607 */
[----:B--2--5:R-:W-:-:S05]  /*0350*/  VIMNMX.U32 R0, PT, PT, R5, R0, !PT ;  /* 0x0000000005007248 */ /* 0x024fca0007fe0000 */
[----:B------:R-:W-:Y:S05]  /*0360*/  @P0 BRA `(.L_x_10) ;  /* 0xfffffffc00dc0947 */ /* 0x000fea000383ffff */
.L_x_9:
[----:B------:R-:W-:Y:S05]  /*0370*/  BSYNC.RECONVERGENT B2 ;  /* 0x0000000000027941 */ /* 0x000fea0003800200 */
.L_x_8:
[----:B------:R-:W-:Y:S05]  /*0380*/  @!P1 BRA `(.L_x_7) ;  /* 0x0000000400309947 */ /* 0x000fea0003800000 */
[----:B------:R-:W-:Y:S01]  /*0390*/  IMAD.IADD R4, R2, 0x1, -R11 ;  /* 0x0000000102047824 */ /* 0x000fe200078e0a0b */
[----:B------:R-:W-:Y:S01]  /*03a0*/  BSSY.RECONVERGENT B2, `(.L_x_11) ;  /* 0x0000029000027945 */ /* 0x000fe20003800200 */
[----:B------:R-:W-:-:S03]  /*03b0*/  PLOP3.LUT P0, PT, PT, PT, PT, 0x80, 0x8 ;  /* 0x000000000008781c */ /* 0x000fc60003f0f070 */
[----:B------:R-:W-:-:S13]  /*03c0*/  ISETP.GT.AND P1, PT, R4, 0xc00, PT ;  /* 0x00000c000400780c */ /* 0x000fda0003f24270 */
[----:B------:R-:W-:Y:S05]  /*03d0*/  @!P1 BRA `(.L_x_12) ;  /* 0x0000000000949947 */ /* 0x000fea0003800000 */
[----:B------:R-:W-:Y:S01]  /*03e0*/  PLOP3.LUT P0, PT, PT, PT, PT, 0x8, 0x80 ;  /* 0x000000000080781c */ /* 0x000fe20003f0e170 */
[----:B------:R-:W-:-:S12]  /*03f0*/  VIADD R10, R2, 0xfffff400 ;  /* 0xfffff400020a7836 */ /* 0x000fd80000000000 */
.L_x_13:
[----:B------:R-:W0:Y:S01]  /*0400*/  LDC.64 R6, c[0x0][0x380] ;  /* 0x0000e000ff067b82 */ /* 0x000e220000000a00 */
[C---:B------:R-:W-:Y:S02]  /*0410*/  VIADD R9, R11.reuse, 0x400 ;  /* 0x000004000b097836 */ /* 0x040fe40000000000 */
[C---:B------:R-:W-:Y:S02]  /*0420*/  VIADD R5, R11.reuse, 0x800 ;  /* 0x000008000b057836 */ /* 0x040fe40000000000 */
[----:B0-----:R-:W-:-:S05]  /*0430*/  IMAD.WIDE R22, R11, 0x4, R6 ;  /* 0x000000040b167825 */ /* 0x001fca00078e0206 */
[----:B------:R-:W2:Y:S01]  /*0440*/  LDG.E.CONSTANT R12, desc[UR6][R22.64] ;  /* 0x00000006160c7981 */ /* 0x000ea2000c1e9900 */
[----:B------:R-:W-:-:S03]  /*0450*/  IMAD.WIDE R8, R9, 0x4, R6 ;  /* 0x0000000409087825 */ /* 0x000fc600078e0206 */
[----:B------:R-:W2:Y:S04]  /*0460*/  LDG.E.CONSTANT R13, desc[UR6][R22.64+0x400] ;  /* 0x00040006160d7981 */ /* 0x000ea8000c1e9900 */
[----:B------:R-:W3:Y:S04]  /*0470*/  LDG.E.CONSTANT R14, desc[UR6][R22.64+0x800] ;  /* 0x00080006160e7981 */ /* 0x000ee8000c1e9900 */
[----:B------:R-:W3:Y:S01]  /*0480*/  LDG.E.CONSTANT R21, desc[UR6][R22.64+0xc00] ;  /* 0x000c000616157981 */ /* 0x000ee2000c1e9900 */
[----:B------:R-:W-:-:S03]  /*0490*/  IMAD.WIDE R4, R5, 0x4, R6 ;  /* 0x0000000405047825 */ /* 0x000fc600078e0206 */
[----:B------:R-:W4:Y:S04]  /*04a0*/  LDG.E.CONSTANT R17, desc[UR6][R8.64] ;  /* 0x0000000608117981 */ /* 0x000f28000c1e9900 */
[----:B------:R-:W4:Y:S01]  /*04b0*/  LDG.E.CONSTANT R16, desc[UR6][R8.64+0x400] ;  /* 0x0004000608107981 */ /* 0x000f22000c1e9900 */
[----:B------:R-:W-:-:S03]  /*04c0*/  VIADD R25, R11, 0xc00 ;  /* 0x00000c000b197836 */ /* 0x000fc60000000000 */
[----:B------:R-:W4:Y:S04]  /*04d0*/  LDG.E.CONSTANT R15, desc[UR6][R8.64+0x800] ;  /* 0x00080006080f7981 */ /* 0x000f28000c1e9900 */
[----:B------:R-:W4:Y:S01]  /*04e0*/  LDG.E.CONSTANT R20, desc[UR6][R8.64+0xc00] ;  /* 0x000c000608147981 */ /* 0x000f22000c1e9900 */
[----:B------:R-:W-:-:S03]  /*04f0*/  IMAD.WIDE R6, R25, 0x4, R6 ;  /* 0x0000000419067825 */ /* 0x000fc600078e0206 */
[----:B------:R-:W4:Y:S04]  /*0500*/  LDG.E.CONSTANT R19, desc[UR6][R4.64] ;  /* 0x0000000604137981 */ /* 0x000f28000c1e9900 */
[----:B------:R-:W4:Y:S04]  /*0510*/  LDG.E.CONSTANT R18, desc[UR6][R4.64+0x400] ;  /* 0x0004000604127981 */ /* 0x000f28000c1e9900 */
[----:B------:R-:W4:Y:S04]  /*0520*/  LDG.E.CONSTANT R23, desc[UR6][R4.64+0x800] ;  /* 0x0008000604177981 */ /* 0x000f28000c1e9900 */
[----:B------:R-:W4:Y:S04]  /*0530*/  LDG.E.CONSTANT R24, desc[UR6][R4.64+0xc00] ;  /* 0x000c000604187981 */ /* 0x000f28000c1e9900 */
[----:B------:R-:W4:Y:S04]  /*0540*/  LDG.E.CONSTANT R25, desc[UR6][R6.64] ;  /* 0x0000000606197981 */ /* 0x000f28000c1e9900 */
[----:B------:R-:W4:Y:S04]  /*0550*/  LDG.E.CONSTANT R26, desc[UR6][R6.64+0x400] ;  /* 0x00040006061a7981 */ /* 0x000f28000c1e9900 */
[----:B------:R-:W4:Y:S04]  /*0560*/  LDG.E.CONSTANT R22, desc[UR6][R6.64+0x800] ;  /* 0x0008000606167981 */ /* 0x000f28000c1e9900 */
[----:B------:R-:W4:Y:S01]  /*0570*/  LDG.E.CONSTANT R27, desc[UR6][R6.64+0xc00] ;  /* 0x000c0006061b7981 */ /* 0x000f22000c1e9900 */
[----:B------:R-:W-:-:S05]  /*0580*/  VIADD R11, R11, 0x1000 ;  /* 0x000010000b0b7836 */ /* 0x000fca0000000000 */
[----:B------:R-:W-:Y:S02]  /*0590*/  ISETP.GE.AND P1, PT, R11, R10, PT ;  /* 0x0000000a0b00720c */ /* 0x000fe40003f26270 */
[----:B--2--5:R-:W-:-:S04]  /*05a0*/  VIMNMX3.U32 R12, R0, R12, R13, !PT ;  /* 0x0000000c000c720f */ /* 0x024fc8000780000d */
[----:B---3--:R-:W-:-:S04]  /*05b0*/  VIMNMX3.U32 R12, R12, R14, R21, !PT ;  /* 0x0000000e0c0c720f */ /* 0x008fc80007800015 */
[----:B----4-:R-:W-:-:S04]  /*05c0*/  VIMNMX3.U32 R12, R12, R17, R16, !PT ;  /* 0x000000110c0c720f */ /* 0x010fc80007800010 */
[----:B------:R-:W-:-:S04]  /*05d0*/  VIMNMX3.U32 R12, R12, R15, R20, !PT ;  /* 0x0000000f0c0c720f */ /* 0x000fc80007800014 */
[----:B------:R-:W-:-:S04]  /*05e0*/  VIMNMX3.U32 R12, R12, R19, R18, !PT ;  /* 0x000000130c0c720f */ /* 0x000fc80007800012 */
[----:B------:R-:W-:-:S04]  /*05f0*/  VIMNMX3.U32 R12, R12, R23, R24, !PT ;  /* 0x000000170c0c720f */ /* 0x000fc80007800018 */
[----:B------:R-:W-:-:S04]  /*0600*/  VIMNMX3.U32 R25, R12, R25, R26, !PT ;  /* 0x000000190c19720f */ /* 0x000fc8000780001a */
[----:B------:R-:W-:Y:S01]  /*0610*/  VIMNMX3.U32 R0, R25, R22, R27, !PT ;  /* 0x000000161900720f */ /* 0x000fe2000780001b */
[----:B------:R-:W-:Y:S06]  /*0620*/  @!P1 BRA `(.L_x_13) ;  /* 0xfffffffc00749947 */ /* 0x000fec000383ffff */
.L_x_12:
[----:B------:R-:W-:Y:S05]  /*0630*/  BSYNC.RECONVERGENT B2 ;  /* 0x0000000000027941 */ /* 0x000fea0003800200 */
.L_x_11:
[----:B------:R-:W-:Y:S01]  /*0640*/  IMAD.IADD R4, R2, 0x1, -R11 ;  /* 0x0000000102047824 */ /* 0x000fe200078e0a0b */
[----:B------:R-:W-:Y:S04]  /*0650*/  BSSY.RECONVERGENT B2, `(.L_x_14) ;  /* 0x0000015000027945 */ /* 0x000fe80003800200 */
[----:B------:R-:W-:-:S13]  /*0660*/  ISETP.GT.AND P1, PT, R4, 0x400, PT ;  /* 0x000004000400780c */ /* 0x000fda0003f24270 */
[----:B------:R-:W-:Y:S05]  /*0670*/  @!P1 BRA `(.L_x_15) ;  /* 0x0000000000489947 */ /* 0x000fea0003800000 */
[----:B------:R-:W0:Y:S01]  /*0680*/  LDC.64 R6, c[0x0][0x380] ;  /* 0x0000e000ff067b82 */ /* 0x000e220000000a00 */
[C---:B------:R-:W-:Y:S02]  /*0690*/  VIADD R13, R11.reuse, 0x400 ;  /* 0x000004000b0d7836 */ /* 0x040fe40000000000 */
[----:B0-----:R-:W-:-:S05]  /*06a0*/  IMAD.WIDE R4, R11, 0x4, R6 ;  /* 0x000000040b047825 */ /* 0x001fca00078e0206 */
[----:B------:R-:W2:Y:S01]  /*06b0*/  LDG.E.CONSTANT R9, desc[UR6][R4.64] ;  /* 0x0000000604097981 */ /* 0x000ea2000c1e9900 */
[----:B------:R-:W-:-:S03]  /*06c0*/  IMAD.WIDE R6, R13, 0x4, R6 ;  /* 0x000000040d067825 */ /* 0x000fc600078e0206 */
[----:B------:R-:W2:Y:S04]  /*06d0*/  LDG.E.CONSTANT R8, desc[UR6][R4.64+0x400] ;  /* 0x0004000604087981 */ /* 0x000ea8000c1e9900 */
[----:B------:R-:W3:Y:S04]  /*06e0*/  LDG.E.CONSTANT R13, desc[UR6][R4.64+0x800] ;  /* 0x00080006040d7981 */ /* 0x000ee8000c1e9900 */
[----:B------:R-:W3:Y:S04]  /*06f0*/  LDG.E.CONSTANT R10, desc[UR6][R4.64+0xc00] ;  /* 0x000c0006040a7981 */ /* 0x000ee8000c1e9900 */
[----:B------:R-:W4:Y:S04]  /*0700*/  LDG.E.CONSTANT R15, desc[UR6][R6.64] ;  /* 0x00000006060f7981 */ /* 0x000f28000c1e9900 */
[----:B------:R-:W4:Y:S04]  /*0710*/  LDG.E.CONSTANT R12, desc[UR6][R6.64+0x400] ;  /* 0x00040006060c7981 */ /* 0x000f28000c1e9900 */
[----:B------:R-:W4:Y:S04]  /*0720*/  LDG.E.CONSTANT R17, desc[UR6][R6.64+0x800] ;  /* 0x0008000606117981 */ /* 0x000f28000c1e9900 */
[----:B------:R-:W4:Y:S01]  /*0730*/  LDG.E.CONSTANT R14, desc[UR6][R6.64+0xc00] ;  /* 0x000c0006060e7981 */ /* 0x000f22000c1e9900 */
[----:B------:R-:W-:Y:S01]  /*0740*/  PLOP3.LUT P0, PT, PT, PT, PT, 0x8, 0x80 ;  /* 0x000000000080781c */ /* 0x000fe20003f0e170 */
[----:B------:R-:W-:Y:S01]  /*0750*/  VIADD R11, R11, 0x800 ;  /* 0x000008000b0b7836 */ /* 0x000fe20000000000 */
[----:B--2--5:R-:W-:-:S04]  /*0760*/  VIMNMX3.U32 R8, R0, R9, R8, !PT ;  /* 0x000000090008720f */ /* 0x024fc80007800008 */
[----:B---3--:R-:W-:-:S04]  /*0770*/  VIMNMX3.U32 R8, R8, R13, R10, !PT ;  /* 0x0000000d0808720f */ /* 0x008fc8000780000a */
[----:B----4-:R-:W-:-:S04]  /*0780*/  VIMNMX3.U32 R8, R8, R15, R12, !PT ;  /* 0x0000000f0808720f */ /* 0x010fc8000780000c */
[----:B------:R-:W-:-:S07]  /*0790*/  VIMNMX3.U32 R0, R8, R17, R14, !PT ;  /* 0x000000110800720f */ /* 0x000fce000780000e */
.L_x_15:
[----:B------:R-:W-:Y:S05]  /*07a0*/  BSYNC.RECONVERGENT B2 ;  /* 0x0000000000027941 */ /* 0x000fea0003800200 */
.L_x_14:
[----:B------:R-:W-:-:S13]  /*07b0*/  ISETP.LT.OR P0, PT, R11, R2, P0 ;  /* 0x000000020b00720c */ /* 0x000fda0000701670 */
[----:B------:R-:W-:Y:S05]  /*07c0*/  @!P0 BRA `(.L_x_7) ;  /* 0x0000000000208947 */ /* 0x000fea0003800000 */
[----:B------:R-:W0:Y:S02]  /*07d0*/  LDC.64 R4, c[0x0][0x380] ;  /* 0x0000e000ff047b82 */ /* 0x000e240000000a00 */
[----:B0-----:R-:W-:-:S05]  /*07e0*/  IMAD.WIDE R4, R11, 0x4, R4 ;  /* 0x000000040b047825 */ /* 0x001fca00078e0204 */
[----:B------:R-:W2:Y:S04]  /*07f0*/  LDG.E.CONSTANT R7, desc[UR6][R4.64] ;  /* 0x0000000604077981 */ /* 0x000ea8000c1e9900 */
[----:B------:R-:W2:Y:S04]  /*0800*/  LDG.E.CONSTANT R6, desc[UR6][R4.64+0x400] ;  /* 0x0004000604067981 */ /* 0x000ea8000c1e9900 */
[----:B------:R-:W3:Y:S04]  /*0810*/  LDG.E.CONSTANT R9, desc[UR6][R4.64+0x800] ;  /* 0x0008000604097981 */ /* 0x000ee8000c1e9900 */
[----:B------:R-:W3:Y:S01]  /*0820*/  LDG.E.CONSTANT R8, desc[UR6][R4.64+0xc00] ;  /* 0x000c000604087981 */ /* 0x000ee2000c1e9900 */
[----:B--2--5:R-:W-:-:S04]  /*0830*/  VIMNMX3.U32 R0, R0, R7, R6, !PT ;  /* 0x000000070000720f */ /* 0x024fc80007800006 */
[----:B---3--:R-:W-:-:S07]  /*0840*/  VIMNMX3.U32 R0, R0, R9, R8, !PT ;  /* 0x000000090000720f */ /* 0x008fce0007800008 */
.L_x_7:
[----:B------:R-:W-:Y:S05]  /*0850*/  BSYNC.RECONVERGENT B1 ;  /* 0x0000000000017941 */ /* 0x000fea0003800200 */
.L_x_6:
[----:B------:R-:W-:Y:S01]  /*0860*/  ISETP.GE.AND P0, PT, R2, 0x100, PT ;  /* 0x000001000200780c */ /* 0x000fe20003f06270 */
[----:B-----5:R-:W-:-:S12]  /*0870*/  IMAD.MOV.U32 R9, RZ, RZ, R0 ;  /* 0x000000ffff097224 */ /* 0x020fd800078e0000 */
[----:B------:R-:W-:Y:S05]  /*0880*/  @!P0 BRA `(.L_x_16) ;  /* 0x0000000000a08947 */ /* 0x000fea0003800000 */
[----:B------:R-:W1:Y:S01]  /*0890*/  S2R R6, SR_LANEID ;  /* 0x0000000000067919 */ /* 0x000e620000000000 */
[----:B------:R-:W2:Y:S02]  /*08a0*/  SHFL.DOWN PT, R0, R9, 0x1, 0x1f ;  /* 0x08201f0009007f89 */ /* 0x000ea400000e0000 */
[----:B--2---:R-:W-:Y:S02]  /*08b0*/  VIMNMX.U32 R0, PT, PT, R0, R9, !PT ;  /* 0x0000000900007248 */ /* 0x004fe40007fe0000 */
[C---:B-1----:R-:W-:Y:S02]  /*08c0*/  ISETP.GT.AND P0, PT, R6.reuse, 0x1e, PT ;  /* 0x0000001e0600780c */ /* 0x042fe40003f04270 */
[C---:B------:R-:W-:Y:S02]  /*08d0*/  ISETP.NE.AND P1, PT, R6.reuse, RZ, PT ;  /* 0x000000ff0600720c */ /* 0x040fe40003f25270 */
[----:B------:R-:W-:Y:S02]  /*08e0*/  SEL R0, R9, R0, P0 ;  /* 0x0000000009007207 */ /* 0x000fe40000000000 */
[----:B------:R-:W-:-:S03]  /*08f0*/  ISETP.GT.AND P0, PT, R6, 0x1d, PT ;  /* 0x0000001d0600780c */ /* 0x000fc60003f04270 */
[----:B0-----:R-:W0:Y:S06]  /*0900*/  SHFL.DOWN PT, R5, R0, 0x2, 0x1f ;  /* 0x08401f0000057f89 */ /* 0x001e2c00000e0000 */
[----:B------:R-:W1:Y:S01]  /*0910*/  @!P1 S2R R7, SR_CgaCtaId ;  /* 0x0000000000079919 */ /* 0x000e620000008800 */
[----:B------:R-:W-:Y:S02]  /*0920*/  @!P1 MOV R4, 0x400 ;  /* 0x0000040000049802 */ /* 0x000fe40000000f00 */
[----:B------:R-:W-:-:S04]  /*0930*/  @!P1 SHF.R.U32.HI R2, RZ, 0x3, R3 ;  /* 0x00000003ff029819 */ /* 0x000fc80000011603 */
[----:B------:R-:W-:Y:S02]  /*0940*/  @!P1 LOP3.LUT R2, R2, 0x7c, RZ, 0xc0, !PT ;  /* 0x0000007c02029812 */ /* 0x000fe400078ec0ff */
[----:B0-----:R-:W-:Y:S02]  /*0950*/  @!P0 VIMNMX.U32 R0, PT, PT, R0, R5, !PT ;  /* 0x0000000500008248 */ /* 0x001fe40007fe0000 */
[----:B------:R-:W-:-:S03]  /*0960*/  ISETP.GT.AND P0, PT, R6, 0x1b, PT ;  /* 0x0000001b0600780c */ /* 0x000fc60003f04270 */
[----:B------:R-:W0:Y:S01]  /*0970*/  SHFL.DOWN PT, R5, R0, 0x4, 0x1f ;  /* 0x08801f0000057f89 */ /* 0x000e2200000e0000 */
[----:B-1----:R-:W-:-:S05]  /*0980*/  @!P1 LEA R7, R7, R4, 0x18 ;  /* 0x0000000407079211 */ /* 0x002fca00078ec0ff */
[----:B------:R-:W-:-:S04]  /*0990*/  @!P1 IMAD.IADD R2, R2, 0x1, R7 ;  /* 0x0000000102029824 */ /* 0x000fc800078e0207 */
[----:B0-----:R-:W-:Y:S02]  /*09a0*/  @!P0 VIMNMX.U32 R0, PT, PT, R0, R5, !PT ;  /* 0x0000000500008248 */ /* 0x001fe40007fe0000 */
[----:B------:R-:W-:-:S03]  /*09b0*/  ISETP.GT.AND P0, PT, R6, 0x17, PT ;  /* 0x000000170600780c */ /* 0x000fc60003f04270 */
[----:B------:R-:W0:Y:S10]  /*09c0*/  SHFL.DOWN PT, R5, R0, 0x8, 0x1f ;  /* 0x09001f0000057f89 */ /* 0x000e3400000e0000 */
[----:B0-----:R-:W-:-:S02]  /*09d0*/  @!P0 VIMNMX.U32 R0, PT, PT, R0, R5, !PT ;  /* 0x0000000500008248 */ /* 0x001fc40007fe0000 */
[----:B------:R-:W-:-:S03]  /*09e0*/  ISETP.NE.AND P0, PT, R3, RZ, PT ;  /* 0x000000ff0300720c */ /* 0x000fc60003f05270 */
[----:B------:R-:W0:Y:S02]  /*09f0*/  SHFL.DOWN PT, R5, R0, 0x10, 0x1f ;  /* 0x0a001f0000057f89 */ /* 0x000e2400000e0000 */
[----:B0-----:R-:W-:-:S05]  /*0a00*/  VIMNMX.U32 R7, PT, PT, R0, R5, !PT ;  /* 0x0000000500077248 */ /* 0x001fca0007fe0000 */
[----:B------:R0:W-:Y:S01]  /*0a10*/  @!P1 STS [R2+0x8], R7 ;  /* 0x0000080702009388 */ /* 0x0001e20000000800 */
[----:B------:R-:W-:Y:S01]  /*0a20*/  BAR.SYNC.DEFER_BLOCKING 0x0 ;  /* 0x0000000000007b1d */ /* 0x000fe20000010000 */
[----:B------:R-:W-:-:S04]  /*0a30*/  ISETP.GT.AND P1, PT, R6, 0xf, PT ;  /* 0x0000000f0600780c */ /* 0x000fc80003f24270 */
[----:B------:R-:W-:Y:S01]  /*0a40*/  SEL R5, R0, R7, P1 ;  /* 0x0000000700057207 */ /* 0x000fe20000800000 */
[----:B------:R-:W-:Y:S08]  /*0a50*/  @P0 BRA `(.L_x_17) ;  /* 0x0000002c00500947 */ /* 0x000ff00003800000 */
[----:B------:R-:W1:Y:S01]  /*0a60*/  S2UR UR5, SR_CgaCtaId ;  /* 0x00000000000579c3 */ /* 0x000e620000008800 */
[----:B------:R-:W-:Y:S02]  /*0a70*/  UMOV UR4, 0x400 ;  /* 0x0000040000047882 */ /* 0x000fe40000000000 */
[----:B-1----:R-:W-:-:S09]  /*0a80*/  ULEA UR4, UR5, UR4, 0x18 ;  /* 0x0000000405047291 */ /* 0x002fd2000f8ec0ff */
[----:B------:R-:W-:Y:S04]  /*0a90*/  LDS R0, [UR4+0xc] ;  /* 0x00000c04ff007984 */ /* 0x000fe80008000800 */
[----:B------:R-:W1:Y:S04]  /*0aa0*/  LDS.128 R8, [UR4+0x10] ;  /* 0x00001004ff087984 */ /* 0x000e680008000c00 */
[----:B0-----:R-:W0:Y:S01]  /*0ab0*/  LDS.64 R2, [UR4+0x20] ;  /* 0x00002004ff027984 */ /* 0x001e220008000a00 */
[----:B-1----:R-:W-:-:S04]  /*0ac0*/  VIMNMX3.U32 R0, R5, R0, R8, !PT ;  /* 0x000000000500720f */ /* 0x002fc80007800008 */
[----:B------:R-:W-:-:S04]  /*0ad0*/  VIMNMX3.U32 R0, R0, R9, R10, !PT ;  /* 0x000000090000720f */ /* 0x000fc8000780000a */
[----:B0-----:R-:W-:-:S04]  /*0ae0*/  VIMNMX3.U32 R0, R0, R11, R2, !PT ;  /* 0x0000000b0000720f */ /* 0x001fc80007800002 */
[----:B------:R-:W-:Y:S01]  /*0af0*/  VIMNMX.U32 R5, PT, PT, R0, R3, !PT ;  /* 0x0000000300057248 */ /* 0x000fe20007fe0000 */
[----:B------:R-:W-:Y:S06]  /*0b00*/  BRA `(.L_x_17) ;  /* 0x0000002c00247947 */ /* 0x000fec0003800000 */
.L_x_16:
[----:B------:R-:W1:Y:S01]  /*0b10*/  S2R R6, SR_LANEID ;  /* 0x0000000000067919 */ /* 0x000e620000000000 */
[----:B------:R-:W-:-:S04]  /*0b20*/  LOP3.LUT R0, R3, 0x3e0, RZ, 0xc0, !PT ;  /* 0x000003e003007812 */ /* 0x000fc800078ec0ff */
[----:B------:R-:W-:Y:S01]  /*0b30*/  LOP3.LUT R7, RZ, R0, RZ, 0x33, !PT ;  /* 0x00000000ff077212 */ /* 0x000fe200078e33ff */
[----:B0-----:R-:W-:-:S04]  /*0b40*/  VIADD R5, R0, 0x20 ;  /* 0x0000002000057836 */ /* 0x001fc80000000000 */
[----:B------:R-:W-:Y:S01]  /*0b50*/  IMAD.IADD R7, R7, 0x1, R2 ;  /* 0x0000000107077824 */ /* 0x000fe200078e0202 */
[----:B------:R-:W-:-:S04]  /*0b60*/  ISETP.GT.AND P0, PT, R5, R2, PT ;  /* 0x000000020500720c */ /* 0x000fc80003f04270 */
[----:B------:R-:W-:-:S05]  /*0b70*/  SEL R7, R7, 0x1f, P0 ;  /* 0x0000001f07077807 */ /* 0x000fca0000000000 */
[----:B------:R-:W0:Y:S01]  /*0b80*/  SHFL.DOWN PT, R0, R9, 0x1, R7 ;  /* 0x0820000009007989 */ /* 0x000e2200000e0007 */
[C---:B-1----:R-:W-:Y:S01]  /*0b90*/  ISETP.GE.AND P0, PT, R6.reuse, R7, PT ;  /* 0x000000070600720c */ /* 0x042fe20003f06270 */
[C---:B------:R-:W-:Y:S01]  /*0ba0*/  VIADD R4, R6.reuse, 0x2 ;  /* 0x0000000206047836 */ /* 0x040fe20000000000 */
[----:B------:R-:W-:-:S11]  /*0bb0*/  ISETP.NE.AND P1, PT, R6, RZ, PT ;  /* 0x000000ff0600720c */ /* 0x000fd60003f25270 */
[----:B0-----:R-:W-:Y:S02]  /*0bc0*/  @!P0 VIMNMX.U32 R9, PT, PT, R0, R9, !PT ;  /* 0x0000000900098248 */ /* 0x001fe40007fe0000 */
[----:B------:R-:W-:Y:S01]  /*0bd0*/  ISETP.GT.AND P0, PT, R4, R7, PT ;  /* 0x000000070400720c */ /* 0x000fe20003f04270 */
[----:B------:R-:W-:Y:S01]  /*0be0*/  VIADD R4, R6, 0x4 ;  /* 0x0000000406047836 */ /* 0x000fe20000000000 */
[----:B------:R-:W0:Y:S01]  /*0bf0*/  @!P1 S2R R8, SR_CgaCtaId ;  /* 0x0000000000089919 */ /* 0x000e220000008800 */
[----:B------:R-:W-:Y:S01]  /*0c00*/  @!P1 MOV R5, 0x400 ;  /* 0x0000040000059802 */ /* 0x000fe20000000f00 */
[----:B------:R-:W1:Y:S09]  /*0c10*/  SHFL.DOWN PT, R0, R9, 0x2, R7 ;  /* 0x0840000009007989 */ /* 0x000e7200000e0007 */
[----:B-1----:R-:W-:-:S02]  /*0c20*/  @!P0 VIMNMX.U32 R9, PT, PT, R9, R0, !PT ;  /* 0x0000000009098248 */ /* 0x002fc40007fe0000 */
[----:B------:R-:W-:Y:S01]  /*0c30*/  ISETP.GT.AND P0, PT, R4, R7, PT ;  /* 0x000000070400720c */ /* 0x000fe20003f04270 */
[----:B------:R-:W-:Y:S01]  /*0c40*/  VIADD R4, R6, 0x8 ;  /* 0x0000000806047836 */ /* 0x000fe20000000000 */
[----:B0-----:R-:W-:Y:S01]  /*0c50*/  @!P1 LEA R5, R8, R5, 0x18 ;  /* 0x0000000508059211 */ /* 0x001fe200078ec0ff */
[----:B------:R-:W0:Y:S10]  /*0c60*/  SHFL.DOWN PT, R0, R9, 0x4, R7 ;  /* 0x0880000009007989 */ /* 0x000e3400000e0007 */
[----:B0-----:R-:W-:-:S02]  /*0c70*/  @!P0 VIMNMX.U32 R9, PT, PT, R9, R0, !PT ;  /* 0x0000000009098248 */ /* 0x001fc40007fe0000 */
[----:B------:R-:W-:Y:S01]  /*0c80*/  ISETP.GT.AND P0, PT, R4, R7, PT ;  /* 0x000000070400720c */ /* 0x000fe20003f04270 */
[----:B------:R-:W-:Y:S02]  /*0c90*/  VIADD R4, R6, 0x10 ;  /* 0x0000001006047836 */ /* 0x000fe40000000000 */
[----:B------:R-:W0:Y:S10]  /*0ca0*/  SHFL.DOWN PT, R0, R9, 0x8, R7 ;  /* 0x0900000009007989 */ /* 0x000e3400000e0007 */
[----:B0-----:R-:W-:-:S02]  /*0cb0*/  @!P0 VIMNMX.U32 R9, PT, PT, R9, R0, !PT ;  /* 0x0000000009098248 */ /* 0x001fc40007fe0000 */
[----:B------:R-:W-:Y:S02]  /*0cc0*/  ISETP.GT.AND P0, PT, R4, R7, PT ;  /* 0x000000070400720c */ /* 0x000fe40003f04270 */
[----:B------:R-:W-:Y:S01]  /*0cd0*/  @!P1 SHF.R.U32.HI R4, RZ, 0x3, R3 ;  /* 0x00000003ff049819 */ /* 0x000fe20000011603 */
[----:B------:R-:W0:Y:S03]  /*0ce0*/  SHFL.DOWN PT, R0, R9, 0x10, R7 ;  /* 0x0a00000009007989 */ /* 0x000e2600000e0007 */
[----:B------:R-:W-:-:S05]  /*0cf0*/  @!P1 LOP3.LUT R4, R4, 0x7c, RZ, 0xc0, !PT ;  /* 0x0000007c04049812 */ /* 0x000fca00078ec0ff */
[----:B------:R-:W-:Y:S02]  /*0d00*/  @!P1 IMAD.IADD R4, R4, 0x1, R5 ;  /* 0x0000000104049824 */ /* 0x000fe400078e0205 */
[----:B0-----:R-:W-:Y:S02]  /*0d10*/  @!P0 VIMNMX.U32 R9, PT, PT, R9, R0, !PT ;  /* 0x0000000009098248 */ /* 0x001fe40007fe0000 */
[----:B------:R-:W-:-:S03]  /*0d20*/  ISETP.NE.AND P0, PT, R3, RZ, PT ;  /* 0x000000ff0300720c */ /* 0x000fc60003f05270 */
[----:B------:R-:W-:-:S05]  /*0d30*/  IMAD.MOV.U32 R5, RZ, RZ, R9 ;  /* 0x000000ffff057224 */ /* 0x000fca00078e0009 */
[----:B------:R4:W-:Y:S01]  /*0d40*/  @!P1 STS [R4+0x8], R5 ;  /* 0x0000080504009388 */ /* 0x0009e20000000800 */
[----:B------:R-:W-:Y:S06]  /*0d50*/  BAR.SYNC.DEFER_BLOCKING 0x0 ;  /* 0x0000000000007b1d */ /* 0x000fec0000010000 */
[----:B------:R-:W-:Y:S05]  /*0d60*/  @P0 BRA `(.L_x_17) ;  /* 0x00000028008c0947 */ /* 0x000fea0003800000 */
[----:B------:R-:W0:Y:S01]  /*0d70*/  S2UR UR5, SR_CgaCtaId ;  /* 0x00000000000579c3 */ /* 0x000e220000008800 */
[----:B------:R-:W-:Y:S01]  /*0d80*/  UMOV UR4, 0x400 ;  /* 0x0000040000047882 */ /* 0x000fe20000000000 */
[C---:B------:R-:W-:Y:S02]  /*0d90*/  ISETP.GT.AND P2, PT, R2.reuse, 0x20, PT ;  /* 0x000000200200780c */ /* 0x040fe40003f44270 */
[C---:B------:R-:W-:Y:S02]  /*0da0*/  ISETP.GT.AND P4, PT, R2.reuse, 0x40, PT ;  /* 0x000000400200780c */ /* 0x040fe40003f84270 */
[C---:B------:R-:W-:Y:S02]  /*0db0*/  ISETP.GT.AND P3, PT, R2.reuse, 0x60, PT ;  /* 0x000000600200780c */ /* 0x040fe40003f64270 */
[----:B------:R-:W-:Y:S01]  /*0dc0*/  ISETP.GT.AND P1, PT, R2, 0x80, PT ;  /* 0x000000800200780c */ /* 0x000fe20003f24270 */
[----:B0-----:R-:W-:-:S09]  /*0dd0*/  ULEA UR4, UR5, UR4, 0x18 ;  /* 0x0000000405047291 */ /* 0x001fd2000f8ec0ff */
[----:B------:R-:W4:Y:S04]  /*0de0*/  LDS R0, [UR4+0xc] ;  /* 0x00000c04ff007984 */ /* 0x000f280008000800 */
[----:B------:R-:W0:Y:S04]  /*0df0*/  LDS.128 R8, [UR4+0x10] ;  /* 0x00001004ff087984 */ /* 0x000e280008000c00 */
[----:B------:R-:W1:Y:S01]  /*0e00*/  LDS.64 R6, [UR4+0x20] ;  /* 0x00002004ff067984 */ /* 0x000e620008000a00 */
[----:B----4-:R-:W-:Y:S02]  /*0e10*/  @P2 VIMNMX.U32 R5, PT, PT, R5, R0, !PT ;  /* 0x0000000005052248 */ /* 0x010fe40007fe0000 */
[----:B------:R-:W-:-:S02]  /*0e20*/  ISETP.GT.AND P2, PT, R2, 0xa0, PT ;  /* 0x000000a00200780c */ /* 0x000fc40003f44270 */
[----:B0-----:R-:W-:Y:S02]  /*0e30*/  @P4 VIMNMX.U32 R5, PT, PT, R5, R8, !PT ;  /* 0x0000000805054248 */ /* 0x001fe40007fe0000 */
[C---:B------:R-:W-:Y:S02]  /*0e40*/  ISETP.GT.AND P4, PT, R2.reuse, 0xc0, PT ;  /* 0x000000c00200780c */ /* 0x040fe40003f84270 */
[----:B------:R-:W-:Y:S02]  /*0e50*/  @P3 VIMNMX.U32 R5, PT, PT, R5, R9, !PT ;  /* 0x0000000905053248 */ /* 0x000fe40007fe0000 */
[----:B------:R-:W-:Y:S02]  /*0e60*/  ISETP.GT.AND P3, PT, R2, 0xe0, PT ;  /* 0x000000e00200780c */ /* 0x000fe40003f64270 */
[----:B------:R-:W-:-:S04]  /*0e70*/  @P1 VIMNMX.U32 R5, PT, PT, R5, R10, !PT ;  /* 0x0000000a05051248 */ /* 0x000fc80007fe0000 */
[----:B------:R-:W-:-:S04]  /*0e80*/  @P2 VIMNMX.U32 R5, PT, PT, R5, R11, !PT ;  /* 0x0000000b05052248 */ /* 0x000fc80007fe0000 */
[----:B-1----:R-:W-:-:S04]  /*0e90*/  @P4 VIMNMX.U32 R5, PT, PT, R5, R6, !PT ;  /* 0x0000000605054248 */ /* 0x002fc80007fe0000 */
[----:B------:R-:W-:Y:S01]  /*0ea0*/  @P3 VIMNMX.U32 R5, PT, PT, R5, R7, !PT ;  /* 0x0000000705053248 */ /* 0x000fe20007fe0000 */
[----:B------:R-:W-:Y:S06]  /*0eb0*/  BRA `(.L_x_17) ;  /* 0x0000002800387947 */ /* 0x000fec0003800000 */
.L_x_3:
[----:B------:R-:W0:Y:S01]  /*0ec0*/  S2R R0, SR_TID.X ;  /* 0x0000000000007919 */ /* 0x000e220000002100 */
[----:B------:R-:W1:Y:S01]  /*0ed0*/  LDC.64 R20, c[0x0][0x380] ;  /* 0x0000e000ff147b82 */ /* 0x000e620000000a00 */
[----:B0-----:R-:W-:-:S04]  /*0ee0*/  IMAD.SHL.U32 R3, R0, 0x4, RZ ;  /* 0x0000000400037824 */ /* 0x001fc800078e00ff */
[----:B-1----:R-:W-:-:S05]  /*0ef0*/  IMAD.WIDE.U32 R20, R3, 0x4, R20 ;  /* 0x0000000403147825 */ /* 0x002fca00078e0014 */
[----:B------:R-:W2:Y:S04]  /*0f00*/  LDG.E.128.CONSTANT R4, desc[UR6][R20.64] ;  /* 0x0000000614047981 */ /* 0x000ea8000c1e9d00 */
[----:B------:R-:W3:Y:S04]  /*0f10*/  LDG.E.128.CONSTANT R8, desc[UR6][R20.64+0x1000] ;  /* 0x0010000614087981 */ /* 0x000ee8000c1e9d00 */
[----:B------:R-:W4:Y:S04]  /*0f20*/  LDG.E.128.CONSTANT R12, desc[UR6][R20.64+0x2000] ;  /* 0x00200006140c7981 */ /* 0x000f28000c1e9d00 */
[----:B------:R-:W5:Y:S01]  /*0f30*/  LDG.E.128.CONSTANT R16, desc[UR6][R20.64+0x3000] ;  /* 0x0030000614107981 */ /* 0x000f62000c1e9d00 */
[----:B------:R-:W-:Y:S01]  /*0f40*/  ISETP.GE.U32.AND P0, PT, R2, 0x2000, PT ;  /* 0x000020000200780c */ /* 0x000fe20003f06070 */
[----:B------:R-:W-:Y:S01]  /*0f50*/  IMAD.MOV.U32 R23, RZ, RZ, 0x1000 ;  /* 0x00001000ff177424 */ /* 0x000fe200078e00ff */
[----:B--2---:R-:W-:-:S02]  /*0f60*/  VIMNMX3.U32 R4, R4, R5, R6, !PT ;  /* 0x000000050404720f */ /* 0x004fc40007800006 */
[----:B---3--:R-:W-:Y:S02]  /*0f70*/  VIMNMX3.U32 R7, R7, R8, R9, !PT ;  /* 0x000000080707720f */ /* 0x008fe40007800009 */
[----:B----4-:R-:W-:Y:S02]  /*0f80*/  VIMNMX3.U32 R10, R10, R11, R12, !PT ;  /* 0x0000000b0a0a720f */ /* 0x010fe4000780000c */
[----:B------:R-:W-:Y:S02]  /*0f90*/  VIMNMX3.U32 R13, R13, R14, R15, !PT ;  /* 0x0000000e0d0d720f */ /* 0x000fe4000780000f */
[----:B-----5:R-:W-:Y:S02]  /*0fa0*/  VIMNMX3.U32 R18, R16, R17, R18, !PT ;  /* 0x000000111012720f */ /* 0x020fe40007800012 */
[----:B------:R-:W-:Y:S02]  /*0fb0*/  VIMNMX3.U32 R4, R4, R7, R10, !PT ;  /* 0x000000070404720f */ /* 0x000fe4000780000a */
[----:B------:R-:W-:-:S04]  /*0fc0*/  VIMNMX3.U32 R13, R13, R18, R19, !PT ;  /* 0x000000120d0d720f */ /* 0x000fc80007800013 */
[----:B------:R-:W-:Y:S01]  /*0fd0*/  VIMNMX.U32 R3, PT, PT, R4, R13, !PT ;  /* 0x0000000d04037248 */ /* 0x000fe20007fe0000 */
[----:B------:R-:W-:Y:S06]  /*0fe0*/  @!P0 BRA `(.L_x_18) ;  /* 0x0000000000608947 */ /* 0x000fec0003800000 */
[----:B------:R-:W0:Y:S01]  /*0ff0*/  LDC R24, c[0x0][0x390] ;  /* 0x0000e400ff187b82 */ /* 0x000e220000000800 */
[----:B------:R-:W-:Y:S02]  /*1000*/  VIADD R22, R2, 0xfffff000 ;  /* 0xfffff00002167836 */ /* 0x000fe40000000000 */
[----:B------:R-:W-:-:S07]  /*1010*/  IMAD.MOV.U32 R23, RZ, RZ, 0x1000 ;  /* 0x00001000ff177424 */ /* 0x000fce00078e00ff */
.L_x_20:
[----:B------:R-:W-:-:S05]  /*1020*/  IMAD.WIDE R26, R23, 0x4, R20 ;  /* 0x00000004171a7825 */ /* 0x000fca00078e0214 */
[----:B------:R-:W2:Y:S04]  /*1030*/  LDG.E.128.CONSTANT R4, desc[UR6][R26.64] ;  /* 0x000000061a047981 */ /* 0x000ea8000c1e9d00 */
[----:B------:R-:W3:Y:S04]  /*1040*/  LDG.E.128.CONSTANT R8, desc[UR6][R26.64+0x1000] ;  /* 0x001000061a087981 */ /* 0x000ee8000c1e9d00 */
[----:B------:R-:W4:Y:S04]  /*1050*/  LDG.E.128.CONSTANT R12, desc[UR6][R26.64+0x2000] ;  /* 0x002000061a0c7981 */ /* 0x000f28000c1e9d00 */
[----:B------:R-:W5:Y:S01]  /*1060*/  LDG.E.128.CONSTANT R16, desc[UR6][R26.64+0x3000] ;  /* 0x003000061a107981 */ /* 0x000f62000c1e9d00 */
[----:B0-----:R-:W-:Y:S01]  /*1070*/  IMAD.MOV.U32 R2, RZ, RZ, R24 ;  /* 0x000000ffff027224 */ /* 0x001fe200078e0018 */
[----:B--2---:R-:W-:-:S03]  /*1080*/  VIMNMX3.U32 R3, R3, R4, R5, !PT ;  /* 0x000000040303720f */ /* 0x004fc60007800005 */
[----:B------:R-:W-:Y:S01]  /*1090*/  IMAD.IADD R4, R2, 0x1, -R23 ;  /* 0x0000000102047824 */ /* 0x000fe200078e0a17 */
[----:B---3--:R-:W-:-:S04]  /*10a0*/  VIMNMX3.U32 R6, R6, R7, R8, !PT ;  /* 0x000000070606720f */ /* 0x008fc80007800008 */
[----:B------:R-:W-:Y:S02]  /*10b0*/  ISETP.GE.AND P0, PT, R4, 0x1000, PT ;  /* 0x000010000400780c */ /* 0x000fe40003f06270 */
[----:B------:R-:W-:Y:S02]  /*10c0*/  VIMNMX3.U32 R8, R9, R10, R11, !PT ;  /* 0x0000000a0908720f */ /* 0x000fe4000780000b */
[----:B----4-:R-:W-:Y:S02]  /*10d0*/  VIMNMX3.U32 R12, R12, R13, R14, !PT ;  /* 0x0000000d0c0c720f */ /* 0x010fe4000780000e */
[----:B-----5:R-:W-:Y:S02]  /*10e0*/  VIMNMX3.U32 R15, R15, R16, R17, !PT ;  /* 0x000000100f0f720f */ /* 0x020fe40007800011 */
[----:B------:R-:W-:Y:S02]  /*10f0*/  VIMNMX.U32 R18, PT, PT, R18, R19, !PT ;  /* 0x0000001312127248 */ /* 0x000fe40007fe0000 */
[----:B------:R-:W-:-:S02]  /*1100*/  VIMNMX3.U32 R3, R3, R6, R8, !PT ;  /* 0x000000060303720f */ /* 0x000fc40007800008 */
[----:B------:R-:W-:-:S04]  /*1110*/  VIMNMX3.U32 R12, R12, R15, R18, !PT ;  /* 0x0000000f0c0c720f */ /* 0x000fc80007800012 */
[----:B------:R-:W-:Y:S01]  /*1120*/  VIMNMX.U32 R3, PT, PT, R3, R12, !PT ;  /* 0x0000000c03037248 */ /* 0x000fe20007fe0000 */
[----:B------:R-:W-:Y:S06]  /*1130*/  @!P0 BRA `(.L_x_19) ;  /* 0x0000000400fc8947 */ /* 0x000fec0003800000 */
[----:B------:R-:W-:-:S05]  /*1140*/  VIADD R23, R23, 0x1000 ;  /* 0x0000100017177836 */ /* 0x000fca0000000000 */
[----:B------:R-:W-:-:S13]  /*1150*/  ISETP.GT.AND P0, PT, R23, R22, PT ;  /* 0x000000161700720c */ /* 0x000fda0003f04270 */
[----:B------:R-:W-:Y:S05]  /*1160*/  @!P0 BRA `(.L_x_20) ;  /* 0xfffffffc00ac8947 */ /* 0x000fea000383ffff */
.L_x_18:
[----:B------:R-:W-:-:S13]  /*1170*/  ISETP.GE.AND P0, PT, R23, R2, PT ;  /* 0x000000021700720c */ /* 0x000fda0003f06270 */
[----:B------:R-:W-:Y:S05]  /*1180*/  @P0 BRA `(.L_x_19) ;  /* 0x0000000400e80947 */ /* 0x000fea0003800000 */
[----:B------:R-:W-:Y:S01]  /*1190*/  IMAD.IADD R11, R2, 0x1, -R23 ;  /* 0x00000001020b7824 */ /* 0x000fe200078e0a17 */
[----:B------:R-:W-:Y:S04]  /*11a0*/  BSSY.RECONVERGENT B1, `(.L_x_19) ;  /* 0x0000078000017945 */ /* 0x000fe80003800200 */
[----:B------:R-:W-:-:S13]  /*11b0*/  ISETP.GE.AND P0, PT, R0, R11, PT ;  /* 0x0000000b0000720c */ /* 0x000fda0003f06270 */
[----:B------:R-:W-:Y:S05]  /*11c0*/  @P0 BRA `(.L_x_21) ;  /* 0x0000000400d40947 */ /* 0x000fea0003800000 */
[----:B------:R-:W-:Y:S01]  /*11d0*/  LOP3.LUT R4, RZ, R0, RZ, 0x33, !PT ;  /* 0x00000000ff047212 */ /* 0x000fe200078e33ff */
[----:B------:R-:W-:Y:S03]  /*11e0*/  BSSY.RECONVERGENT B2, `(.L_x_22) ;  /* 0x0000015000027945 */ /* 0x000fe60003800200 */
[----:B------:R-:W-:-:S04]  /*11f0*/  IADD3 R4, PT, PT, -R23, R2, R4 ;  /* 0x0000000217047210 */ /* 0x000fc80007ffe104 */
[C---:B------:R-:W-:Y:S02]  /*1200*/  LOP3.LUT R2, R4.reuse, 0x300, RZ, 0xc0, !PT ;  /* 0x0000030004027812 */ /* 0x040fe400078ec0ff */
[----:B------:R-:W-:Y:S02]  /*1210*/  ISETP.GE.U32.AND P1, PT, R4, 0x300, PT ;  /* 0x000003000400780c */ /* 0x000fe40003f26070 */
[----:B------:R-:W-:Y:S01]  /*1220*/  ISETP.NE.AND P0, PT, R2, 0x300, PT ;  /* 0x000003000200780c */ /* 0x000fe20003f05270 */
[----:B------:R-:W-:-:S12]  /*1230*/  IMAD.MOV.U32 R2, RZ, RZ, R0 ;  /* 0x000000ffff027224 */ /* 0x000fd800078e0000 */
[----:B------:R-:W-:Y:S05]  /*1240*/  @!P0 BRA `(.L_x_23) ;  /* 0x0000000000388947 */ /* 0x000fea0003800000 */
[----:B------:R-:W0:Y:S01]  /*1250*/  LDC.64 R6, c[0x0][0x380] ;  /* 0x0000e000ff067b82 */ /* 0x000e220000000a00 */
[----:B------:R-:W-:Y:S01]  /*1260*/  LEA.HI R2, R4, 0x1, RZ, 0x18 ;  /* 0x0000000104027811 */ /* 0x000fe200078fc0ff */
[----:B------:R-:W-:-:S03]  /*1270*/  IMAD.IADD R9, R0, 0x1, R23 ;  /* 0x0000000100097824 */ /* 0x000fc600078e0217 */
[----:B------:R-:W-:Y:S01]  /*1280*/  LOP3.LUT R4, R2, 0x3, RZ, 0xc0, !PT ;  /* 0x0000000302047812 */ /* 0x000fe200078ec0ff */
[----:B------:R-:W-:-:S04]  /*1290*/  IMAD.MOV.U32 R2, RZ, RZ, R0 ;  /* 0x000000ffff027224 */ /* 0x000fc800078e0000 */
[----:B------:R-:W-:-:S07]  /*12a0*/  IMAD.MOV R8, RZ, RZ, -R4 ;  /* 0x000000ffff087224 */ /* 0x000fce00078e0a04 */
.L_x_24:
[----:B0-----:R-:W-:-:S06]  /*12b0*/  IMAD.WIDE.U32 R4, R9, 0x4, R6 ;  /* 0x0000000409047825 */ /* 0x001fcc00078e0006 */
[----:B------:R-:W2:Y:S01]  /*12c0*/  LDG.E.CONSTANT R4, desc[UR6][R4.64] ;  /* 0x0000000604047981 */ /* 0x000ea2000c1e9900 */
[----:B------:R-:W-:Y:S02]  /*12d0*/  VIADD R8, R8, 0x1 ;  /* 0x0000000108087836 */ /* 0x000fe40000000000 */
[----:B------:R-:W-:Y:S02]  /*12e0*/  VIADD R2, R2, 0x100 ;  /* 0x0000010002027836 */ /* 0x000fe40000000000 */
[----:B------:R-:W-:Y:S01]  /*12f0*/  VIADD R9, R9, 0x100 ;  /* 0x0000010009097836 */ /* 0x000fe20000000000 */
[----:B------:R-:W-:Y:S02]  /*1300*/  ISETP.NE.AND P0, PT, R8, RZ, PT ;  /* 0x000000ff0800720c */ /* 0x000fe40003f05270 */
[----:B--2---:R-:W-:-:S11]  /*1310*/  VIMNMX.U32 R3, PT, PT, R4, R3, !PT ;  /* 0x0000000304037248 */ /* 0x004fd60007fe0000 */
[----:B------:R-:W-:Y:S05]  /*1320*/  @P0 BRA `(.L_x_24) ;  /* 0xfffffffc00e00947 */ /* 0x000fea000383ffff */
.L_x_23:
[----:B------:R-:W-:Y:S05]  /*1330*/  BSYNC.RECONVERGENT B2 ;  /* 0x0000000000027941 */ /* 0x000fea0003800200 */
.L_x_22:
[----:B------:R-:W-:Y:S05]  /*1340*/  @!P1 BRA `(.L_x_21) ;  /* 0x0000000400749947 */ /* 0x000fea0003800000 */
[----:B------:R-:W0:Y:S01]  /*1350*/  LDCU.64 UR4, c[0x0][0x380] ;  /* 0x00007000ff0477ac */ /* 0x000e220008000a00 */
[----:B------:R-:W-:Y:S01]  /*1360*/  IMAD.IADD R7, R11, 0x1, -R2 ;  /* 0x000000010b077824 */ /* 0x000fe200078e0a02 */
[C---:B------:R-:W-:Y:S01]  /*1370*/  IADD3 R5, P0, PT, R2.reuse, R23, RZ ;  /* 0x0000001702057210 */ /* 0x040fe20007f1e0ff */
[----:B------:R-:W-:Y:S01]  /*1380*/  BSSY.RECONVERGENT B2, `(.L_x_25) ;  /* 0x0000033000027945 */ /* 0x000fe20003800200 */
[----:B------:R-:W-:Y:S02]  /*1390*/  IMAD.IADD R13, R2, 0x1, R23 ;  /* 0x00000001020d7824 */ /* 0x000fe400078e0217 */
[----:B------:R-:W-:Y:S01]  /*13a0*/  ISETP.GT.AND P1, PT, R7, 0xc00, PT ;  /* 0x00000c000700780c */ /* 0x000fe20003f24270 */
[----:B------:R-:W-:Y:S01]  /*13b0*/  IMAD.X R6, RZ, RZ, RZ, P0 ;  /* 0x000000ffff067224 */ /* 0x000fe200000e06ff */
[----:B0-----:R-:W-:-:S04]  /*13c0*/  LEA R4, P0, R5, UR4, 0x2 ;  /* 0x0000000405047c11 */ /* 0x001fc8000f8010ff */
[----:B------:R-:W-:Y:S02]  /*13d0*/  LEA.HI.X R5, R5, UR5, R6, 0x2, P0 ;  /* 0x0000000505057c11 */ /* 0x000fe400080f1406 */
[----:B------:R-:W-:-:S05]  /*13e0*/  IADD3 R4, P0, PT, R4, 0x800, RZ ;  /* 0x0000080004047810 */ /* 0x000fca0007f1e0ff */
[----:B------:R-:W-:Y:S01]  /*13f0*/  IMAD.X R5, RZ, RZ, R5, P0 ;  /* 0x000000ffff057224 */ /* 0x000fe200000e0605 */
[----:B------:R-:W-:Y:S01]  /*1400*/  PLOP3.LUT P0, PT, PT, PT, PT, 0x80, 0x8 ;  /* 0x000000000008781c */ /* 0x000fe20003f0f070 */
[----:B------:R-:W-:-:S12]  /*1410*/  @!P1 BRA `(.L_x_26) ;  /* 0x0000000000a49947 */ /* 0x000fd80003800000 */
[----:B------:R-:W-:Y:S01]  /*1420*/  PLOP3.LUT P0, PT, PT, PT, PT, 0x8, 0x80 ;  /* 0x000000000080781c */ /* 0x000fe20003f0e170 */
[----:B------:R-:W-:-:S12]  /*1430*/  VIADD R15, R11, 0xfffff400 ;  /* 0xfffff4000b0f7836 */ /* 0x000fd80000000000 */
.L_x_27:
[----:B------:R-:W0:Y:S01]  /*1440*/  LDC.64 R6, c[0x0][0x380] ;  /* 0x0000e000ff067b82 */ /* 0x000e220000000a00 */
[C---:B------:R-:W-:Y:S01]  /*1450*/  VIADD R25, R13.reuse, 0x400 ;  /* 0x000004000d197836 */ /* 0x040fe20000000000 */
[----:B------:R-:W2:Y:S01]  /*1460*/  LDG.E.CONSTANT R10, desc[UR6][R4.64+-0x400] ;  /* 0xfffc0006040a7981 */ /* 0x000ea2000c1e9900 */
[----:B------:R-:W-:-:S03]  /*1470*/  VIADD R9, R13, 0x800 ;  /* 0x000008000d097836 */ /* 0x000fc60000000000 */
[----:B------:R-:W3:Y:S04]  /*1480*/  LDG.E.CONSTANT R21, desc[UR6][R4.64] ;  /* 0x0000000604157981 */ /* 0x000ee8000c1e9900 */
[----:B------:R-:W3:Y:S04]  /*1490*/  LDG.E.CONSTANT R18, desc[UR6][R4.64+0x400] ;  /* 0x0004000604127981 */ /* 0x000ee8000c1e9900 */
[----:B------:R-:W4:Y:S01]  /*14a0*/  LDG.E.CONSTANT R16, desc[UR6][R4.64+0xc00] ;  /* 0x000c000604107981 */ /* 0x000f22000c1e9900 */
[----:B------:R-:W-:-:S03]  /*14b0*/  VIADD R27, R13, 0xc00 ;  /* 0x00000c000d1b7836 */ /* 0x000fc60000000000 */
[----:B------:R-:W5:Y:S04]  /*14c0*/  LDG.E.CONSTANT R17, desc[UR6][R4.64+0x1000] ;  /* 0x0010000604117981 */ /* 0x000f68000c1e9900 */
[----:B------:R-:W5:Y:S01]  /*14d0*/  LDG.E.CONSTANT R14, desc[UR6][R4.64+0x1400] ;  /* 0x00140006040e7981 */ /* 0x000f62000c1e9900 */
[----:B0-----:R-:W-:-:S03]  /*14e0*/  IMAD.WIDE.U32 R22, R13, 0x4, R6 ;  /* 0x000000040d167825 */ /* 0x001fc600078e0006 */
[----:B------:R-:W5:Y:S04]  /*14f0*/  LDG.E.CONSTANT R20, desc[UR6][R4.64+0x1c00] ;  /* 0x001c000604147981 */ /* 0x000f68000c1e9900 */
[----:B------:R-:W2:Y:S01]  /*1500*/  LDG.E.CONSTANT R12, desc[UR6][R22.64] ;  /* 0x00000006160c7981 */ /* 0x000ea2000c1e9900 */
[----:B------:R-:W-:-:S05]  /*1510*/  IMAD.WIDE.U32 R24, R25, 0x4, R6 ;  /* 0x0000000419187825 */ /* 0x000fca00078e0006 */
[----:B------:R-:W4:Y:S01]  /*1520*/  LDG.E.CONSTANT R19, desc[UR6][R24.64] ;  /* 0x0000000618137981 */ /* 0x000f22000c1e9900 */
[----:B------:R-:W-:-:S03]  /*1530*/  IMAD.WIDE.U32 R8, R9, 0x4, R6 ;  /* 0x0000000409087825 */ /* 0x000fc600078e0006 */
[----:B------:R-:W5:Y:S01]  /*1540*/  LDG.E.CONSTANT R23, desc[UR6][R4.64+0x2000] ;  /* 0x0020000604177981 */ /* 0x000f62000c1e9900 */
[----:B------:R-:W-:-:S03]  /*1550*/  IMAD.WIDE.U32 R6, R27, 0x4, R6 ;  /* 0x000000041b067825 */ /* 0x000fc600078e0006 */
[----:B------:R-:W5:Y:S04]  /*1560*/  LDG.E.CONSTANT R9, desc[UR6][R8.64] ;  /* 0x0000000608097981 */ /* 0x000f68000c1e9900 */
[----:B------:R-:W5:Y:S04]  /*1570*/  LDG.E.CONSTANT R22, desc[UR6][R4.64+0x2400] ;  /* 0x0024000604167981 */ /* 0x000f68000c1e9900 */
[----:B------:R0:W5:Y:S04]  /*1580*/  LDG.E.CONSTANT R6, desc[UR6][R6.64] ;  /* 0x0000000606067981 */ /* 0x000168000c1e9900 */
[----:B------:R-:W5:Y:S04]  /*1590*/  LDG.E.CONSTANT R25, desc[UR6][R4.64+0x2c00] ;  /* 0x002c000604197981 */ /* 0x000f68000c1e9900 */
[----:B------:R-:W5:Y:S04]  /*15a0*/  LDG.E.CONSTANT R27, desc[UR6][R4.64+0x3000] ;  /* 0x00300006041b7981 */ /* 0x000f68000c1e9900 */
[----:B------:R1:W5:Y:S01]  /*15b0*/  LDG.E.CONSTANT R24, desc[UR6][R4.64+0x3400] ;  /* 0x0034000604187981 */ /* 0x000362000c1e9900 */
[----:B------:R-:W-:-:S05]  /*15c0*/  VIADD R2, R2, 0x1000 ;  /* 0x0000100002027836 */ /* 0x000fca0000000000 */
[----:B------:R-:W-:Y:S02]  /*15d0*/  ISETP.GE.AND P1, PT, R2, R15, PT ;  /* 0x0000000f0200720c */ /* 0x000fe40003f26270 */
[----:B0-----:R-:W-:Y:S01]  /*15e0*/  IADD3 R7, P2, PT, R4, 0x4000, RZ ;  /* 0x0000400004077810 */ /* 0x001fe20007f5e0ff */
[----:B------:R-:W-:-:S04]  /*15f0*/  VIADD R13, R13, 0x1000 ;  /* 0x000010000d0d7836 */ /* 0x000fc80000000000 */
[----:B-1----:R-:W-:Y:S02]  /*1600*/  IMAD.X R5, RZ, RZ, R5, P2 ;  /* 0x000000ffff057224 */ /* 0x002fe400010e0605 */
[----:B------:R-:W-:Y:S01]  /*1610*/  IMAD.MOV.U32 R4, RZ, RZ, R7 ;  /* 0x000000ffff047224 */ /* 0x000fe200078e0007 */
[----:B--2---:R-:W-:-:S04]  /*1620*/  VIMNMX3.U32 R10, R3, R12, R10, !PT ;  /* 0x0000000c030a720f */ /* 0x004fc8000780000a */
[----:B---3--:R-:W-:-:S04]  /*1630*/  VIMNMX3.U32 R10, R10, R21, R18, !PT ;  /* 0x000000150a0a720f */ /* 0x008fc80007800012 */
[----:B----4-:R-:W-:-:S04]  /*1640*/  VIMNMX3.U32 R10, R10, R19, R16, !PT ;  /* 0x000000130a0a720f */ /* 0x010fc80007800010 */
[----:B-----5:R-:W-:-:S04]  /*1650*/  VIMNMX3.U32 R10, R10, R17, R14, !PT ;  /* 0x000000110a0a720f */ /* 0x020fc8000780000e */
[----:B------:R-:W-:-:S04]  /*1660*/  VIMNMX3.U32 R9, R10, R9, R20, !PT ;  /* 0x000000090a09720f */ /* 0x000fc80007800014 */
[----:B------:R-:W-:-:S04]  /*1670*/  VIMNMX3.U32 R9, R9, R23, R22, !PT ;  /* 0x000000170909720f */ /* 0x000fc80007800016 */
[----:B------:R-:W-:-:S04]  /*1680*/  VIMNMX3.U32 R6, R9, R6, R25, !PT ;  /* 0x000000060906720f */ /* 0x000fc80007800019 */
[----:B------:R-:W-:Y:S01]  /*1690*/  VIMNMX3.U32 R3, R6, R27, R24, !PT ;  /* 0x0000001b0603720f */ /* 0x000fe20007800018 */
[----:B------:R-:W-:Y:S06]  /*16a0*/  @!P1 BRA `(.L_x_27) ;  /* 0xfffffffc00649947 */ /* 0x000fec000383ffff */
.L_x_26:
[----:B------:R-:W-:Y:S05]  /*16b0*/  BSYNC.RECONVERGENT B2 ;  /* 0x0000000000027941 */ /* 0x000fea0003800200 */
.L_x_25:
[----:B------:R-:W-:Y:S01]  /*16c0*/  IMAD.IADD R6, R11, 0x1, -R2 ;  /* 0x000000010b067824 */ /* 0x000fe200078e0a02 */
[----:B------:R-:W-:Y:S04]  /*16d0*/  BSSY.RECONVERGENT B2, `(.L_x_28) ;  /* 0x000001a000027945 */ /* 0x000fe80003800200 */
[----:B------:R-:W-:-:S13]  /*16e0*/  ISETP.GT.AND P1, PT, R6, 0x400, PT ;  /* 0x000004000600780c */ /* 0x000fda0003f24270 */
[----:B------:R-:W-:Y:S05]  /*16f0*/  @!P1 BRA `(.L_x_29) ;  /* 0x00000000005c9947 */ /* 0x000fea0003800000 */
[----:B------:R-:W0:Y:S01]  /*1700*/  LDC.64 R8, c[0x0][0x380] ;  /* 0x0000e000ff087b82 */ /* 0x000e220000000a00 */
[C---:B------:R-:W-:Y:S01]  /*1710*/  VIADD R15, R13.reuse, 0x400 ;  /* 0x000004000d0f7836 */ /* 0x040fe20000000000 */
[----:B------:R-:W2:Y:S04]  /*1720*/  LDG.E.CONSTANT R10, desc[UR6][R4.64+-0x400] ;  /* 0xfffc0006040a7981 */ /* 0x000ea8000c1e9900 */
[----:B------:R-:W3:Y:S04]  /*1730*/  LDG.E.CONSTANT R12, desc[UR6][R4.64+0x400] ;  /* 0x00040006040c7981 */ /* 0x000ee8000c1e9900 */
[----:B------:R-:W4:Y:S04]  /*1740*/  LDG.E.CONSTANT R14, desc[UR6][R4.64+0xc00] ;  /* 0x000c0006040e7981 */ /* 0x000f28000c1e9900 */
[----:B------:R-:W5:Y:S04]  /*1750*/  LDG.E.CONSTANT R17, desc[UR6][R4.64+0x1000] ;  /* 0x0010000604117981 */ /* 0x000f68000c1e9900 */
[----:B------:R1:W5:Y:S01]  /*1760*/  LDG.E.CONSTANT R16, desc[UR6][R4.64+0x1400] ;  /* 0x0014000604107981 */ /* 0x000362000c1e9900 */
[----:B0-----:R-:W-:-:S04]  /*1770*/  IMAD.WIDE.U32 R6, R13, 0x4, R8 ;  /* 0x000000040d067825 */ /* 0x001fc800078e0008 */
[----:B------:R-:W-:Y:S02]  /*1780*/  IMAD.WIDE.U32 R8, R15, 0x4, R8 ;  /* 0x000000040f087825 */ /* 0x000fe400078e0008 */
[----:B------:R-:W2:Y:S04]  /*1790*/  LDG.E.CONSTANT R6, desc[UR6][R6.64] ;  /* 0x0000000606067981 */ /* 0x000ea8000c1e9900 */
[----:B------:R-:W3:Y:S04]  /*17a0*/  LDG.E.CONSTANT R15, desc[UR6][R4.64] ;  /* 0x00000006040f7981 */ /* 0x000ee8000c1e9900 */
[----:B------:R-:W4:Y:S01]  /*17b0*/  LDG.E.CONSTANT R9, desc[UR6][R8.64] ;  /* 0x0000000608097981 */ /* 0x000f22000c1e9900 */
[----:B------:R-:W-:Y:S01]  /*17c0*/  PLOP3.LUT P0, PT, PT, PT, PT, 0x8, 0x80 ;  /* 0x000000000080781c */ /* 0x000fe20003f0e170 */
[----:B------:R-:W-:-:S02]  /*17d0*/  VIADD R2, R2, 0x800 ;  /* 0x0000080002027836 */ /* 0x000fc40000000000 */
[----:B------:R-:W-:Y:S01]  /*17e0*/  VIADD R13, R13, 0x800 ;  /* 0x000008000d0d7836 */ /* 0x000fe20000000000 */
[----:B--2---:R-:W-:Y:S02]  /*17f0*/  VIMNMX3.U32 R10, R3, R6, R10, !PT ;  /* 0x00000006030a720f */ /* 0x004fe4000780000a */
[----:B------:R-:W-:Y:S02]  /*1800*/  IADD3 R6, P1, PT, R4, 0x2000, RZ ;  /* 0x0000200004067810 */ /* 0x000fe40007f3e0ff */
[----:B---3--:R-:W-:-:S03]  /*1810*/  VIMNMX3.U32 R10, R10, R15, R12, !PT ;  /* 0x0000000f0a0a720f */ /* 0x008fc6000780000c */
[----:B------:R-:W-:Y:S01]  /*1820*/  IMAD.X R7, RZ, RZ, R5, P1 ;  /* 0x000000ffff077224 */ /* 0x000fe200008e0605 */
[----:B----4-:R-:W-:Y:S01]  /*1830*/  VIMNMX3.U32 R10, R10, R9, R14, !PT ;  /* 0x000000090a0a720f */ /* 0x010fe2000780000e */
[----:B-1----:R-:W-:Y:S02]  /*1840*/  IMAD.MOV.U32 R4, RZ, RZ, R6 ;  /* 0x000000ffff047224 */ /* 0x002fe400078e0006 */
[----:B------:R-:W-:Y:S01]  /*1850*/  IMAD.MOV.U32 R5, RZ, RZ, R7 ;  /* 0x000000ffff057224 */ /* 0x000fe200078e0007 */
[----:B-----5:R-:W-:-:S07]  /*1860*/  VIMNMX3.U32 R3, R10, R17, R16, !PT ;  /* 0x000000110a03720f */ /* 0x020fce0007800010 */
.L_x_29:
[----:B------:R-:W-:Y:S05]  /*1870*/  BSYNC.RECONVERGENT B2 ;  /* 0x0000000000027941 */ /* 0x000fea0003800200 */
.L_x_28:
[----:B------:R-:W-:-:S13]  /*1880*/  ISETP.LT.OR P0, PT, R2, R11, P0 ;  /* 0x0000000b0200720c */ /* 0x000fda0000701670 */
[----:B------:R-:W-:Y:S05]  /*1890*/  @!P0 BRA `(.L_x_21) ;  /* 0x0000000000208947 */ /* 0x000fea0003800000 */
[----:B------:R-:W0:Y:S01]  /*18a0*/  LDC.64 R6, c[0x0][0x380] ;  /* 0x0000e000ff067b82 */ /* 0x000e220000000a00 */
[----:B------:R-:W2:Y:S04]  /*18b0*/  LDG.E.CONSTANT R2, desc[UR6][R4.64+-0x400] ;  /* 0xfffc000604027981 */ /* 0x000ea8000c1e9900 */
[----:B------:R-:W3:Y:S04]  /*18c0*/  LDG.E.CONSTANT R9, desc[UR6][R4.64] ;  /* 0x0000000604097981 */ /* 0x000ee8000c1e9900 */
[----:B------:R-:W3:Y:S01]  /*18d0*/  LDG.E.CONSTANT R8, desc[UR6][R4.64+0x400] ;  /* 0x0004000604087981 */ /* 0x000ee2000c1e9900 */
[----:B0-----:R-:W-:-:S06]  /*18e0*/  IMAD.WIDE.U32 R6, R13, 0x4, R6 ;  /* 0x000000040d067825 */ /* 0x001fcc00078e0006 */
[----:B------:R-:W2:Y:S02]  /*18f0*/  LDG.E.CONSTANT R6, desc[UR6][R6.64] ;  /* 0x0000000606067981 */ /* 0x000ea4000c1e9900 */
[----:B--2---:R-:W-:-:S04]  /*1900*/  VIMNMX3.U32 R2, R3, R6, R2, !PT ;  /* 0x000000060302720f */ /* 0x004fc80007800002 */
[----:B---3--:R-:W-:-:S07]  /*1910*/  VIMNMX3.U32 R3, R2, R9, R8, !PT ;  /* 0x000000090203720f */ /* 0x008fce0007800008 */
.L_x_21:
[----:B------:R-:W-:Y:S05]  /*1920*/  BSYNC.RECONVERGENT B1 ;  /* 0x0000000000017941 */ /* 0x000fea0003800200 */
.L_x_19:
[----:B------:R-:W0:Y:S01]  /*1930*/  S2R R8, SR_LANEID ;  /* 0x0000000000087919 */ /* 0x000e220000000000 */
[----:B------:R-:W1:Y:S01]  /*1940*/  SHFL.DOWN PT, R2, R3, 0x1, 0x1f ;  /* 0x08201f0003027f89 */ /* 0x000e6200000e0000 */
[C---:B0-----:R-:W-:Y:S02]  /*1950*/  ISETP.GT.AND P0, PT, R8.reuse, 0x1e, PT ;  /* 0x0000001e0800780c */ /* 0x041fe40003f04270 */
[----:B------:R-:W-:-:S11]  /*1960*/  ISETP.NE.AND P1, PT, R8, RZ, PT ;  /* 0x000000ff0800720c */ /* 0x000fd60003f25270 */
[----:B-1----:R-:W-:Y:S02]  /*1970*/  @!P0 VIMNMX.U32 R3, PT, PT, R2, R3, !PT ;  /* 0x0000000302038248 */ /* 0x002fe40007fe0000 */
[----:B------:R-:W-:Y:S01]  /*1980*/  ISETP.GT.AND P0, PT, R8, 0x1d, PT ;  /* 0x0000001d0800780c */ /* 0x000fe20003f04270 */
[----:B------:R-:W0:Y:S01]  /*1990*/  @!P1 S2R R6, SR_CgaCtaId ;  /* 0x0000000000069919 */ /* 0x000e220000008800 */
[----:B------:R-:W-:Y:S02]  /*19a0*/  @!P1 MOV R5, 0x400 ;  /* 0x0000040000059802 */ /* 0x000fe40000000f00 */
[----:B------:R-:W-:Y:S01]  /*19b0*/  @!P1 SHF.R.U32.HI R4, RZ, 0x3, R0 ;  /* 0x00000003ff049819 */ /* 0x000fe20000011600 */
[----:B------:R-:W1:Y:S03]  /*19c0*/  SHFL.DOWN PT, R2, R3, 0x2, 0x1f ;  /* 0x08401f0003027f89 */ /* 0x000e6600000e0000 */
[----:B------:R-:W-:-:S05]  /*19d0*/  @!P1 LOP3.LUT R4, R4, 0x7c, RZ, 0xc0, !PT ;  /* 0x0000007c04049812 */ /* 0x000fca00078ec0ff */
[----:B-1----:R-:W-:Y:S02]  /*19e0*/  @!P0 VIMNMX.U32 R3, PT, PT, R3, R2, !PT ;  /* 0x0000000203038248 */ /* 0x002fe40007fe0000 */
[----:B------:R-:W-:Y:S02]  /*19f0*/  ISETP.GT.AND P0, PT, R8, 0x1b, PT ;  /* 0x0000001b0800780c */ /* 0x000fe40003f04270 */
[----:B0-----:R-:W-:Y:S01]  /*1a00*/  @!P1 LEA R5, R6, R5, 0x18 ;  /* 0x0000000506059211 */ /* 0x001fe200078ec0ff */
[----:B------:R-:W0:Y:S04]  /*1a10*/  SHFL.DOWN PT, R2, R3, 0x4, 0x1f ;  /* 0x08801f0003027f89 */ /* 0x000e2800000e0000 */
[----:B------:R-:W-:-:S06]  /*1a20*/  @!P1 IMAD.IADD R7, R4, 0x1, R5 ;  /* 0x0000000104079824 */ /* 0x000fcc00078e0205 */
        /* <DEDUP_REMOVED lines=12> */
[----:B------:R-:W0:Y:S01]  /*1af0*/  S2UR UR5, SR_CgaCtaId ;  /* 0x00000000000579c3 */ /* 0x000e220000008800 */
[----:B------:R-:W-:Y:S02]  /*1b00*/  UMOV UR4, 0x400 ;  /* 0x0000040000047882 */ /* 0x000fe40000000000 */
[----:B0-----:R-:W-:-:S09]  /*1b10*/  ULEA UR4, UR5, UR4, 0x18 ;  /* 0x0000000405047291 */ /* 0x001fd2000f8ec0ff */
[----:B------:R-:W-:Y:S04]  /*1b20*/  LDS R0, [UR4+0xc] ;  /* 0x00000c04ff007984 */ /* 0x000fe80008000800 */
[----:B------:R-:W0:Y:S04]  /*1b30*/  LDS.128 R8, [UR4+0x10] ;  /* 0x00001004ff087984 */ /* 0x000e280008000c00 */
[----:B---3--:R-:W1:Y:S01]  /*1b40*/  LDS.64 R2, [UR4+0x20] ;  /* 0x00002004ff027984 */ /* 0x008e620008000a00 */
[----:B0-----:R-:W-:-:S04]  /*1b50*/  VIMNMX3.U32 R0, R5, R0, R8, !PT ;  /* 0x000000000500720f */ /* 0x001fc80007800008 */
[----:B------:R-:W-:-:S04]  /*1b60*/  VIMNMX3.U32 R0, R0, R9, R10, !PT ;  /* 0x000000090000720f */ /* 0x000fc8000780000a */
[----:B-1----:R-:W-:-:S04]  /*1b70*/  VIMNMX3.U32 R0, R0, R11, R2, !PT ;  /* 0x0000000b0000720f */ /* 0x002fc80007800002 */
[----:B------:R-:W-:Y:S01]  /*1b80*/  VIMNMX.U32 R5, PT, PT, R0, R3, !PT ;  /* 0x0000000300057248 */ /* 0x000fe20007fe0000 */
[----:B------:R-:W-:Y:S06]  /*1b90*/  BRA `(.L_x_17) ;  /* 0x0000001c00007947 */ /* 0x000fec0003800000 */
.L_x_2:
        /* <DEDUP_REMOVED lines=12> */
.L_x_32:
[----:B------:R-:W-:Y:S05]  /*1c60*/  BSYNC.RECONVERGENT B1 ;  /* 0x0000000000017941 */ /* 0x000fea0003800200 */
.L_x_31:
        /* <DEDUP_REMOVED lines=16> */
.L_x_37:
        /* <DEDUP_REMOVED lines=9> */
.L_x_36:
[----:B------:R-:W-:Y:S05]  /*1e00*/  BSYNC.RECONVERGENT B2 ;  /* 0x0000000000027941 */ /* 0x000fea0003800200 */
.L_x_35:
        /* <DEDUP_REMOVED lines=8> */
.L_x_40:
        /* <DEDUP_REMOVED lines=35> */
.L_x_39:
[----:B------:R-:W-:Y:S05]  /*20c0*/  BSYNC.RECONVERGENT B2 ;  /* 0x0000000000027941 */ /* 0x000fea0003800200 */
.L_x_38:
        /* <DEDUP_REMOVED lines=22> */
.L_x_42:
[----:B------:R-:W-:Y:S05]  /*2230*/  BSYNC.RECONVERGENT B2 ;  /* 0x0000000000027941 */ /* 0x000fea0003800200 */
.L_x_41:
        /* <DEDUP_REMOVED lines=10> */
.L_x_34:
[----:B------:R-:W-:Y:S05]  /*22e0*/  BSYNC.RECONVERGENT B1 ;  /* 0x0000000000017941 */ /* 0x000fea0003800200 */
.L_x_33:
        /* <DEDUP_REMOVED lines=37> */
[----:B--2---:R-:W1:Y:S01]  /*2540*/  LDS.64 R2, [UR4+0x20] ;  /* 0x00002004ff027984 */ /* 0x004e620008000a00 */
[----:B0-----:R-:W-:-:S04]  /*2550*/  VIMNMX3.U32 R0, R5, R0, R8, !PT ;  /* 0x000000000500720f */ /* 0x001fc80007800008 */
[----:B------:R-:W-:-:S04]  /*2560*/  VIMNMX3.U32 R0, R0, R9, R10, !PT ;  /* 0x000000090000720f */ /* 0x000fc8000780000a */
[----:B-1----:R-:W-:-:S04]  /*2570*/  VIMNMX3.U32 R0, R0, R11, R2, !PT ;  /* 0x0000000b0000720f */ /* 0x002fc80007800002 */
[----:B------:R-:W-:Y:S01]  /*2580*/  VIMNMX.U32 R5, PT, PT, R0, R3, !PT ;  /* 0x0000000300057248 */ /* 0x000fe20007fe0000 */
[----:B------:R-:W-:Y:S06]  /*2590*/  BRA `(.L_x_17) ;  /* 0x0000001000807947 */ /* 0x000fec0003800000 */
.L_x_43:
[----:B0-----:R-:W0:Y:S01]  /*25a0*/  S2R R4, SR_LANEID ;  /* 0x0000000000047919 */ /* 0x001e220000000000 */
[----:B------:R-:W-:-:S04]  /*25b0*/  LOP3.LUT R0, R3, 0x3e0, RZ, 0xc0, !PT ;  /* 0x000003e003007812 */ /* 0x000fc800078ec0ff */
[----:B------:R-:W-:Y:S01]  /*25c0*/  LOP3.LUT R9, RZ, R0, RZ, 0x33, !PT ;  /* 0x00000000ff097212 */ /* 0x000fe200078e33ff */
[----:B------:R-:W-:-:S04]  /*25d0*/  VIADD R5, R0, 0x20 ;  /* 0x0000002000057836 */ /* 0x000fc80000000000 */
[----:B------:R-:W-:Y:S01]  /*25e0*/  IMAD.IADD R9, R9, 0x1, R2 ;  /* 0x0000000109097824 */ /* 0x000fe200078e0202 */
[----:B------:R-:W-:-:S04]  /*25f0*/  ISETP.GT.AND P0, PT, R5, R2, PT ;  /* 0x000000020500720c */ /* 0x000fc80003f04270 */
[----:B------:R-:W-:-:S05]  /*2600*/  SEL R6, R9, 0x1f, P0 ;  /* 0x0000001f09067807 */ /* 0x000fca0000000000 */
[----:B------:R-:W1:Y:S01]  /*2610*/  SHFL.DOWN PT, R0, R7, 0x1, R6 ;  /* 0x0820000007007989 */ /* 0x000e6200000e0006 */
[C---:B0-----:R-:W-:Y:S01]  /*2620*/  ISETP.GE.AND P0, PT, R4.reuse, R6, PT ;  /* 0x000000060400720c */ /* 0x041fe20003f06270 */
[C---:B------:R-:W-:Y:S01]  /*2630*/  VIADD R5, R4.reuse, 0x2 ;  /* 0x0000000204057836 */ /* 0x040fe20000000000 */
[----:B------:R-:W-:-:S11]  /*2640*/  ISETP.NE.AND P1, PT, R4, RZ, PT ;  /* 0x000000ff0400720c */ /* 0x000fd60003f25270 */
[----:B-1----:R-:W-:Y:S02]  /*2650*/  @!P0 VIMNMX.U32 R7, PT, PT, R0, R7, !PT ;  /* 0x0000000700078248 */ /* 0x002fe40007fe0000 */
[----:B------:R-:W-:Y:S01]  /*2660*/  ISETP.GT.AND P0, PT, R5, R6, PT ;  /* 0x000000060500720c */ /* 0x000fe20003f04270 */
[----:B------:R-:W-:Y:S01]  /*2670*/  VIADD R5, R4, 0x4 ;  /* 0x0000000404057836 */ /* 0x000fe20000000000 */
[----:B------:R-:W0:Y:S01]  /*2680*/  @!P1 S2R R8, SR_CgaCtaId ;  /* 0x0000000000089919 */ /* 0x000e220000008800 */
[----:B------:R-:W1:Y:S10]  /*2690*/  SHFL.DOWN PT, R0, R7, 0x2, R6 ;  /* 0x0840000007007989 */ /* 0x000e7400000e0006 */
[----:B-1----:R-:W-:-:S02]  /*26a0*/  @!P0 VIMNMX.U32 R7, PT, PT, R7, R0, !PT ;  /* 0x0000000007078248 */ /* 0x002fc40007fe0000 */
[----:B------:R-:W-:Y:S01]  /*26b0*/  ISETP.GT.AND P0, PT, R5, R6, PT ;  /* 0x000000060500720c */ /* 0x000fe20003f04270 */
[----:B------:R-:W-:Y:S02]  /*26c0*/  VIADD R5, R4, 0x8 ;  /* 0x0000000804057836 */ /* 0x000fe40000000000 */
[----:B------:R-:W1:Y:S10]  /*26d0*/  SHFL.DOWN PT, R0, R7, 0x4, R6 ;  /* 0x0880000007007989 */ /* 0x000e7400000e0006 */
[----:B-1----:R-:W-:-:S02]  /*26e0*/  @!P0 VIMNMX.U32 R7, PT, PT, R7, R0, !PT ;  /* 0x0000000007078248 */ /* 0x002fc40007fe0000 */
[----:B------:R-:W-:Y:S01]  /*26f0*/  ISETP.GT.AND P0, PT, R5, R6, PT ;  /* 0x000000060500720c */ /* 0x000fe20003f04270 */
[----:B------:R-:W-:Y:S01]  /*2700*/  VIADD R5, R4, 0x10 ;  /* 0x0000001004057836 */ /* 0x000fe20000000000 */
[----:B------:R-:W-:Y:S01]  /*2710*/  @!P1 SHF.R.U32.HI R4, RZ, 0x3, R3 ;  /* 0x00000003ff049819 */ /* 0x000fe20000011603 */
[----:B------:R-:W1:Y:S03]  /*2720*/  SHFL.DOWN PT, R0, R7, 0x8, R6 ;  /* 0x0900000007007989 */ /* 0x000e6600000e0006 */
[----:B------:R-:W-:-:S07]  /*2730*/  @!P1 LOP3.LUT R4, R4, 0x7c, RZ, 0xc0, !PT ;  /* 0x0000007c04049812 */ /* 0x000fce00078ec0ff */
[----:B-1----:R-:W-:Y:S02]  /*2740*/  @!P0 VIMNMX.U32 R7, PT, PT, R7, R0, !PT ;  /* 0x0000000007078248 */ /* 0x002fe40007fe0000 */
[----:B------:R-:W-:Y:S02]  /*2750*/  ISETP.GT.AND P0, PT, R5, R6, PT ;  /* 0x000000060500720c */ /* 0x000fe40003f04270 */
[----:B------:R-:W-:Y:S01]  /*2760*/  @!P1 MOV R5, 0x400 ;  /* 0x0000040000059802 */ /* 0x000fe20000000f00 */
[----:B------:R-:W1:Y:S03]  /*2770*/  SHFL.DOWN PT, R0, R7, 0x10, R6 ;  /* 0x0a00000007007989 */ /* 0x000e6600000e0006 */
[----:B0-----:R-:W-:-:S05]  /*2780*/  @!P1 LEA R5, R8, R5, 0x18 ;  /* 0x0000000508059211 */ /* 0x001fca00078ec0ff */
[----:B------:R-:W-:Y:S02]  /*2790*/  @!P1 IMAD.IADD R4, R4, 0x1, R5 ;  /* 0x0000000104049824 */ /* 0x000fe400078e0205 */
[----:B-1----:R-:W-:Y:S02]  /*27a0*/  @!P0 VIMNMX.U32 R7, PT, PT, R7, R0, !PT ;  /* 0x0000000007078248 */ /* 0x002fe40007fe0000 */
        /* <DEDUP_REMOVED lines=12> */
[----:B------:R-:W1:Y:S04]  /*2870*/  LDS R0, [UR4+0xc] ;  /* 0x00000c04ff007984 */ /* 0x000e680008000800 */
[----:B------:R-:W0:Y:S04]  /*2880*/  LDS.128 R8, [UR4+0x10] ;  /* 0x00001004ff087984 */ /* 0x000e280008000c00 */
[----:B------:R-:W2:Y:S01]  /*2890*/  LDS.64 R6, [UR4+0x20] ;  /* 0x00002004ff067984 */ /* 0x000ea20008000a00 */
[----:B-1----:R-:W-:Y:S02]  /*28a0*/  @P2 VIMNMX.U32 R5, PT, PT, R5, R0, !PT ;  /* 0x0000000005052248 */ /* 0x002fe40007fe0000 */
[----:B------:R-:W-:-:S02]  /*28b0*/  ISETP.GT.AND P2, PT, R2, 0xa0, PT ;  /* 0x000000a00200780c */ /* 0x000fc40003f44270 */
[----:B0-----:R-:W-:Y:S02]  /*28c0*/  @P4 VIMNMX.U32 R5, PT, PT, R5, R8, !PT ;  /* 0x0000000805054248 */ /* 0x001fe40007fe0000 */
[C---:B------:R-:W-:Y:S02]  /*28d0*/  ISETP.GT.AND P4, PT, R2.reuse, 0xc0, PT ;  /* 0x000000c00200780c */ /* 0x040fe40003f84270 */
[----:B------:R-:W-:Y:S02]  /*28e0*/  @P3 VIMNMX.U32 R5, PT, PT, R5, R9, !PT ;  /* 0x0000000905053248 */ /* 0x000fe40007fe0000 */
[----:B------:R-:W-:Y:S02]  /*28f0*/  ISETP.GT.AND P3, PT, R2, 0xe0, PT ;  /* 0x000000e00200780c */ /* 0x000fe40003f64270 */
[----:B------:R-:W-:-:S04]  /*2900*/  @P1 VIMNMX.U32 R5, PT, PT, R5, R10, !PT ;  /* 0x0000000a05051248 */ /* 0x000fc80007fe0000 */
[----:B------:R-:W-:-:S04]  /*2910*/  @P2 VIMNMX.U32 R5, PT, PT, R5, R11, !PT ;  /* 0x0000000b05052248 */ /* 0x000fc80007fe0000 */
[----:B--2---:R-:W-:-:S04]  /*2920*/  @P4 VIMNMX.U32 R5, PT, PT, R5, R6, !PT ;  /* 0x0000000605054248 */ /* 0x004fc80007fe0000 */
[----:B------:R-:W-:Y:S01]  /*2930*/  @P3 VIMNMX.U32 R5, PT, PT, R5, R7, !PT ;  /* 0x0000000705053248 */ /* 0x000fe20007fe0000 */
[----:B------:R-:W-:Y:S06]  /*2940*/  BRA `(.L_x_17) ;  /* 0x0000000c00947947 */ /* 0x000fec0003800000 */
.L_x_30:
[----:B------:R-:W0:Y:S01]  /*2950*/  S2R R8, SR_TID.X ;  /* 0x0000000000087919 */ /* 0x000e220000002100 */
[----:B------:R-:W0:Y:S02]  /*2960*/  LDC.64 R4, c[0x0][0x380] ;  /* 0x0000e000ff047b82 */ /* 0x000e240000000a00 */
[----:B0-----:R-:W-:-:S05]  /*2970*/  IMAD.WIDE.U32 R4, R8, 0x4, R4 ;  /* 0x0000000408047825 */ /* 0x001fca00078e0004 */
[----:B------:R-:W2:Y:S04]  /*2980*/  LDG.E.CONSTANT R20, desc[UR6][R4.64] ;  /* 0x0000000604147981 */ /* 0x000ea8000c1e9900 */
[----:B------:R-:W2:Y:S04]  /*2990*/  LDG.E.CONSTANT R0, desc[UR6][R4.64+0x400] ;  /* 0x0004000604007981 */ /* 0x000ea8000c1e9900 */
[----:B------:R-:W2:Y:S04]  /*29a0*/  LDG.E.CONSTANT R3, desc[UR6][R4.64+0x800] ;  /* 0x0008000604037981 */ /* 0x000ea8000c1e9900 */
[----:B------:R-:W3:Y:S04]  /*29b0*/  LDG.E.CONSTANT R6, desc[UR6][R4.64+0xc00] ;  /* 0x000c000604067981 */ /* 0x000ee8000c1e9900 */
[----:B------:R-:W3:Y:S04]  /*29c0*/  LDG.E.CONSTANT R7, desc[UR6][R4.64+0x1000] ;  /* 0x0010000604077981 */ /* 0x000ee8000c1e9900 */
[----:B------:R-:W3:Y:S04]  /*29d0*/  LDG.E.CONSTANT R9, desc[UR6][R4.64+0x1400] ;  /* 0x0014000604097981 */ /* 0x000ee8000c1e9900 */
[----:B------:R-:W4:Y:S04]  /*29e0*/  LDG.E.CONSTANT R10, desc[UR6][R4.64+0x1800] ;  /* 0x00180006040a7981 */ /* 0x000f28000c1e9900 */
[----:B------:R-:W4:Y:S04]  /*29f0*/  LDG.E.CONSTANT R11, desc[UR6][R4.64+0x1c00] ;  /* 0x001c0006040b7981 */ /* 0x000f28000c1e9900 */
[----:B------:R-:W4:Y:S04]  /*2a00*/  LDG.E.CONSTANT R12, desc[UR6][R4.64+0x2000] ;  /* 0x00200006040c7981 */ /* 0x000f28000c1e9900 */
[----:B------:R-:W5:Y:S04]  /*2a10*/  LDG.E.CONSTANT R13, desc[UR6][R4.64+0x2400] ;  /* 0x00240006040d7981 */ /* 0x000f68000c1e9900 */
[----:B------:R-:W5:Y:S04]  /*2a20*/  LDG.E.CONSTANT R14, desc[UR6][R4.64+0x2800] ;  /* 0x00280006040e7981 */ /* 0x000f68000c1e9900 */
[----:B------:R-:W5:Y:S04]  /*2a30*/  LDG.E.CONSTANT R15, desc[UR6][R4.64+0x2c00] ;  /* 0x002c0006040f7981 */ /* 0x000f68000c1e9900 */
[----:B------:R-:W5:Y:S04]  /*2a40*/  LDG.E.CONSTANT R16, desc[UR6][R4.64+0x3000] ;  /* 0x0030000604107981 */ /* 0x000f68000c1e9900 */
[----:B------:R-:W5:Y:S04]  /*2a50*/  LDG.E.CONSTANT R17, desc[UR6][R4.64+0x3400] ;  /* 0x0034000604117981 */ /* 0x000f68000c1e9900 */
[----:B------:R-:W5:Y:S04]  /*2a60*/  LDG.E.CONSTANT R18, desc[UR6][R4.64+0x3800] ;  /* 0x0038000604127981 */ /* 0x000f68000c1e9900 */
[----:B------:R-:W5:Y:S01]  /*2a70*/  LDG.E.CONSTANT R19, desc[UR6][R4.64+0x3c00] ;  /* 0x003c000604137981 */ /* 0x000f62000c1e9900 */
[----:B------:R-:W-:-:S02]  /*2a80*/  ISETP.GE.U32.AND P0, PT, R2, 0x2000, PT ;  /* 0x000020000200780c */ /* 0x000fc40003f06070 */
[----:B--2---:R-:W-:Y:S02]  /*2a90*/  VIMNMX3.U32 R0, R20, R0, R3, !PT ;  /* 0x000000001400720f */ /* 0x004fe40007800003 */
[----:B---3--:R-:W-:Y:S02]  /*2aa0*/  VIMNMX3.U32 R7, R6, R7, R9, !PT ;  /* 0x000000070607720f */ /* 0x008fe40007800009 */
[----:B----4-:R-:W-:Y:S01]  /*2ab0*/  VIMNMX3.U32 R10, R10, R11, R12, !PT ;  /* 0x0000000b0a0a720f */ /* 0x010fe2000780000c */
[----:B------:R-:W-:-:S03]  /*2ac0*/  IMAD.MOV.U32 R11, RZ, RZ, 0x1000 ;  /* 0x00001000ff0b7424 */ /* 0x000fc600078e00ff */
[----:B------:R-:W-:Y:S02]  /*2ad0*/  VIMNMX3.U32 R0, R0, R7, R10, !PT ;  /* 0x000000070000720f */ /* 0x000fe4000780000a */
[----:B-----5:R-:W-:Y:S02]  /*2ae0*/  VIMNMX3.U32 R14, R13, R14, R15, !PT ;  /* 0x0000000e0d0e720f */ /* 0x020fe4000780000f */
[----:B------:R-:W-:-:S04]  /*2af0*/  VIMNMX3.U32 R16, R16, R17, R18, !PT ;  /* 0x000000111010720f */ /* 0x000fc80007800012 */
[----:B------:R-:W-:-:S04]  /*2b00*/  VIMNMX3.U32 R19, R14, R16, R19, !PT ;  /* 0x000000100e13720f */ /* 0x000fc80007800013 */
[----:B------:R-:W-:Y:S01]  /*2b10*/  VIMNMX.U32 R0, PT, PT, R0, R19, !PT ;  /* 0x0000001300007248 */ /* 0x000fe20007fe0000 */
[----:B------:R-:W-:Y:S06]  /*2b20*/  @!P0 BRA `(.L_x_44) ;  /* 0x0000000000908947 */ /* 0x000fec0003800000 */
[----:B------:R-:W0:Y:S01]  /*2b30*/  LDC R3, c[0x0][0x390] ;  /* 0x0000e400ff037b82 */ /* 0x000e220000000800 */
[----:B------:R-:W-:Y:S02]  /*2b40*/  VIADD R10, R2, 0xfffff000 ;  /* 0xfffff000020a7836 */ /* 0x000fe40000000000 */
[----:B------:R-:W-:-:S07]  /*2b50*/  IMAD.MOV.U32 R11, RZ, RZ, 0x1000 ;  /* 0x00001000ff0b7424 */ /* 0x000fce00078e00ff */
.L_x_46:
[----:B------:R-:W-:-:S05]  /*2b60*/  IMAD.WIDE R6, R11, 0x4, R4 ;  /* 0x000000040b067825 */ /* 0x000fca00078e0204 */
        /* <DEDUP_REMOVED lines=14> */
[----:B------:R-:W5:Y:S04]  /*2c50*/  LDG.E.CONSTANT R12, desc[UR6][R6.64+0x3800] ;  /* 0x00380006060c7981 */ /* 0x000f68000c1e9900 */
[----:B------:R-:W5:Y:S01]  /*2c60*/  LDG.E.CONSTANT R15, desc[UR6][R6.64+0x3c00] ;  /* 0x003c0006060f7981 */ /* 0x000f62000c1e9900 */
[----:B--2---:R-:W-:Y:S01]  /*2c70*/  VIMNMX3.U32 R17, R0, R17, R2, !PT ;  /* 0x000000110011720f */ /* 0x004fe20007800002 */
[----:B0-----:R-:W-:-:S04]  /*2c80*/  IMAD.MOV.U32 R2, RZ, RZ, R3 ;  /* 0x000000ffff027224 */ /* 0x001fc800078e0003 */
[----:B------:R-:W-:-:S05]  /*2c90*/  IMAD.IADD R0, R2, 0x1, -R11 ;  /* 0x0000000102007824 */ /* 0x000fca00078e0a0b */
[----:B------:R-:W-:Y:S02]  /*2ca0*/  ISETP.GE.AND P0, PT, R0, 0x1000, PT ;  /* 0x000010000000780c */ /* 0x000fe40003f06270 */
[----:B---3--:R-:W-:Y:S02]  /*2cb0*/  VIMNMX3.U32 R16, R16, R19, R18, !PT ;  /* 0x000000131010720f */ /* 0x008fe40007800012 */
[----:B----4-:R-:W-:-:S04]  /*2cc0*/  VIMNMX3.U32 R20, R20, R21, R22, !PT ;  /* 0x000000151414720f */ /* 0x010fc80007800016 */
[----:B------:R-:W-:Y:S02]  /*2cd0*/  VIMNMX3.U32 R16, R17, R16, R20, !PT ;  /* 0x000000101110720f */ /* 0x000fe40007800014 */
[----:B-----5:R-:W-:Y:S02]  /*2ce0*/  VIMNMX3.U32 R23, R23, R24, R25, !PT ;  /* 0x000000181717720f */ /* 0x020fe40007800019 */
[----:B------:R-:W-:Y:S02]  /*2cf0*/  VIMNMX3.U32 R14, R14, R13, R9, !PT ;  /* 0x0000000d0e0e720f */ /* 0x000fe40007800009 */
[----:B------:R-:W-:-:S04]  /*2d00*/  VIMNMX.U32 R12, PT, PT, R12, R15, !PT ;  /* 0x0000000f0c0c7248 */ /* 0x000fc80007fe0000 */
[----:B------:R-:W-:-:S04]  /*2d10*/  VIMNMX3.U32 R23, R23, R14, R12, !PT ;  /* 0x0000000e1717720f */ /* 0x000fc8000780000c */
[----:B------:R-:W-:Y:S01]  /*2d20*/  VIMNMX.U32 R0, PT, PT, R16, R23, !PT ;  /* 0x0000001710007248 */ /* 0x000fe20007fe0000 */
[----:B------:R-:W-:Y:S06]  /*2d30*/  @!P0 BRA `(.L_x_45) ;  /* 0x0000000400fc8947 */ /* 0x000fec0003800000 */
[----:B------:R-:W-:-:S05]  /*2d40*/  VIADD R11, R11, 0x1000 ;  /* 0x000010000b0b7836 */ /* 0x000fca0000000000 */
[----:B------:R-:W-:-:S13]  /*2d50*/  ISETP.GT.AND P0, PT, R11, R10, PT ;  /* 0x0000000a0b00720c */ /* 0x000fda0003f04270 */
[----:B------:R-:W-:Y:S05]  /*2d60*/  @!P0 BRA `(.L_x_46) ;  /* 0xfffffffc007c8947 */ /* 0x000fea000383ffff */
.L_x_44:
[----:B------:R-:W-:-:S13]  /*2d70*/  ISETP.GE.AND P0, PT, R11, R2, PT ;  /* 0x000000020b00720c */ /* 0x000fda0003f06270 */
[----:B------:R-:W-:Y:S05]  /*2d80*/  @P0 BRA `(.L_x_45) ;  /* 0x0000000400e80947 */ /* 0x000fea0003800000 */
[----:B------:R-:W-:Y:S01]  /*2d90*/  IMAD.IADD R9, R2, 0x1, -R11 ;  /* 0x0000000102097824 */ /* 0x000fe200078e0a0b */
[----:B------:R-:W-:Y:S04]  /*2da0*/  BSSY.RECONVERGENT B1, `(.L_x_45) ;  /* 0x0000078000017945 */ /* 0x000fe80003800200 */
[----:B------:R-:W-:-:S13]  /*2db0*/  ISETP.GE.AND P0, PT, R8, R9, PT ;  /* 0x000000090800720c */ /* 0x000fda0003f06270 */
[----:B------:R-:W-:Y:S05]  /*2dc0*/  @P0 BRA `(.L_x_47) ;  /* 0x0000000400d40947 */ /* 0x000fea0003800000 */
[----:B------:R-:W-:Y:S01]  /*2dd0*/  LOP3.LUT R3, RZ, R8, RZ, 0x33, !PT ;  /* 0x00000008ff037212 */ /* 0x000fe200078e33ff */
[----:B------:R-:W-:Y:S01]  /*2de0*/  BSSY.RECONVERGENT B2, `(.L_x_48) ;  /* 0x0000015000027945 */ /* 0x000fe20003800200 */
[----:B------:R-:W-:Y:S02]  /*2df0*/  IMAD.MOV.U32 R10, RZ, RZ, R8 ;  /* 0x000000ffff0a7224 */ /* 0x000fe400078e0008 */
[----:B------:R-:W-:-:S04]  /*2e00*/  IADD3 R2, PT, PT, -R11, R2, R3 ;  /* 0x000000020b027210 */ /* 0x000fc80007ffe103 */
[C---:B------:R-:W-:Y:S02]  /*2e10*/  LOP3.LUT R3, R2.reuse, 0x300, RZ, 0xc0, !PT ;  /* 0x0000030002037812 */ /* 0x040fe400078ec0ff */
[----:B------:R-:W-:Y:S02]  /*2e20*/  ISETP.GE.U32.AND P1, PT, R2, 0x300, PT ;  /* 0x000003000200780c */ /* 0x000fe40003f26070 */
[----:B------:R-:W-:-:S13]  /*2e30*/  ISETP.NE.AND P0, PT, R3, 0x300, PT ;  /* 0x000003000300780c */ /* 0x000fda0003f05270 */
[----:B------:R-:W-:Y:S05]  /*2e40*/  @!P0 BRA `(.L_x_49) ;  /* 0x0000000000388947 */ /* 0x000fea0003800000 */
[----:B------:R-:W0:Y:S01]  /*2e50*/  LDC.64 R4, c[0x0][0x380] ;  /* 0x0000e000ff047b82 */ /* 0x000e220000000a00 */
[----:B------:R-:W-:Y:S01]  /*2e60*/  LEA.HI R2, R2, 0x1, RZ, 0x18 ;  /* 0x0000000102027811 */ /* 0x000fe200078fc0ff */
[----:B------:R-:W-:Y:S02]  /*2e70*/  IMAD.IADD R7, R8, 0x1, R11 ;  /* 0x0000000108077824 */ /* 0x000fe400078e020b */
[----:B------:R-:W-:Y:S01]  /*2e80*/  IMAD.MOV.U32 R10, RZ, RZ, R8 ;  /* 0x000000ffff0a7224 */ /* 0x000fe200078e0008 */
[----:B------:R-:W-:-:S05]  /*2e90*/  LOP3.LUT R2, R2, 0x3, RZ, 0xc0, !PT ;  /* 0x0000000302027812 */ /* 0x000fca00078ec0ff */
[----:B------:R-:W-:-:S07]  /*2ea0*/  IMAD.MOV R6, RZ, RZ, -R2 ;  /* 0x000000ffff067224 */ /* 0x000fce00078e0a02 */
.L_x_50:
        /* <DEDUP_REMOVED lines=8> */
.L_x_49:
[----:B------:R-:W-:Y:S05]  /*2f30*/  BSYNC.RECONVERGENT B2 ;  /* 0x0000000000027941 */ /* 0x000fea0003800200 */
.L_x_48:
        /* <DEDUP_REMOVED lines=16> */
.L_x_53:
        /* <DEDUP_REMOVED lines=39> */
.L_x_52:
[----:B------:R-:W-:Y:S05]  /*32b0*/  BSYNC.RECONVERGENT B2 ;  /* 0x0000000000027941 */ /* 0x000fea0003800200 */
.L_x_51:
        /* <DEDUP_REMOVED lines=10> */
[----:B------:R-:W5:Y:S01]  /*3360*/  LDG.E.CONSTANT R16, desc[UR6][R2.64+0x1400] ;  /* 0x0014000602107981 */ /* 0x000f62000c1e9900 */
[----:B0-----:R-:W-:-:S04]  /*3370*/  IMAD.WIDE.U32 R4, R11, 0x4, R6 ;  /* 0x000000040b047825 */ /* 0x001fc800078e0006 */
[----:B------:R-:W-:Y:S02]  /*3380*/  IMAD.WIDE.U32 R6, R13, 0x4, R6 ;  /* 0x000000040d067825 */ /* 0x000fe400078e0006 */
[----:B------:R0:W2:Y:S04]  /*3390*/  LDG.E.CONSTANT R5, desc[UR6][R4.64] ;  /* 0x0000000604057981 */ /* 0x0000a8000c1e9900 */
[----:B------:R1:W3:Y:S04]  /*33a0*/  LDG.E.CONSTANT R13, desc[UR6][R2.64] ;  /* 0x00000006020d7981 */ /* 0x0002e8000c1e9900 */
[----:B------:R-:W4:Y:S01]  /*33b0*/  LDG.E.CONSTANT R7, desc[UR6][R6.64] ;  /* 0x0000000606077981 */ /* 0x000f22000c1e9900 */
[----:B0-----:R-:W-:Y:S01]  /*33c0*/  IADD3 R4, P1, PT, R2, 0x2000, RZ ;  /* 0x0000200002047810 */ /* 0x001fe20007f3e0ff */
[----:B------:R-:W-:Y:S01]  /*33d0*/  VIADD R10, R10, 0x800 ;  /* 0x000008000a0a7836 */ /* 0x000fe20000000000 */
[----:B------:R-:W-:Y:S01]  /*33e0*/  PLOP3.LUT P0, PT, PT, PT, PT, 0x8, 0x80 ;  /* 0x000000000080781c */ /* 0x000fe20003f0e170 */
[----:B------:R-:W-:-:S02]  /*33f0*/  VIADD R11, R11, 0x800 ;  /* 0x000008000b0b7836 */ /* 0x000fc40000000000 */
[----:B-1----:R-:W-:Y:S01]  /*3400*/  IMAD.MOV.U32 R2, RZ, RZ, R4 ;  /* 0x000000ffff027224 */ /* 0x002fe200078e0004 */
[----:B--2---:R-:W-:-:S04]  /*3410*/  VIMNMX3.U32 R12, R0, R5, R12, !PT ;  /* 0x00000005000c720f */ /* 0x004fc8000780000c */
[----:B---3--:R-:W-:Y:S01]  /*3420*/  VIMNMX3.U32 R12, R12, R13, R14, !PT ;  /* 0x0000000d0c0c720f */ /* 0x008fe2000780000e */
[----:B------:R-:W-:-:S03]  /*3430*/  IMAD.X R5, RZ, RZ, R3, P1 ;  /* 0x000000ffff057224 */ /* 0x000fc600008e0603 */
[----:B----4-:R-:W-:Y:S01]  /*3440*/  VIMNMX3.U32 R12, R12, R7, R15, !PT ;  /* 0x000000070c0c720f */ /* 0x010fe2000780000f */
[----:B------:R-:W-:-:S03]  /*3450*/  IMAD.MOV.U32 R3, RZ, RZ, R5 ;  /* 0x000000ffff037224 */ /* 0x000fc600078e0005 */
[----:B-----5:R-:W-:-:S07]  /*3460*/  VIMNMX3.U32 R0, R12, R17, R16, !PT ;  /* 0x000000110c00720f */ /* 0x020fce0007800010 */
.L_x_55:
[----:B------:R-:W-:Y:S05]  /*3470*/  BSYNC.RECONVERGENT B2 ;  /* 0x0000000000027941 */ /* 0x000fea0003800200 */
.L_x_54:
        /* <DEDUP_REMOVED lines=10> */
.L_x_47:
[----:B------:R-:W-:Y:S05]  /*3520*/  BSYNC.RECONVERGENT B1 ;  /* 0x0000000000017941 */ /* 0x000fea0003800200 */
.L_x_45:
[----:B------:R-:W0:Y:S01]  /*3530*/  S2R R6, SR_LANEID ;  /* 0x0000000000067919 */ /* 0x000e220000000000 */
[----:B------:R-:W-:-:S05]  /*3540*/  IMAD.MOV.U32 R5, RZ, RZ, R0 ;  /* 0x000000ffff057224 */ /* 0x000fca00078e0000 */
        /* <DEDUP_REMOVED lines=30> */
[----:B0-----:R-:W-:Y:S04]  /*3730*/  LDS R0, [UR4+0xc] ;  /* 0x00000c04ff007984 */ /* 0x001fe80008000800 */
[----:B------:R-:W0:Y:S04]  /*3740*/  LDS.128 R8, [UR4+0x10] ;  /* 0x00001004ff087984 */ /* 0x000e280008000c00 */
[----:B------:R-:W1:Y:S01]  /*3750*/  LDS.64 R2, [UR4+0x20] ;  /* 0x00002004ff027984 */ /* 0x000e620008000a00 */
[----:B0-----:R-:W-:-:S04]  /*3760*/  VIMNMX3.U32 R0, R5, R0, R8, !PT ;  /* 0x000000000500720f */ /* 0x001fc80007800008 */
[----:B------:R-:W-:-:S04]  /*3770*/  VIMNMX3.U32 R0, R0, R9, R10, !PT ;  /* 0x000000090000720f */ /* 0x000fc8000780000a */
[----:B-1----:R-:W-:-:S04]  /*3780*/  VIMNMX3.U32 R0, R0, R11, R2, !PT ;  /* 0x0000000b0000720f */ /* 0x002fc80007800002 */
[----:B------:R-:W-:-:S07]  /*3790*/  VIMNMX.U32 R5, PT, PT, R0, R3, !PT ;  /* 0x0000000300057248 */ /* 0x000fce0007fe0000 */
.L_x_17:
[----:B------:R-:W-:Y:S05]  /*37a0*/  BSYNC.RECONVERGENT B0 ;  /* 0x0000000000007941 */ /* 0x000fea0003800200 */
.L_x_1:
[----:B------:R-:W-:Y:S05]  /*37b0*/  @P0 EXIT ;  /* 0x000000000000094d */ /* 0x000fea0003800000 */
[----:B0-23--:R-:W0:Y:S01]  /*37c0*/  LDC.64 R2, c[0x0][0x388] ;  /* 0x0000e200ff027b82 */ /* 0x00de220000000a00 */
[----:B------:R-:W1:Y:S02]  /*37d0*/  LDCU UR4, c[0x0][0x398] ;  /* 0x00007300ff0477ac */ /* 0x000e640008000800 */
[----:B-1--4-:R-:W-:-:S05]  /*37e0*/  VIMNMX.U32 R5, PT, PT, R5, UR4, !PT ;  /* 0x0000000405057c48 */ /* 0x012fca000ffe0000 */
[----:B0-----:R-:W-:Y:S01]  /*37f0*/  STG.E desc[UR6][R2.64], R5 ;  /* 0x0000000502007986 */ /* 0x001fe2000c101906 */
[----:B------:R-:W-:Y:S05]  /*3800*/  EXIT ;  /* 0x000000000000794d */ /* 0x000fea0003800000 */
.L_x_56:
[----:B------:R-:W-:-:S00]  /*3810*/  BRA `(.L_x_56) ;  /* 0xfffffffc00fc7947 */ /* 0x000fc0000383ffff */
[----:B------:R-:W-:-:S00]  /*3820*/  NOP ;  /* 0x0000000000007918 */ /* 0x000fc00000000000 */
        /* <DEDUP_REMOVED lines=13> */
.L_x_478:


//--------------------- .text._ZN3cub18CUB_300001_SM_10006detail6reduce18DeviceReduceKernelINS2_10policy_hubIjyN4cuda3__47maximumIjEEE10Policy1000EN6thrust24THRUST_300001_SM_1000_NS6detail15normal_iteratorINSC_10device_ptrIjEEEEyS8_jNS5_3std3__410__identityEEEvT0_PT3_T1_NS0_13GridEvenShareISO_EET2_T4_ --------------------------
	.section	.text._ZN3cub18CUB_300001_SM_10006detail6reduce18DeviceReduceKernelINS2_10policy_hubIjyN4cuda3__47maximumIjEEE10Policy1000EN6thrust24THRUST_300001_SM_1000_NS6detail15normal_iteratorINSC_10device_ptrIjEEEEyS8_jNS5_3std3__410__identityEEEvT0_PT3_T1_NS0_13GridEvenShareISO_EET2_T4_,"ax",@progbits
	.align	128
        .global         _ZN3cub18CUB_300001_SM_10006detail6reduce18DeviceReduceKernelINS2_10policy_hubIjyN4cuda3__47maximumIjEEE10Policy1000EN6thrust24THRUST_300001_SM_1000_NS6detail15normal_iteratorINSC_10device_ptrIjEEEEyS8_jNS5_3std3__410__identityEEEvT0_PT3_T1_NS0_13GridEvenShareISO_EET2_T4_
        .type           _ZN3cub18CUB_300001_SM_10006detail6reduce18DeviceReduceKernelINS2_10policy_hubIjyN4cuda3__47maximumIjEEE10Policy1000EN6thrust24THRUST_300001_SM_1000_NS6detail15normal_iteratorINSC_10device_ptrIjEEEEyS8_jNS5_3std3__410__identityEEEvT0_PT3_T1_NS0_13GridEvenShareISO_EET2_T4_,@function
        .size           _ZN3cub18CUB_300001_SM_10006detail6reduce18DeviceReduceKernelINS2_10policy_hubIjyN4cuda3__47maximumIjEEE10Policy1000EN6thrust24THRUST_300001_SM_1000_NS6detail15normal_iteratorINSC_10device_ptrIjEEEEyS8_jNS5_3std3__410__identityEEEvT0_PT3_T1_NS0_13GridEvenShareISO_EET2_T4_,(.L_x_479 - _ZN3cub18CUB_300001_SM_10006detail6reduce18DeviceReduceKernelINS2_10policy_hubIjyN4cuda3__47maximumIjEEE10Policy1000EN6thrust24THRUST_300001_SM_1000_NS6detail15normal_iteratorINSC_10device_ptrIjEEEEyS8_jNS5_3std3__410__identityEEEvT0_PT3_T1_NS0_13GridEvenShareISO_EET2_T4_)
        .other          _ZN3cub18CUB_300001_SM_10006detail6reduce18DeviceReduceKernelINS2_10policy_hubIjyN4cuda3__47maximumIjEEE10Policy1000EN6thrust24THRUST_300001_SM_1000_NS6detail15normal_iteratorINSC_10device_ptrIjEEEEyS8_jNS5_3std3__410__identityEEEvT0_PT3_T1_NS0_13GridEvenShareISO_EET2_T4_,@"STO_CUDA_ENTRY STV_DEFAULT"
_ZN3cub18CUB_300001_SM_10006detail6reduce18DeviceReduceKernelINS2_10policy_hubIjyN4cuda3__47maximumIjEEE10Policy1000EN6thrust24THRUST_300001_SM_1000_NS6detail15normal_iteratorINSC_10device_ptrIjEEEEyS8_jNS5_3std3__410__identityEEEvT0_PT3_T1_NS0_13GridEvenShareISO_EET2_T4_:
.text._ZN3cub18CUB_300001_SM_10006detail6reduce18DeviceReduceKernelINS2_10policy_hubIjyN4cuda3__47maximumIjEEE10Policy1000EN6thrust24THRUST_300001_SM_1000_NS6detail15normal_iteratorINSC_10device_ptrIjEEEEyS8_jNS5_3std3__410__identityEEEvT0_PT3_T1_NS0_13GridEvenShareISO_EET2_T4_:
[----:B------:R-:W-:Y:S08]  /*0000*/  LDC R1, c[0x0][0x37c] ;  /* 0x0000df00ff017b82 */ /* 0x000ff00000000800 */
[----:B------:R-:W0:Y:S01]  /*0010*/  S2UR UR16, SR_CTAID.X ;  /* 0x00000000001079c3 */ /* 0x000e220000002500 */
[----:B------:R-:W1:Y:S01]  /*0020*/  LDCU.64 UR8, c[0x0][0x3b8] ;  /* 0x00007700ff0877ac */ /* 0x000e620008000a00 */
[----:B------:R-:W-:Y:S01]  /*0030*/  BSSY.RECONVERGENT B0, `(.L_x_57) ;  /* 0x00001f8000007945 */ /* 0x000fe20003800200 */
[----:B------:R-:W2:Y:S01]  /*0040*/  LDCU UR5, c[0x0][0x3c0] ;  /* 0x00007800ff0577ac */ /* 0x000ea20008000800 */
[----:B------:R-:W3:Y:S01]  /*0050*/  LDCU.64 UR14, c[0x0][0x358] ;  /* 0x00006b00ff0e77ac */ /* 0x000ee20008000a00 */
[----:B-1----:R-:W-:-:S02]  /*0060*/  IMAD.U32 R2, RZ, RZ, UR8 ;  /* 0x00000008ff027e24 */ /* 0x002fc4000f8e00ff */
[----:B------:R-:W-:Y:S01]  /*0070*/  IMAD.U32 R3, RZ, RZ, UR9 ;  /* 0x00000009ff037e24 */ /* 0x000fe2000f8e00ff */
[----:B--2---:R-:W-:Y:S02]  /*0080*/  USHF.L.U32 UR5, UR5, 0xc, URZ ;  /* 0x0000000c05057899 */ /* 0x004fe400080006ff */
[----:B0-----:R-:W-:Y:S02]  /*0090*/  USHF.L.U32 UR7, UR16, 0xc, URZ ;  /* 0x0000000c10077899 */ /* 0x001fe400080006ff */
[----:B------:R-:W-:-:S04]  /*00a0*/  USHF.R.S32.HI UR4, URZ, 0x1f, UR5 ;  /* 0x0000001fff047899 */ /* 0x000fc80008011405 */
[----:B------:R-:W-:-:S04]  /*00b0*/  IADD3 R23, P1, PT, R2, -UR7, RZ ;  /* 0x8000000702177c10 */ /* 0x000fc8000ff3e0ff */
[----:B------:R-:W-:Y:S02]  /*00c0*/  ISETP.GT.U32.AND P0, PT, R23, 0xfff, PT ;  /* 0x00000fff1700780c */ /* 0x000fe40003f04070 */
[----:B------:R-:W-:-:S04]  /*00d0*/  IADD3.X R22, PT, PT, R3, -0x1, RZ, P1, !PT ;  /* 0xffffffff03167810 */ /* 0x000fc80000ffe4ff */
[----:B------:R-:W-:-:S13]  /*00e0*/  ISETP.GT.U32.AND.EX P0, PT, R22, RZ, PT, P0 ;  /* 0x000000ff1600720c */ /* 0x000fda0003f04100 */
[----:B---3--:R-:W-:Y:S05]  /*00f0*/  @P0 BRA `(.L_x_58) ;  /* 0x0000000c00840947 */ /* 0x008fea0003800000 */
[----:B------:R-:W0:Y:S01]  /*0100*/  S2R R0, SR_TID.X ;  /* 0x0000000000007919 */ /* 0x000e220000002100 */
[----:B------:R-:W-:Y:S01]  /*0110*/  VIADD R3, R2, -UR7 ;  /* 0x8000000702037c36 */ /* 0x000fe20008000000 */
[----:B------:R-:W-:Y:S01]  /*0120*/  BSSY.RECONVERGENT B1, `(.L_x_59) ;  /* 0x000000a000017945 */ /* 0x000fe20003800200 */
[----:B------:R-:W-:-:S03]  /*0130*/  IMAD.MOV.U32 R4, RZ, RZ, RZ ;  /* 0x000000ffff047224 */ /* 0x000fc600078e00ff */
[----:B0-----:R-:W-:Y:S01]  /*0140*/  ISETP.GE.AND P0, PT, R0, R3, PT ;  /* 0x000000030000720c */ /* 0x001fe20003f06270 */
[----:B------:R-:W-:-:S12]  /*0150*/  IMAD.MOV.U32 R6, RZ, RZ, R0 ;  /* 0x000000ffff067224 */ /* 0x000fd800078e0000 */
[----:B------:R-:W-:Y:S05]  /*0160*/  @P0 BRA `(.L_x_60) ;  /* 0x0000000000140947 */ /* 0x000fea0003800000 */
[----:B------:R-:W0:Y:S01]  /*0170*/  LDC.64 R4, c[0x0][0x380] ;  /* 0x0000e000ff047b82 */ /* 0x000e220000000a00 */
[----:B------:R-:W-:-:S04]  /*0180*/  VIADD R7, R0, UR7 ;  /* 0x0000000700077c36 */ /* 0x000fc80008000000 */
[----:B0-----:R-:W-:-:S06]  /*0190*/  IMAD.WIDE.U32 R4, R7, 0x4, R4 ;  /* 0x0000000407047825 */ /* 0x001fcc00078e0004 */
[----:B------:R0:W5:Y:S01]  /*01a0*/  LDG.E R4, desc[UR14][R4.64] ;  /* 0x0000000e04047981 */ /* 0x000162000c1e1900 */
[----:B------:R-:W-:-:S07]  /*01b0*/  VIADD R6, R0, 0x100 ;  /* 0x0000010000067836 */ /* 0x000fce0000000000 */
.L_x_60:
[----:B------:R-:W-:Y:S05]  /*01c0*/  BSYNC.RECONVERGENT B1 ;  /* 0x0000000000017941 */ /* 0x000fea0003800200 */
.L_x_59:
[----:B------:R-:W-:Y:S01]  /*01d0*/  ISETP.GE.AND P0, PT, R6, R3, PT ;  /* 0x000000030600720c */ /* 0x000fe20003f06270 */
[----:B------:R-:W-:-:S12]  /*01e0*/  BSSY.RECONVERGENT B1, `(.L_x_61) ;  /* 0x000006c000017945 */ /* 0x000fd80003800200 */
[----:B------:R-:W-:Y:S05]  /*01f0*/  @P0 BRA `(.L_x_62) ;  /* 0x0000000400a80947 */ /* 0x000fea0003800000 */
[----:B0-----:R-:W-:Y:S01]  /*0200*/  LOP3.LUT R5, RZ, R6, RZ, 0x33, !PT ;  /* 0x00000006ff057212 */ /* 0x001fe200078e33ff */
[----:B------:R-:W-:Y:S03]  /*0210*/  BSSY.RECONVERGENT B2, `(.L_x_63) ;  /* 0x0000030000027945 */ /* 0x000fe60003800200 */
[----:B------:R-:W-:-:S04]  /*0220*/  IADD3 R5, PT, PT, R2, -UR7, R5 ;  /* 0x8000000702057c10 */ /* 0x000fc8000fffe005 */
[C---:B------:R-:W-:Y:S02]  /*0230*/  ISETP.GE.U32.AND P1, PT, R5.reuse, 0xf00, PT ;  /* 0x00000f000500780c */ /* 0x040fe40003f26070 */
[----:B------:R-:W-:-:S04]  /*0240*/  LEA.HI R2, R5, 0x1, RZ, 0x18 ;  /* 0x0000000105027811 */ /* 0x000fc800078fc0ff */
[----:B------:R-:W-:-:S04]  /*0250*/  LOP3.LUT R21, R2, 0xf, RZ, 0xc0, !PT ;  /* 0x0000000f02157812 */ /* 0x000fc800078ec0ff */
[----:B------:R-:W-:-:S03]  /*0260*/  ISETP.NE.AND P0, PT, R21, RZ, PT ;  /* 0x000000ff1500720c */ /* 0x000fc60003f05270 */
[----:B------:R-:W-:Y:S10]  /*0270*/  @!P1 BRA `(.L_x_64) ;  /* 0x0000000000a49947 */ /* 0x000ff40003800000 */
[----:B------:R-:W0:Y:S01]  /*0280*/  LDCU.64 UR8, c[0x0][0x380] ;  /* 0x00007000ff0877ac */ /* 0x000e220008000a00 */
[----:B------:R-:W-:Y:S01]  /*0290*/  IMAD.WIDE.U32 R8, R6, 0x4, RZ ;  /* 0x0000000406087825 */ /* 0x000fe200078e00ff */
[----:B------:R-:W-:Y:S01]  /*02a0*/  LOP3.LUT R5, R2, 0x1fffff0, RZ, 0xc0, !PT ;  /* 0x01fffff002057812 */ /* 0x000fe200078ec0ff */
[----:B------:R-:W-:-:S04]  /*02b0*/  UIMAD.WIDE.U32 UR4, UR16, 0x4000, URZ ;  /* 0x00004000100478a5 */ /* 0x000fc8000f8e00ff */
[----:B------:R-:W-:Y:S02]  /*02c0*/  IMAD.MOV R5, RZ, RZ, -R5 ;  /* 0x000000ffff057224 */ /* 0x000fe400078e0a05 */
[----:B------:R-:W-:Y:S02]  /*02d0*/  LOP3.LUT R14, R8, UR4, RZ, 0xfc, !PT ;  /* 0x00000004080e7c12 */ /* 0x000fe4000f8efcff */
[----:B------:R-:W-:Y:S02]  /*02e0*/  LOP3.LUT R9, R9, UR5, RZ, 0xfc, !PT ;  /* 0x0000000509097c12 */ /* 0x000fe4000f8efcff */
[----:B0-----:R-:W-:-:S04]  /*02f0*/  IADD3 R14, P1, PT, R14, UR8, RZ ;  /* 0x000000080e0e7c10 */ /* 0x001fc8000ff3e0ff */
[----:B------:R-:W-:-:S04]  /*0300*/  IADD3 R14, P2, PT, R14, 0x2000, RZ ;  /* 0x000020000e0e7810 */ /* 0x000fc80007f5e0ff */
[----:B------:R-:W-:-:S09]  /*0310*/  IADD3.X R9, PT, PT, RZ, UR9, R9, P2, P1 ;  /* 0x00000009ff097c10 */ /* 0x000fd200097e2409 */
.L_x_65:
[----:B------:R-:W-:-:S05]  /*0320*/  IMAD.MOV.U32 R8, RZ, RZ, R14 ;  /* 0x000000ffff087224 */ /* 0x000fca00078e000e */
[----:B------:R-:W2:Y:S04]  /*0330*/  LDG.E R15, desc[UR14][R8.64+-0x2000] ;  /* 0xffe0000e080f7981 */ /* 0x000ea8000c1e1900 */
[----:B------:R-:W2:Y:S04]  /*0340*/  LDG.E R16, desc[UR14][R8.64+-0x1c00] ;  /* 0xffe4000e08107981 */ /* 0x000ea8000c1e1900 */
[----:B------:R-:W3:Y:S04]  /*0350*/  LDG.E R18, desc[UR14][R8.64+-0x1800] ;  /* 0xffe8000e08127981 */ /* 0x000ee8000c1e1900 */
[----:B------:R-:W3:Y:S04]  /*0360*/  LDG.E R17, desc[UR14][R8.64+-0x1400] ;  /* 0xffec000e08117981 */ /* 0x000ee8000c1e1900 */
[----:B------:R-:W4:Y:S04]  /*0370*/  LDG.E R20, desc[UR14][R8.64+-0x1000] ;  /* 0xfff0000e08147981 */ /* 0x000f28000c1e1900 */
        /* <DEDUP_REMOVED lines=10> */
[----:B------:R0:W4:Y:S01]  /*0420*/  LDG.E R7, desc[UR14][R8.64+0x1c00] ;  /* 0x001c000e08077981 */ /* 0x000122000c1e1900 */
[----:B------:R-:W-:-:S02]  /*0430*/  VIADD R5, R5, 0x10 ;  /* 0x0000001005057836 */ /* 0x000fc40000000000 */
[----:B------:R-:W-:-:S03]  /*0440*/  VIADD R6, R6, 0x1000 ;  /* 0x0000100006067836 */ /* 0x000fc60000000000 */
[----:B------:R-:W-:Y:S02]  /*0450*/  ISETP.NE.AND P1, PT, R5, RZ, PT ;  /* 0x000000ff0500720c */ /* 0x000fe40003f25270 */
[----:B--2--5:R-:W-:-:S04]  /*0460*/  VIMNMX3.U32 R15, R4, R15, R16, !PT ;  /* 0x0000000f040f720f */ /* 0x024fc80007800010 */
[----:B---3--:R-:W-:-:S04]  /*0470*/  VIMNMX3.U32 R15, R15, R18, R17, !PT ;  /* 0x000000120f0f720f */ /* 0x008fc80007800011 */
[----:B----4-:R-:W-:-:S04]  /*0480*/  VIMNMX3.U32 R15, R15, R20, R19, !PT ;  /* 0x000000140f0f720f */ /* 0x010fc80007800013 */
[----:B------:R-:W-:-:S04]  /*0490*/  VIMNMX3.U32 R15, R15, R22, R23, !PT ;  /* 0x000000160f0f720f */ /* 0x000fc80007800017 */
[----:B------:R-:W-:-:S04]  /*04a0*/  VIMNMX3.U32 R15, R15, R24, R25, !PT ;  /* 0x000000180f0f720f */ /* 0x000fc80007800019 */
[----:B------:R-:W-:Y:S02]  /*04b0*/  VIMNMX3.U32 R11, R15, R14, R11, !PT ;  /* 0x0000000e0f0b720f */ /* 0x000fe4000780000b */
[----:B------:R-:W-:-:S05]  /*04c0*/  IADD3 R14, P2, PT, R8, 0x4000, RZ ;  /* 0x00004000080e7810 */ /* 0x000fca0007f5e0ff */
[----:B0-----:R-:W-:Y:S01]  /*04d0*/  IMAD.X R9, RZ, RZ, R9, P2 ;  /* 0x000000ffff097224 */ /* 0x001fe200010e0609 */
[----:B------:R-:W-:-:S04]  /*04e0*/  VIMNMX3.U32 R10, R11, R13, R10, !PT ;  /* 0x0000000d0b0a720f */ /* 0x000fc8000780000a */
[----:B------:R-:W-:Y:S01]  /*04f0*/  VIMNMX3.U32 R4, R10, R12, R7, !PT ;  /* 0x0000000c0a04720f */ /* 0x000fe20007800007 */
[----:B------:R-:W-:Y:S06]  /*0500*/  @P1 BRA `(.L_x_65) ;  /* 0xfffffffc00841947 */ /* 0x000fec000383ffff */
.L_x_64:
[----:B------:R-:W-:Y:S05]  /*0510*/  BSYNC.RECONVERGENT B2 ;  /* 0x0000000000027941 */ /* 0x000fea0003800200 */
.L_x_63:
[----:B------:R-:W-:Y:S05]  /*0520*/  @!P0 BRA `(.L_x_62) ;  /* 0x0000000000dc8947 */ /* 0x000fea0003800000 */
[----:B------:R-:W-:Y:S01]  /*0530*/  ISETP.GE.U32.AND P0, PT, R21, 0x8, PT ;  /* 0x000000081500780c */ /* 0x000fe20003f06070 */
[----:B------:R-:W-:Y:S01]  /*0540*/  BSSY.RECONVERGENT B2, `(.L_x_66) ;  /* 0x0000016000027945 */ /* 0x000fe20003800200 */
[----:B------:R-:W-:-:S04]  /*0550*/  LOP3.LUT R16, R2, 0x7, RZ, 0xc0, !PT ;  /* 0x0000000702107812 */ /* 0x000fc800078ec0ff */
[----:B------:R-:W-:-:S07]  /*0560*/  ISETP.NE.AND P1, PT, R16, RZ, PT ;  /* 0x000000ff1000720c */ /* 0x000fce0003f25270 */
[----:B------:R-:W-:Y:S06]  /*0570*/  @!P0 BRA `(.L_x_67) ;  /* 0x0000000000488947 */ /* 0x000fec0003800000 */
[----:B------:R-:W0:Y:S01]  /*0580*/  LDCU.64 UR4, c[0x0][0x380] ;  /* 0x00007000ff0477ac */ /* 0x000e220008000a00 */
[----:B------:R-:W-:-:S04]  /*0590*/  IADD3 R5, P0, PT, R6, UR7, RZ ;  /* 0x0000000706057c10 */ /* 0x000fc8000ff1e0ff */
[----:B------:R-:W-:Y:S02]  /*05a0*/  LEA.HI.X.SX32 R10, R6, RZ, 0x1, P0 ;  /* 0x000000ff060a7211 */ /* 0x000fe400000f0eff */
[----:B0-----:R-:W-:-:S04]  /*05b0*/  LEA R8, P0, R5, UR4, 0x2 ;  /* 0x0000000405087c11 */ /* 0x001fc8000f8010ff */
[----:B------:R-:W-:-:S05]  /*05c0*/  LEA.HI.X R9, R5, UR5, R10, 0x2, P0 ;  /* 0x0000000505097c11 */ /* 0x000fca00080f140a */
[----:B------:R-:W2:Y:S04]  /*05d0*/  LDG.E R5, desc[UR14][R8.64] ;  /* 0x0000000e08057981 */ /* 0x000ea8000c1e1900 */
[----:B------:R-:W2:Y:S04]  /*05e0*/  LDG.E R7, desc[UR14][R8.64+0x400] ;  /* 0x0004000e08077981 */ /* 0x000ea8000c1e1900 */
[----:B------:R-:W3:Y:S04]  /*05f0*/  LDG.E R10, desc[UR14][R8.64+0x800] ;  /* 0x0008000e080a7981 */ /* 0x000ee8000c1e1900 */
[----:B------:R-:W3:Y:S04]  /*0600*/  LDG.E R11, desc[UR14][R8.64+0xc00] ;  /* 0x000c000e080b7981 */ /* 0x000ee8000c1e1900 */
[----:B------:R-:W4:Y:S04]  /*0610*/  LDG.E R12, desc[UR14][R8.64+0x1000] ;  /* 0x0010000e080c7981 */ /* 0x000f28000c1e1900 */
[----:B------:R-:W4:Y:S04]  /*0620*/  LDG.E R13, desc[UR14][R8.64+0x1400] ;  /* 0x0014000e080d7981 */ /* 0x000f28000c1e1900 */
[----:B------:R-:W4:Y:S04]  /*0630*/  LDG.E R14, desc[UR14][R8.64+0x1800] ;  /* 0x0018000e080e7981 */ /* 0x000f28000c1e1900 */
[----:B------:R-:W4:Y:S01]  /*0640*/  LDG.E R15, desc[UR14][R8.64+0x1c00] ;  /* 0x001c000e080f7981 */ /* 0x000f22000c1e1900 */
[----:B------:R-:W-:Y:S01]  /*0650*/  VIADD R6, R6, 0x800 ;  /* 0x0000080006067836 */ /* 0x000fe20000000000 */
[----:B--2--5:R-:W-:-:S04]  /*0660*/  VIMNMX3.U32 R5, R4, R5, R7, !PT ;  /* 0x000000050405720f */ /* 0x024fc80007800007 */
[----:B---3--:R-:W-:-:S04]  /*0670*/  VIMNMX3.U32 R5, R5, R10, R11, !PT ;  /* 0x0000000a0505720f */ /* 0x008fc8000780000b */
[----:B----4-:R-:W-:-:S04]  /*0680*/  VIMNMX3.U32 R5, R5, R12, R13, !PT ;  /* 0x0000000c0505720f */ /* 0x010fc8000780000d */
[----:B------:R-:W-:-:S07]  /*0690*/  VIMNMX3.U32 R4, R5, R14, R15, !PT ;  /* 0x0000000e0504720f */ /* 0x000fce000780000f */
.L_x_67:
[----:B------:R-:W-:Y:S05]  /*06a0*/  BSYNC.RECONVERGENT B2 ;  /* 0x0000000000027941 */ /* 0x000fea0003800200 */
.L_x_66:
        /* <DEDUP_REMOVED lines=14> */
[----:B------:R-:W3:Y:S01]  /*0790*/  LDG.E R10, desc[UR14][R8.64+0xc00] ;  /* 0x000c000e080a7981 */ /* 0x000ee2000c1e1900 */
[----:B------:R-:W-:Y:S01]  /*07a0*/  VIADD R6, R6, 0x400 ;  /* 0x0000040006067836 */ /* 0x000fe20000000000 */
[----:B--2--5:R-:W-:-:S04]  /*07b0*/  VIMNMX3.U32 R4, R4, R5, R7, !PT ;  /* 0x000000050404720f */ /* 0x024fc80007800007 */
[----:B---3--:R-:W-:-:S07]  /*07c0*/  VIMNMX3.U32 R4, R4, R11, R10, !PT ;  /* 0x0000000b0404720f */ /* 0x008fce000780000a */
.L_x_69:
[----:B------:R-:W-:Y:S05]  /*07d0*/  BSYNC.RECONVERGENT B2 ;  /* 0x0000000000027941 */ /* 0x000fea0003800200 */
.L_x_68:
[----:B------:R-:W-:Y:S05]  /*07e0*/  @!P1 BRA `(.L_x_62) ;  /* 0x00000000002c9947 */ /* 0x000fea0003800000 */
[----:B------:R-:W0:Y:S01]  /*07f0*/  LDC.64 R8, c[0x0][0x380] ;  /* 0x0000e000ff087b82 */ /* 0x000e220000000a00 */
[----:B------:R-:W-:Y:S02]  /*0800*/  IMAD.U32 R5, RZ, RZ, UR16 ;  /* 0x00000010ff057e24 */ /* 0x000fe4000f8e00ff */
[----:B------:R-:W-:Y:S02]  /*0810*/  IMAD.MOV R2, RZ, RZ, -R2 ;  /* 0x000000ffff027224 */ /* 0x000fe400078e0a02 */
[----:B0-----:R-:W-:-:S07]  /*0820*/  IMAD.WIDE.U32 R8, R5, 0x4000, R8 ;  /* 0x0000400005087825 */ /* 0x001fce00078e0008 */
.L_x_70:
[----:B------:R-:W-:-:S06]  /*0830*/  IMAD.WIDE R10, R6, 0x4, R8 ;  /* 0x00000004060a7825 */ /* 0x000fcc00078e0208 */
[----:B------:R-:W2:Y:S01]  /*0840*/  LDG.E R11, desc[UR14][R10.64] ;  /* 0x0000000e0a0b7981 */ /* 0x000ea2000c1e1900 */
[----:B------:R-:W-:Y:S02]  /*0850*/  VIADD R2, R2, 0x1 ;  /* 0x0000000102027836 */ /* 0x000fe40000000000 */
[----:B------:R-:W-:-:S03]  /*0860*/  VIADD R6, R6, 0x100 ;  /* 0x0000010006067836 */ /* 0x000fc60000000000 */
[----:B------:R-:W-:Y:S02]  /*0870*/  ISETP.NE.AND P0, PT, R2, RZ, PT ;  /* 0x000000ff0200720c */ /* 0x000fe40003f05270 */
[----:B--2--5:R-:W-:-:S11]  /*0880*/  VIMNMX.U32 R4, PT, PT, R11, R4, !PT ;  /* 0x000000040b047248 */ /* 0x024fd60007fe0000 */
[----:B------:R-:W-:Y:S05]  /*0890*/  @P0 BRA `(.L_x_70) ;  /* 0xfffffffc00e40947 */ /* 0x000fea000383ffff */
.L_x_62:
[----:B------:R-:W-:Y:S05]  /*08a0*/  BSYNC.RECONVERGENT B1 ;  /* 0x0000000000017941 */ /* 0x000fea0003800200 */
.L_x_61:
        /* <DEDUP_REMOVED lines=10> */
[----:B------:R-:W1:Y:S06]  /*0950*/  SHFL.DOWN PT, R3, R2, 0x2, 0x1f ;  /* 0x08401f0002037f89 */ /* 0x000e6c00000e0000 */
[----:B------:R-:W2:Y:S01]  /*0960*/  @!P1 S2R R6, SR_CgaCtaId ;  /* 0x0000000000069919 */ /* 0x000ea20000008800 */
[----:B0-----:R-:W-:Y:S02]  /*0970*/  @!P1 MOV R5, 0x400 ;  /* 0x0000040000059802 */ /* 0x001fe40000000f00 */
[----:B------:R-:W-:-:S04]  /*0980*/  @!P1 SHF.R.U32.HI R4, RZ, 0x3, R0 ;  /* 0x00000003ff049819 */ /* 0x000fc80000011600 */
[----:B------:R-:W-:Y:S02]  /*0990*/  @!P1 LOP3.LUT R4, R4, 0x7c, RZ, 0xc0, !PT ;  /* 0x0000007c04049812 */ /* 0x000fe400078ec0ff */
[----:B-1----:R-:W-:Y:S02]  /*09a0*/  @!P0 VIMNMX.U32 R2, PT, PT, R2, R3, !PT ;  /* 0x0000000302028248 */ /* 0x002fe40007fe0000 */
[----:B------:R-:W-:-:S03]  /*09b0*/  ISETP.GT.AND P0, PT, R8, 0x1b, PT ;  /* 0x0000001b0800780c */ /* 0x000fc60003f04270 */
[----:B------:R-:W0:Y:S01]  /*09c0*/  SHFL.DOWN PT, R3, R2, 0x4, 0x1f ;  /* 0x08801f0002037f89 */ /* 0x000e2200000e0000 */
[----:B--2---:R-:W-:-:S05]  /*09d0*/  @!P1 LEA R5, R6, R5, 0x18 ;  /* 0x0000000506059211 */ /* 0x004fca00078ec0ff */
        /* <DEDUP_REMOVED lines=24> */
.L_x_71:
[----:B------:R-:W1:Y:S01]  /*0b60*/  S2R R9, SR_LANEID ;  /* 0x0000000000097919 */ /* 0x000e620000000000 */
[----:B------:R-:W-:-:S05]  /*0b70*/  LOP3.LUT R2, R0, 0x3e0, RZ, 0xc0, !PT ;  /* 0x000003e000027812 */ /* 0x000fca00078ec0ff */
[----:B------:R-:W-:Y:S01]  /*0b80*/  VIADD R4, R2, 0x20 ;  /* 0x0000002002047836 */ /* 0x000fe20000000000 */
[----:B------:R-:W-:-:S04]  /*0b90*/  LOP3.LUT R2, RZ, R2, RZ, 0x33, !PT ;  /* 0x00000002ff027212 */ /* 0x000fc800078e33ff */
[----:B------:R-:W-:Y:S01]  /*0ba0*/  ISETP.GT.AND P0, PT, R4, R3, PT ;  /* 0x000000030400720c */ /* 0x000fe20003f04270 */
[----:B------:R-:W-:-:S05]  /*0bb0*/  IMAD.IADD R2, R3, 0x1, R2 ;  /* 0x0000000103027824 */ /* 0x000fca00078e0202 */
[----:B------:R-:W-:-:S05]  /*0bc0*/  SEL R2, R2, 0x1f, P0 ;  /* 0x0000001f02027807 */ /* 0x000fca0000000000 */
[----:B------:R-:W2:Y:S01]  /*0bd0*/  SHFL.DOWN PT, R4, R7, 0x1, R2 ;  /* 0x0820000007047989 */ /* 0x000ea200000e0002 */
[C---:B-1----:R-:W-:Y:S01]  /*0be0*/  ISETP.GE.AND P0, PT, R9.reuse, R2, PT ;  /* 0x000000020900720c */ /* 0x042fe20003f06270 */
[C---:B0-----:R-:W-:Y:S01]  /*0bf0*/  VIADD R5, R9.reuse, 0x2 ;  /* 0x0000000209057836 */ /* 0x041fe20000000000 */
[----:B------:R-:W-:-:S11]  /*0c00*/  ISETP.NE.AND P1, PT, R9, RZ, PT ;  /* 0x000000ff0900720c */ /* 0x000fd60003f25270 */
[----:B--2---:R-:W-:Y:S02]  /*0c10*/  @!P0 VIMNMX.U32 R7, PT, PT, R4, R7, !PT ;  /* 0x0000000704078248 */ /* 0x004fe40007fe0000 */
[----:B------:R-:W0:Y:S01]  /*0c20*/  @!P1 S2R R11, SR_CgaCtaId ;  /* 0x00000000000b9919 */ /* 0x000e220000008800 */
[----:B------:R-:W-:Y:S01]  /*0c30*/  ISETP.GT.AND P0, PT, R5, R2, PT ;  /* 0x000000020500720c */ /* 0x000fe20003f04270 */
[----:B------:R-:W-:Y:S01]  /*0c40*/  VIADD R5, R9, 0x4 ;  /* 0x0000000409057836 */ /* 0x000fe20000000000 */
[----:B------:R-:W-:Y:S01]  /*0c50*/  @!P1 MOV R6, 0x400 ;  /* 0x0000040000069802 */ /* 0x000fe20000000f00 */
[----:B------:R-:W1:Y:S10]  /*0c60*/  SHFL.DOWN PT, R4, R7, 0x2, R2 ;  /* 0x0840000007047989 */ /* 0x000e7400000e0002 */
        /* <DEDUP_REMOVED lines=28> */
[----:B------:R-:W0:Y:S04]  /*0e30*/  LDS R0, [UR4+0xc] ;  /* 0x00000c04ff007984 */ /* 0x000e280008000800 */
[----:B------:R-:W2:Y:S04]  /*0e40*/  LDS.128 R8, [UR4+0x10] ;  /* 0x00001004ff087984 */ /* 0x000ea80008000c00 */
[----:B-1----:R-:W1:Y:S01]  /*0e50*/  LDS.64 R6, [UR4+0x20] ;  /* 0x00002004ff067984 */ /* 0x002e620008000a00 */
[----:B0-----:R-:W-:Y:S02]  /*0e60*/  @P2 VIMNMX.U32 R5, PT, PT, R5, R0, !PT ;  /* 0x0000000005052248 */ /* 0x001fe40007fe0000 */
[----:B------:R-:W-:-:S02]  /*0e70*/  ISETP.GT.AND P2, PT, R3, 0xa0, PT ;  /* 0x000000a00300780c */ /* 0x000fc40003f44270 */
[----:B--2---:R-:W-:Y:S02]  /*0e80*/  @P4 VIMNMX.U32 R5, PT, PT, R5, R8, !PT ;  /* 0x0000000805054248 */ /* 0x004fe40007fe0000 */
[----:B------:R-:W-:Y:S02]  /*0e90*/  ISETP.GT.AND P4, PT, R3, 0xc0, PT ;  /* 0x000000c00300780c */ /* 0x000fe40003f84270 */
[----:B------:R-:W-:Y:S02]  /*0ea0*/  @P3 VIMNMX.U32 R5, PT, PT, R5, R9, !PT ;  /* 0x0000000905053248 */ /* 0x000fe40007fe0000 */
[----:B------:R-:W-:Y:S02]  /*0eb0*/  ISETP.GT.AND P3, PT, R3, 0xe0, PT ;  /* 0x000000e00300780c */ /* 0x000fe40003f64270 */
[----:B------:R-:W-:-:S04]  /*0ec0*/  @P1 VIMNMX.U32 R5, PT, PT, R5, R10, !PT ;  /* 0x0000000a05051248 */ /* 0x000fc80007fe0000 */
[----:B------:R-:W-:-:S04]  /*0ed0*/  @P2 VIMNMX.U32 R5, PT, PT, R5, R11, !PT ;  /* 0x0000000b05052248 */ /* 0x000fc80007fe0000 */
[----:B-1----:R-:W-:-:S04]  /*0ee0*/  @P4 VIMNMX.U32 R5, PT, PT, R5, R6, !PT ;  /* 0x0000000605054248 */ /* 0x002fc80007fe0000 */
[----:B------:R-:W-:Y:S01]  /*0ef0*/  @P3 VIMNMX.U32 R5, PT, PT, R5, R7, !PT ;  /* 0x0000000705053248 */ /* 0x000fe20007fe0000 */
[----:B------:R-:W-:Y:S06]  /*0f00*/  BRA `(.L_x_72) ;  /* 0x0000001000287947 */ /* 0x000fec0003800000 */
.L_x_58:
[----:B------:R-:W0:Y:S01]  /*0f10*/  S2R R0, SR_TID.X ;  /* 0x0000000000007919 */ /* 0x000e220000002100 */
[----:B------:R-:W1:Y:S01]  /*0f20*/  LDC.64 R4, c[0x0][0x380] ;  /* 0x0000e000ff047b82 */ /* 0x000e620000000a00 */
[----:B0-----:R-:W-:-:S04]  /*0f30*/  VIADD R7, R0, UR7 ;  /* 0x0000000700077c36 */ /* 0x001fc80008000000 */
[----:B-1----:R-:W-:-:S05]  /*0f40*/  IMAD.WIDE.U32 R4, R7, 0x4, R4 ;  /* 0x0000000407047825 */ /* 0x002fca00078e0004 */
[----:B------:R-:W2:Y:S04]  /*0f50*/  LDG.E R6, desc[UR14][R4.64] ;  /* 0x0000000e04067981 */ /* 0x000ea8000c1e1900 */
[----:B------:R-:W2:Y:S04]  /*0f60*/  LDG.E R7, desc[UR14][R4.64+0x400] ;  /* 0x0004000e04077981 */ /* 0x000ea8000c1e1900 */
[----:B------:R-:W2:Y:S04]  /*0f70*/  LDG.E R8, desc[UR14][R4.64+0x800] ;  /* 0x0008000e04087981 */ /* 0x000ea8000c1e1900 */
[----:B------:R-:W3:Y:S04]  /*0f80*/  LDG.E R9, desc[UR14][R4.64+0xc00] ;  /* 0x000c000e04097981 */ /* 0x000ee8000c1e1900 */
[----:B------:R-:W3:Y:S04]  /*0f90*/  LDG.E R10, desc[UR14][R4.64+0x1000] ;  /* 0x0010000e040a7981 */ /* 0x000ee8000c1e1900 */
[----:B------:R-:W3:Y:S04]  /*0fa0*/  LDG.E R11, desc[UR14][R4.64+0x1400] ;  /* 0x0014000e040b7981 */ /* 0x000ee8000c1e1900 */
[----:B------:R-:W4:Y:S04]  /*0fb0*/  LDG.E R12, desc[UR14][R4.64+0x1800] ;  /* 0x0018000e040c7981 */ /* 0x000f28000c1e1900 */
[----:B------:R-:W4:Y:S04]  /*0fc0*/  LDG.E R13, desc[UR14][R4.64+0x1c00] ;  /* 0x001c000e040d7981 */ /* 0x000f28000c1e1900 */
[----:B------:R-:W4:Y:S04]  /*0fd0*/  LDG.E R14, desc[UR14][R4.64+0x2000] ;  /* 0x0020000e040e7981 */ /* 0x000f28000c1e1900 */
[----:B------:R-:W5:Y:S04]  /*0fe0*/  LDG.E R15, desc[UR14][R4.64+0x2400] ;  /* 0x0024000e040f7981 */ /* 0x000f68000c1e1900 */
[----:B------:R-:W5:Y:S04]  /*0ff0*/  LDG.E R16, desc[UR14][R4.64+0x2800] ;  /* 0x0028000e04107981 */ /* 0x000f68000c1e1900 */
[----:B------:R-:W5:Y:S04]  /*1000*/  LDG.E R17, desc[UR14][R4.64+0x2c00] ;  /* 0x002c000e04117981 */ /* 0x000f68000c1e1900 */
[----:B------:R-:W5:Y:S04]  /*1010*/  LDG.E R18, desc[UR14][R4.64+0x3000] ;  /* 0x0030000e04127981 */ /* 0x000f68000c1e1900 */
[----:B------:R-:W5:Y:S04]  /*1020*/  LDG.E R19, desc[UR14][R4.64+0x3400] ;  /* 0x0034000e04137981 */ /* 0x000f68000c1e1900 */
[----:B------:R-:W5:Y:S04]  /*1030*/  LDG.E R20, desc[UR14][R4.64+0x3800] ;  /* 0x0038000e04147981 */ /* 0x000f68000c1e1900 */
[----:B------:R-:W5:Y:S01]  /*1040*/  LDG.E R21, desc[UR14][R4.64+0x3c00] ;  /* 0x003c000e04157981 */ /* 0x000f62000c1e1900 */
[----:B------:R-:W-:-:S04]  /*1050*/  ISETP.GE.U32.AND P0, PT, R23, UR5, PT ;  /* 0x0000000517007c0c */ /* 0x000fc8000bf06070 */
[----:B------:R-:W-:Y:S02]  /*1060*/  ISETP.GE.U32.AND.EX P0, PT, R22, UR4, PT, P0 ;  /* 0x0000000416007c0c */ /* 0x000fe4000bf06100 */
[----:B--2---:R-:W-:Y:S02]  /*1070*/  VIMNMX3.U32 R6, R6, R7, R8, !PT ;  /* 0x000000070606720f */ /* 0x004fe40007800008 */
[----:B---3--:R-:W-:Y:S02]  /*1080*/  VIMNMX3.U32 R9, R9, R10, R11, !PT ;  /* 0x0000000a0909720f */ /* 0x008fe4000780000b */
[----:B----4-:R-:W-:-:S04]  /*1090*/  VIMNMX3.U32 R12, R12, R13, R14, !PT ;  /* 0x0000000d0c0c720f */ /* 0x010fc8000780000e */
[----:B------:R-:W-:Y:S02]  /*10a0*/  VIMNMX3.U32 R6, R6, R9, R12, !PT ;  /* 0x000000090606720f */ /* 0x000fe4000780000c */
[----:B-----5:R-:W-:Y:S02]  /*10b0*/  VIMNMX3.U32 R16, R15, R16, R17, !PT ;  /* 0x000000100f10720f */ /* 0x020fe40007800011 */
[----:B------:R-:W-:-:S04]  /*10c0*/  VIMNMX3.U32 R18, R18, R19, R20, !PT ;  /* 0x000000131212720f */ /* 0x000fc80007800014 */
[----:B------:R-:W-:-:S04]  /*10d0*/  VIMNMX3.U32 R21, R16, R18, R21, !PT ;  /* 0x000000121015720f */ /* 0x000fc80007800015 */
[----:B------:R-:W-:Y:S01]  /*10e0*/  VIMNMX.U32 R8, PT, PT, R6, R21, !PT ;  /* 0x0000001506087248 */ /* 0x000fe20007fe0000 */
[----:B------:R-:W-:Y:S06]  /*10f0*/  @!P0 BRA `(.L_x_73) ;  /* 0x0000000c00108947 */ /* 0x000fec0003800000 */
[----:B------:R-:W-:Y:S01]  /*1100*/  UIADD3 UR8, UP0, UPT, UR5, UR7, URZ ;  /* 0x0000000705087290 */ /* 0x000fe2000ff1e0ff */
[----:B------:R-:W-:Y:S01]  /*1110*/  IADD3 R25, P2, PT, R2, -0x1000, RZ ;  /* 0xfffff00002197810 */ /* 0x000fe20007f5e0ff */
[----:B------:R-:W0:Y:S01]  /*1120*/  LDCU.64 UR12, c[0x0][0x380] ;  /* 0x00007000ff0c77ac */ /* 0x000e220008000a00 */
[----:B------:R-:W-:Y:S02]  /*1130*/  LOP3.LUT R5, RZ, R0, RZ, 0x33, !PT ;  /* 0x00000000ff057212 */ /* 0x000fe400078e33ff */
[----:B------:R-:W-:Y:S01]  /*1140*/  IADD3.X R10, PT, PT, R3, -0x1, RZ, P2, !PT ;  /* 0xffffffff030a7810 */ /* 0x000fe200017fe4ff */
[----:B------:R-:W-:Y:S01]  /*1150*/  UIADD3.X UR9, UPT, UPT, URZ, UR4, URZ, UP0, !UPT ;  /* 0x00000004ff097290 */ /* 0x000fe200087fe4ff */
[----:B------:R-:W-:Y:S01]  /*1160*/  ISETP.LT.U32.AND P0, PT, R25, UR8, PT ;  /* 0x0000000819007c0c */ /* 0x000fe2000bf01070 */
[----:B------:R-:W-:Y:S01]  /*1170*/  UMOV UR6, UR5 ;  /* 0x0000000500067c82 */ /* 0x000fe20008000000 */
[----:B------:R-:W-:Y:S01]  /*1180*/  IADD3 R9, P1, PT, R0, UR8, RZ ;  /* 0x0000000800097c10 */ /* 0x000fe2000ff3e0ff */
[----:B------:R-:W-:Y:S01]  /*1190*/  UMOV UR4, URZ ;  /* 0x000000ff00047c82 */ /* 0x000fe20008000000 */
[----:B------:R-:W-:Y:S01]  /*11a0*/  IADD3 R5, PT, PT, R2, -UR5, R5 ;  /* 0x8000000502057c10 */ /* 0x000fe2000fffe005 */
[----:B------:R-:W-:Y:S01]  /*11b0*/  IMAD.U32 R7, RZ, RZ, UR9 ;  /* 0x00000009ff077e24 */ /* 0x000fe2000f8e00ff */
[----:B------:R-:W-:Y:S01]  /*11c0*/  UMOV UR10, UR8 ;  /* 0x00000008000a7c82 */ /* 0x000fe20008000000 */
[----:B------:R-:W-:-:S03]  /*11d0*/  IMAD.X R4, RZ, RZ, UR9, P1 ;  /* 0x00000009ff047e24 */ /* 0x000fc600088e06ff */
[----:B------:R-:W-:Y:S01]  /*11e0*/  ISETP.GT.U32.AND.EX P0, PT, R7, R10, PT, P0 ;  /* 0x0000000a0700720c */ /* 0x000fe20003f04100 */
[----:B------:R-:W-:Y:S01]  /*11f0*/  VIADD R7, R5, -UR7 ;  /* 0x8000000705077c36 */ /* 0x000fe20008000000 */
[----:B------:R-:W-:Y:S01]  /*1200*/  UMOV UR7, UR9 ;  /* 0x0000000900077c82 */ /* 0x000fe20008000000 */
[----:B0-----:R-:W-:-:S04]  /*1210*/  LEA R6, P2, R9, UR12, 0x2 ;  /* 0x0000000c09067c11 */ /* 0x001fc8000f8410ff */
[----:B------:R-:W-:Y:S02]  /*1220*/  IADD3 R6, P1, PT, R6, 0x2000, RZ ;  /* 0x0000200006067810 */ /* 0x000fe40007f3e0ff */
[----:B------:R-:W-:-:S05]  /*1230*/  LEA.HI.X R9, R9, UR13, R4, 0x2, P2 ;  /* 0x0000000d09097c11 */ /* 0x000fca00090f1404 */
[----:B------:R-:W-:Y:S01]  /*1240*/  IMAD.X R9, RZ, RZ, R9, P1 ;  /* 0x000000ffff097224 */ /* 0x000fe200008e0609 */
[----:B------:R-:W-:Y:S06]  /*1250*/  @P0 BRA `(.L_x_74) ;  /* 0x0000000000e00947 */ /* 0x000fec0003800000 */
[----:B------:R-:W0:Y:S01]  /*1260*/  LDC.64 R2, c[0x0][0x3b8] ;  /* 0x0000ee00ff027b82 */ /* 0x000e220000000a00 */
[----:B------:R-:W1:Y:S01]  /*1270*/  LDCU.64 UR12, c[0x0][0x380] ;  /* 0x00007000ff0c77ac */ /* 0x000e620008000a00 */
[----:B------:R-:W-:Y:S01]  /*1280*/  NOP ;  /* 0x0000000000007918 */ /* 0x000fe20000000000 */
.L_x_75:
[----:B------:R-:W-:-:S05]  /*1290*/  IADD3 R5, P0, PT, R0, UR8, RZ ;  /* 0x0000000800057c10 */ /* 0x000fca000ff1e0ff */
[----:B------:R-:W-:Y:S01]  /*12a0*/  IMAD.X R12, RZ, RZ, UR9, P0 ;  /* 0x00000009ff0c7e24 */ /* 0x000fe200080e06ff */
[----:B-1----:R-:W-:-:S04]  /*12b0*/  LEA R4, P0, R5, UR12, 0x2 ;  /* 0x0000000c05047c11 */ /* 0x002fc8000f8010ff */
[----:B------:R-:W-:-:S05]  /*12c0*/  LEA.HI.X R5, R5, UR13, R12, 0x2, P0 ;  /* 0x0000000d05057c11 */ /* 0x000fca00080f140c */
        /* <DEDUP_REMOVED lines=14> */
[----:B------:R-:W5:Y:S04]  /*13b0*/  LDG.E R20, desc[UR14][R4.64+0x3800] ;  /* 0x0038000e04147981 */ /* 0x000f68000c1e1900 */
[----:B------:R-:W5:Y:S01]  /*13c0*/  LDG.E R21, desc[UR14][R4.64+0x3c00] ;  /* 0x003c000e04157981 */ /* 0x000f62000c1e1900 */
[----:B------:R-:W-:-:S02]  /*13d0*/  USHF.R.S32.HI UR11, URZ, 0x1f, UR5 ;  /* 0x0000001fff0b7899 */ /* 0x000fc40008011405 */
[----:B------:R-:W-:-:S04]  /*13e0*/  UIADD3 UR6, UP0, UPT, UR5, UR10, URZ ;  /* 0x0000000a05067290 */ /* 0x000fc8000ff1e0ff */
[----:B------:R-:W-:Y:S01]  /*13f0*/  UIADD3.X UR7, UPT, UPT, UR11, UR7, URZ, UP0, !UPT ;  /* 0x000000070b077290 */ /* 0x000fe200087fe4ff */
[----:B--2---:R-:W-:Y:S02]  /*1400*/  VIMNMX3.U32 R8, R8, R27, R26, !PT ;  /* 0x0000001b0808720f */ /* 0x004fe4000780001a */
[----:B0-----:R-:W-:-:S04]  /*1410*/  IADD3 R26, P1, PT, R2, -UR8, RZ ;  /* 0x80000008021a7c10 */ /* 0x001fc8000ff3e0ff */
[----:B------:R-:W-:Y:S02]  /*1420*/  ISETP.GE.U32.AND P0, PT, R26, UR5, PT ;  /* 0x000000051a007c0c */ /* 0x000fe4000bf06070 */
[----:B---3--:R-:W-:Y:S02]  /*1430*/  VIMNMX3.U32 R11, R11, R12, R13, !PT ;  /* 0x0000000c0b0b720f */ /* 0x008fe4000780000d */
[----:B------:R-:W-:-:S04]  /*1440*/  IADD3.X R12, PT, PT, R3, ~UR9, RZ, P1, !PT ;  /* 0x80000009030c7c10 */ /* 0x000fc80008ffe4ff */
[----:B------:R-:W-:Y:S02]  /*1450*/  ISETP.GE.U32.AND.EX P0, PT, R12, UR11, PT, P0 ;  /* 0x0000000b0c007c0c */ /* 0x000fe4000bf06100 */
        /* <DEDUP_REMOVED lines=8> */
[----:B------:R-:W-:Y:S02]  /*14e0*/  UIADD3 UR8, UP0, UPT, UR5, UR8, URZ ;  /* 0x0000000805087290 */ /* 0x000fe4000ff1e0ff */
[----:B------:R-:W-:Y:S01]  /*14f0*/  IMAD.U32 R11, RZ, RZ, UR5 ;  /* 0x00000005ff0b7e24 */ /* 0x000fe2000f8e00ff */
[----:B------:R-:W-:Y:S01]  /*1500*/  UIADD3 UR4, UPT, UPT, UR4, 0x1, URZ ;  /* 0x0000000104047890 */ /* 0x000fe2000fffe0ff */
[----:B------:R-:W-:Y:S01]  /*1510*/  IMAD.MOV.U32 R4, RZ, RZ, R6 ;  /* 0x000000ffff047224 */ /* 0x000fe200078e0006 */
[----:B------:R-:W-:Y:S01]  /*1520*/  UIADD3.X UR9, UPT, UPT, UR11, UR9, URZ, UP0, !UPT ;  /* 0x000000090b097290 */ /* 0x000fe200087fe4ff */
[----:B------:R-:W-:Y:S01]  /*1530*/  IMAD.MOV.U32 R5, RZ, RZ, R9 ;  /* 0x000000ffff057224 */ /* 0x000fe200078e0009 */
[----:B------:R-:W-:Y:S01]  /*1540*/  ISETP.LT.U32.AND P0, PT, R25, UR8, PT ;  /* 0x0000000819007c0c */ /* 0x000fe2000bf01070 */
[----:B------:R-:W-:Y:S01]  /*1550*/  VIADD R7, R7, -UR5 ;  /* 0x8000000507077c36 */ /* 0x000fe20008000000 */
[----:B------:R-:W-:Y:S01]  /*1560*/  UMOV UR10, UR6 ;  /* 0x00000006000a7c82 */ /* 0x000fe20008000000 */
[----:B------:R-:W-:-:S04]  /*1570*/  IMAD.WIDE R4, R11, 0x4, R4 ;  /* 0x000000040b047825 */ /* 0x000fc800078e0204 */
[----:B------:R-:W-:Y:S02]  /*1580*/  IMAD.U32 R13, RZ, RZ, UR9 ;  /* 0x00000009ff0d7e24 */ /* 0x000fe4000f8e00ff */
[----:B------:R-:W-:Y:S02]  /*1590*/  IMAD.MOV.U32 R6, RZ, RZ, R4 ;  /* 0x000000ffff067224 */ /* 0x000fe400078e0004 */
[----:B------:R-:W-:Y:S01]  /*15a0*/  IMAD.MOV.U32 R9, RZ, RZ, R5 ;  /* 0x000000ffff097224 */ /* 0x000fe200078e0005 */
[----:B------:R-:W-:-:S13]  /*15b0*/  ISETP.GT.U32.AND.EX P0, PT, R13, R10, PT, P0 ;  /* 0x0000000a0d00720c */ /* 0x000fda0003f04100 */
[----:B------:R-:W-:Y:S05]  /*15c0*/  @!P0 BRA `(.L_x_75) ;  /* 0xfffffffc00308947 */ /* 0x000fea000383ffff */
[----:B------:R-:W-:-:S05]  /*15d0*/  UMOV UR6, UR5 ;  /* 0x0000000500067c82 */ /* 0x000fca0008000000 */
.L_x_74:
[C---:B------:R-:W-:Y:S01]  /*15e0*/  VIADD R5, R2.reuse, -UR8 ;  /* 0x8000000802057c36 */ /* 0x040fe20008000000 */
[----:B------:R-:W-:Y:S01]  /*15f0*/  ISETP.LE.U32.AND P1, PT, R2, UR8, PT ;  /* 0x0000000802007c0c */ /* 0x000fe2000bf23070 */
[----:B------:R-:W-:Y:S01]  /*1600*/  IMAD.U32 R4, RZ, RZ, UR9 ;  /* 0x00000009ff047e24 */ /* 0x000fe2000f8e00ff */
[----:B------:R-:W-:Y:S02]  /*1610*/  BSSY.RECONVERGENT B1, `(.L_x_73) ;  /* 0x0000072000017945 */ /* 0x000fe40003800200 */
[----:B------:R-:W-:-:S04]  /*1620*/  ISETP.GE.AND P0, PT, R0, R5, PT ;  /* 0x000000050000720c */ /* 0x000fc80003f06270 */
[----:B------:R-:W-:-:S13]  /*1630*/  ISETP.GE.U32.OR.EX P0, PT, R4, R3, P0, P1 ;  /* 0x000000030400720c */ /* 0x000fda0000706510 */
[----:B------:R-:W-:Y:S05]  /*1640*/  @P0 BRA `(.L_x_76) ;  /* 0x0000000400b80947 */ /* 0x000fea0003800000 */
[----:B------:R-:W0:Y:S01]  /*1650*/  LDC R4, c[0x0][0x3c0] ;  /* 0x0000f000ff047b82 */ /* 0x000e220000000800 */
[----:B------:R-:W-:Y:S01]  /*1660*/  USHF.L.U32 UR5, UR16, 0xc, URZ ;  /* 0x0000000c10057899 */ /* 0x000fe200080006ff */
[----:B------:R-:W-:Y:S01]  /*1670*/  LOP3.LUT R3, RZ, R0, RZ, 0x33, !PT ;  /* 0x00000000ff037212 */ /* 0x000fe200078e33ff */
[----:B------:R-:W-:Y:S02]  /*1680*/  BSSY.RECONVERGENT B2, `(.L_x_77) ;  /* 0x000002f000027945 */ /* 0x000fe40003800200 */
[----:B------:R-:W-:-:S06]  /*1690*/  UIADD3 UR5, UPT, UPT, UR5, UR6, URZ ;  /* 0x0000000605057290 */ /* 0x000fcc000fffe0ff */
[----:B------:R-:W-:Y:S01]  /*16a0*/  IADD3 R2, PT, PT, R2, -UR5, R3 ;  /* 0x8000000502027c10 */ /* 0x000fe2000fffe003 */
[----:B0-----:R-:W-:Y:S02]  /*16b0*/  IMAD R3, R4, UR4, RZ ;  /* 0x0000000404037c24 */ /* 0x001fe4000f8e02ff */
[----:B------:R-:W-:Y:S02]  /*16c0*/  IMAD.MOV.U32 R4, RZ, RZ, R0 ;  /* 0x000000ffff047224 */ /* 0x000fe400078e0000 */
[----:B------:R-:W-:-:S05]  /*16d0*/  IMAD R2, R3, -0x1000, R2 ;  /* 0xfffff00003027824 */ /* 0x000fca00078e0202 */
[C---:B------:R-:W-:Y:S02]  /*16e0*/  ISETP.GE.U32.AND P0, PT, R2.reuse, 0xf00, PT ;  /* 0x00000f000200780c */ /* 0x040fe40003f06070 */
[----:B------:R-:W-:-:S04]  /*16f0*/  LEA.HI R20, R2, 0x1, RZ, 0x18 ;  /* 0x0000000102147811 */ /* 0x000fc800078fc0ff */
[----:B------:R-:W-:-:S04]  /*1700*/  LOP3.LUT R21, R20, 0xf, RZ, 0xc0, !PT ;  /* 0x0000000f14157812 */ /* 0x000fc800078ec0ff */
[----:B------:R-:W-:-:S03]  /*1710*/  ISETP.NE.AND P1, PT, R21, RZ, PT ;  /* 0x000000ff1500720c */ /* 0x000fc60003f25270 */
[----:B------:R-:W-:Y:S10]  /*1720*/  @!P0 BRA `(.L_x_78) ;  /* 0x0000000000908947 */ /* 0x000ff40003800000 */
[----:B------:R-:W-:Y:S01]  /*1730*/  LEA.HI R2, R7, 0x1, RZ, 0x18 ;  /* 0x0000000107027811 */ /* 0x000fe200078fc0ff */
[----:B------:R-:W-:-:S03]  /*1740*/  IMAD.MOV.U32 R4, RZ, RZ, R0 ;  /* 0x000000ffff047224 */ /* 0x000fc600078e0000 */
[----:B------:R-:W-:-:S05]  /*1750*/  LOP3.LUT R2, R2, 0x1fffff0, RZ, 0xc0, !PT ;  /* 0x01fffff002027812 */ /* 0x000fca00078ec0ff */
[----:B------:R-:W-:-:S07]  /*1760*/  IMAD.MOV R5, RZ, RZ, -R2 ;  /* 0x000000ffff057224 */ /* 0x000fce00078e0a02 */
.L_x_79:
[----:B------:R-:W-:Y:S02]  /*1770*/  IMAD.MOV.U32 R2, RZ, RZ, R6 ;  /* 0x000000ffff027224 */ /* 0x000fe400078e0006 */
[----:B------:R-:W-:-:S05]  /*1780*/  IMAD.MOV.U32 R3, RZ, RZ, R9 ;  /* 0x000000ffff037224 */ /* 0x000fca00078e0009 */
[----:B------:R-:W2:Y:S04]  /*1790*/  LDG.E R15, desc[UR14][R2.64+-0x2000] ;  /* 0xffe0000e020f7981 */ /* 0x000ea8000c1e1900 */
[----:B------:R-:W2:Y:S04]  /*17a0*/  LDG.E R14, desc[UR14][R2.64+-0x1c00] ;  /* 0xffe4000e020e7981 */ /* 0x000ea8000c1e1900 */
[----:B------:R-:W3:Y:S04]  /*17b0*/  LDG.E R17, desc[UR14][R2.64+-0x1800] ;  /* 0xffe8000e02117981 */ /* 0x000ee8000c1e1900 */
[----:B------:R-:W3:Y:S04]  /*17c0*/  LDG.E R16, desc[UR14][R2.64+-0x1400] ;  /* 0xffec000e02107981 */ /* 0x000ee8000c1e1900 */
        /* <DEDUP_REMOVED lines=12> */
[----:B------:R-:W-:-:S02]  /*1890*/  VIADD R5, R5, 0x10 ;  /* 0x0000001005057836 */ /* 0x000fc40000000000 */
[----:B------:R-:W-:-:S03]  /*18a0*/  VIADD R4, R4, 0x1000 ;  /* 0x0000100004047836 */ /* 0x000fc60000000000 */
[----:B------:R-:W-:Y:S02]  /*18b0*/  ISETP.NE.AND P0, PT, R5, RZ, PT ;  /* 0x000000ff0500720c */ /* 0x000fe40003f05270 */
[----:B--2---:R-:W-:-:S04]  /*18c0*/  VIMNMX3.U32 R14, R8, R15, R14, !PT ;  /* 0x0000000f080e720f */ /* 0x004fc8000780000e */
[----:B---3--:R-:W-:-:S04]  /*18d0*/  VIMNMX3.U32 R14, R14, R17, R16, !PT ;  /* 0x000000110e0e720f */ /* 0x008fc80007800010 */
[----:B----4-:R-:W-:-:S04]  /*18e0*/  VIMNMX3.U32 R14, R14, R19, R18, !PT ;  /* 0x000000130e0e720f */ /* 0x010fc80007800012 */
[----:B-----5:R-:W-:-:S04]  /*18f0*/  VIMNMX3.U32 R14, R14, R23, R22, !PT ;  /* 0x000000170e0e720f */ /* 0x020fc80007800016 */
[----:B------:R-:W-:-:S04]  /*1900*/  VIMNMX3.U32 R14, R14, R25, R24, !PT ;  /* 0x000000190e0e720f */ /* 0x000fc80007800018 */
[----:B------:R-:W-:Y:S02]  /*1910*/  VIMNMX3.U32 R13, R14, R13, R6, !PT ;  /* 0x0000000d0e0d720f */ /* 0x000fe40007800006 */
[----:B------:R-:W-:Y:S02]  /*1920*/  IADD3 R6, P2, PT, R2, 0x4000, RZ ;  /* 0x0000400002067810 */ /* 0x000fe40007f5e0ff */
[----:B------:R-:W-:-:S03]  /*1930*/  VIMNMX3.U32 R12, R13, R9, R12, !PT ;  /* 0x000000090d0c720f */ /* 0x000fc6000780000c */
[----:B------:R-:W-:Y:S01]  /*1940*/  IMAD.X R9, RZ, RZ, R3, P2 ;  /* 0x000000ffff097224 */ /* 0x000fe200010e0603 */
[----:B------:R-:W-:Y:S01]  /*1950*/  VIMNMX3.U32 R8, R12, R10, R11, !PT ;  /* 0x0000000a0c08720f */ /* 0x000fe2000780000b */
[----:B------:R-:W-:Y:S06]  /*1960*/  @P0 BRA `(.L_x_79) ;  /* 0xfffffffc00800947 */ /* 0x000fec000383ffff */
.L_x_78:
[----:B------:R-:W-:Y:S05]  /*1970*/  BSYNC.RECONVERGENT B2 ;  /* 0x0000000000027941 */ /* 0x000fea0003800200 */
.L_x_77:
[----:B------:R-:W-:Y:S05]  /*1980*/  @!P1 BRA `(.L_x_76) ;  /* 0x0000000000e89947 */ /* 0x000fea0003800000 */
[----:B------:R-:W-:Y:S01]  /*1990*/  ISETP.GE.U32.AND P0, PT, R21, 0x8, PT ;  /* 0x000000081500780c */ /* 0x000fe20003f06070 */
[----:B------:R-:W-:Y:S01]  /*19a0*/  BSSY.RECONVERGENT B2, `(.L_x_80) ;  /* 0x0000015000027945 */ /* 0x000fe20003800200 */
[----:B------:R-:W-:-:S04]  /*19b0*/  LOP3.LUT R15, R20, 0x7, RZ, 0xc0, !PT ;  /* 0x00000007140f7812 */ /* 0x000fc800078ec0ff */
[----:B------:R-:W-:-:S07]  /*19c0*/  ISETP.NE.AND P1, PT, R15, RZ, PT ;  /* 0x000000ff0f00720c */ /* 0x000fce0003f25270 */
[----:B------:R-:W-:Y:S06]  /*19d0*/  @!P0 BRA `(.L_x_81) ;  /* 0x0000000000448947 */ /* 0x000fec0003800000 */
[----:B------:R-:W-:-:S05]  /*19e0*/  IADD3 R3, P0, PT, R4, UR8, RZ ;  /* 0x0000000804037c10 */ /* 0x000fca000ff1e0ff */
[----:B------:R-:W-:Y:S01]  /*19f0*/  IMAD.X R6, RZ, RZ, UR9, P0 ;  /* 0x00000009ff067e24 */ /* 0x000fe200080e06ff */
[----:B------:R-:W-:-:S04]  /*1a00*/  LEA R2, P0, R3, UR12, 0x2 ;  /* 0x0000000c03027c11 */ /* 0x000fc8000f8010ff */
[----:B------:R-:W-:-:S05]  /*1a10*/  LEA.HI.X R3, R3, UR13, R6, 0x2, P0 ;  /* 0x0000000d03037c11 */ /* 0x000fca00080f1406 */
[----:B------:R-:W2:Y:S04]  /*1a20*/  LDG.E R5, desc[UR14][R2.64] ;  /* 0x0000000e02057981 */ /* 0x000ea8000c1e1900 */
[----:B------:R-:W2:Y:S04]  /*1a30*/  LDG.E R6, desc[UR14][R2.64+0x400] ;  /* 0x0004000e02067981 */ /* 0x000ea8000c1e1900 */
[----:B------:R-:W3:Y:S04]  /*1a40*/  LDG.E R10, desc[UR14][R2.64+0x800] ;  /* 0x0008000e020a7981 */ /* 0x000ee8000c1e1900 */
[----:B------:R-:W3:Y:S04]  /*1a50*/  LDG.E R9, desc[UR14][R2.64+0xc00] ;  /* 0x000c000e02097981 */ /* 0x000ee8000c1e1900 */
[----:B------:R-:W4:Y:S04]  /*1a60*/  LDG.E R12, desc[UR14][R2.64+0x1000] ;  /* 0x0010000e020c7981 */ /* 0x000f28000c1e1900 */
[----:B------:R-:W4:Y:S04]  /*1a70*/  LDG.E R11, desc[UR14][R2.64+0x1400] ;  /* 0x0014000e020b7981 */ /* 0x000f28000c1e1900 */
[----:B------:R-:W5:Y:S04]  /*1a80*/  LDG.E R14, desc[UR14][R2.64+0x1800] ;  /* 0x0018000e020e7981 */ /* 0x000f68000c1e1900 */
[----:B------:R-:W5:Y:S01]  /*1a90*/  LDG.E R13, desc[UR14][R2.64+0x1c00] ;  /* 0x001c000e020d7981 */ /* 0x000f62000c1e1900 */
[----:B------:R-:W-:Y:S01]  /*1aa0*/  VIADD R4, R4, 0x800 ;  /* 0x0000080004047836 */ /* 0x000fe20000000000 */
[----:B--2---:R-:W-:-:S04]  /*1ab0*/  VIMNMX3.U32 R5, R8, R5, R6, !PT ;  /* 0x000000050805720f */ /* 0x004fc80007800006 */
[----:B---3--:R-:W-:-:S04]  /*1ac0*/  VIMNMX3.U32 R5, R5, R10, R9, !PT ;  /* 0x0000000a0505720f */ /* 0x008fc80007800009 */
[----:B----4-:R-:W-:-:S04]  /*1ad0*/  VIMNMX3.U32 R5, R5, R12, R11, !PT ;  /* 0x0000000c0505720f */ /* 0x010fc8000780000b */
[----:B-----5:R-:W-:-:S07]  /*1ae0*/  VIMNMX3.U32 R8, R5, R14, R13, !PT ;  /* 0x0000000e0508720f */ /* 0x020fce000780000d */
.L_x_81:
[----:B------:R-:W-:Y:S05]  /*1af0*/  BSYNC.RECONVERGENT B2 ;  /* 0x0000000000027941 */ /* 0x000fea0003800200 */
.L_x_80:
[----:B------:R-:W-:Y:S05]  /*1b00*/  @!P1 BRA `(.L_x_76) ;  /* 0x0000000000889947 */ /* 0x000fea0003800000 */
[----:B------:R-:W-:Y:S01]  /*1b10*/  ISETP.GE.U32.AND P0, PT, R15, 0x4, PT ;  /* 0x000000040f00780c */ /* 0x000fe20003f06070 */
[----:B------:R-:W-:Y:S01]  /*1b20*/  BSSY.RECONVERGENT B2, `(.L_x_82) ;  /* 0x000000e000027945 */ /* 0x000fe20003800200 */
[----:B------:R-:W-:-:S11]  /*1b30*/  LOP3.LUT P1, RZ, R20, 0x3, RZ, 0xc0, !PT ;  /* 0x0000000314ff7812 */ /* 0x000fd6000782c0ff */
[----:B------:R-:W-:Y:S05]  /*1b40*/  @!P0 BRA `(.L_x_83) ;  /* 0x00000000002c8947 */ /* 0x000fea0003800000 */
[----:B------:R-:W-:-:S05]  /*1b50*/  IADD3 R3, P0, PT, R4, UR8, RZ ;  /* 0x0000000804037c10 */ /* 0x000fca000ff1e0ff */
[----:B------:R-:W-:Y:S01]  /*1b60*/  IMAD.X R6, RZ, RZ, UR9, P0 ;  /* 0x00000009ff067e24 */ /* 0x000fe200080e06ff */
[----:B------:R-:W-:-:S04]  /*1b70*/  LEA R2, P0, R3, UR12, 0x2 ;  /* 0x0000000c03027c11 */ /* 0x000fc8000f8010ff */
[----:B------:R-:W-:-:S05]  /*1b80*/  LEA.HI.X R3, R3, UR13, R6, 0x2, P0 ;  /* 0x0000000d03037c11 */ /* 0x000fca00080f1406 */
[----:B------:R-:W2:Y:S04]  /*1b90*/  LDG.E R5, desc[UR14][R2.64] ;  /* 0x0000000e02057981 */ /* 0x000ea8000c1e1900 */
[----:B------:R-:W2:Y:S04]  /*1ba0*/  LDG.E R6, desc[UR14][R2.64+0x400] ;  /* 0x0004000e02067981 */ /* 0x000ea8000c1e1900 */
[----:B------:R-:W3:Y:S04]  /*1bb0*/  LDG.E R10, desc[UR14][R2.64+0x800] ;  /* 0x0008000e020a7981 */ /* 0x000ee8000c1e1900 */
[----:B------:R-:W3:Y:S01]  /*1bc0*/  LDG.E R9, desc[UR14][R2.64+0xc00] ;  /* 0x000c000e02097981 */ /* 0x000ee2000c1e1900 */
[----:B------:R-:W-:Y:S01]  /*1bd0*/  VIADD R4, R4, 0x400 ;  /* 0x0000040004047836 */ /* 0x000fe20000000000 */
[----:B--2---:R-:W-:-:S04]  /*1be0*/  VIMNMX3.U32 R5, R8, R5, R6, !PT ;  /* 0x000000050805720f */ /* 0x004fc80007800006 */
[----:B---3--:R-:W-:-:S07]  /*1bf0*/  VIMNMX3.U32 R8, R5, R10, R9, !PT ;  /* 0x0000000a0508720f */ /* 0x008fce0007800009 */
.L_x_83:
[----:B------:R-:W-:Y:S05]  /*1c00*/  BSYNC.RECONVERGENT B2 ;  /* 0x0000000000027941 */ /* 0x000fea0003800200 */
.L_x_82:
[----:B------:R-:W-:Y:S05]  /*1c10*/  @!P1 BRA `(.L_x_76) ;  /* 0x0000000000449947 */ /* 0x000fea0003800000 */
[----:B------:R-:W-:Y:S02]  /*1c20*/  LOP3.LUT R2, R7, 0xffff, RZ, 0xc0, !PT ;  /* 0x0000ffff07027812 */ /* 0x000fe400078ec0ff */
[----:B------:R-:W-:Y:S02]  /*1c30*/  IADD3 R6, P0, PT, R4, UR10, RZ ;  /* 0x0000000a04067c10 */ /* 0x000fe4000ff1e0ff */
[----:B------:R-:W-:Y:S02]  /*1c40*/  LEA.HI R2, R2, 0x1, RZ, 0x18 ;  /* 0x0000000102027811 */ /* 0x000fe400078fc0ff */
[----:B------:R-:W-:Y:S01]  /*1c50*/  LEA R5, P1, R6, UR12, 0x2 ;  /* 0x0000000c06057c11 */ /* 0x000fe2000f8210ff */
[----:B------:R-:W-:Y:S01]  /*1c60*/  IMAD.X R3, RZ, RZ, UR7, P0 ;  /* 0x00000007ff037e24 */ /* 0x000fe200080e06ff */
[----:B------:R-:W-:-:S04]  /*1c70*/  LOP3.LUT R2, R2, 0x3, RZ, 0xc0, !PT ;  /* 0x0000000302027812 */ /* 0x000fc800078ec0ff */
[----:B------:R-:W-:Y:S01]  /*1c80*/  LEA.HI.X R6, R6, UR13, R3, 0x2, P1 ;  /* 0x0000000d06067c11 */ /* 0x000fe200088f1403 */
[----:B------:R-:W-:-:S07]  /*1c90*/  IMAD.MOV R4, RZ, RZ, -R2 ;  /* 0x000000ffff047224 */ /* 0x000fce00078e0a02 */
.L_x_84:
[----:B------:R-:W-:Y:S02]  /*1ca0*/  IMAD.MOV.U32 R3, RZ, RZ, R6 ;  /* 0x000000ffff037224 */ /* 0x000fe400078e0006 */
[----:B------:R-:W-:-:S05]  /*1cb0*/  IMAD.MOV.U32 R2, RZ, RZ, R5 ;  /* 0x000000ffff027224 */ /* 0x000fca00078e0005 */
[----:B------:R-:W2:Y:S01]  /*1cc0*/  LDG.E R3, desc[UR14][R2.64] ;  /* 0x0000000e02037981 */ /* 0x000ea2000c1e1900 */
[----:B------:R-:W-:Y:S01]  /*1cd0*/  VIADD R4, R4, 0x1 ;  /* 0x0000000104047836 */ /* 0x000fe20000000000 */
[----:B------:R-:W-:-:S04]  /*1ce0*/  IADD3 R5, P1, PT, R5, 0x400, RZ ;  /* 0x0000040005057810 */ /* 0x000fc80007f3e0ff */
[----:B------:R-:W-:Y:S01]  /*1cf0*/  ISETP.NE.AND P0, PT, R4, RZ, PT ;  /* 0x000000ff0400720c */ /* 0x000fe20003f05270 */
[----:B------:R-:W-:Y:S01]  /*1d00*/  IMAD.X R6, RZ, RZ, R6, P1 ;  /* 0x000000ffff067224 */ /* 0x000fe200008e0606 */
[----:B--2---:R-:W-:-:S11]  /*1d10*/  VIMNMX.U32 R8, PT, PT, R3, R8, !PT ;  /* 0x0000000803087248 */ /* 0x004fd60007fe0000 */
[----:B------:R-:W-:Y:S05]  /*1d20*/  @P0 BRA `(.L_x_84) ;  /* 0xfffffffc00dc0947 */ /* 0x000fea000383ffff */
.L_x_76:
[----:B------:R-:W-:Y:S05]  /*1d30*/  BSYNC.RECONVERGENT B1 ;  /* 0x0000000000017941 */ /* 0x000fea0003800200 */
.L_x_73:
        /* <DEDUP_REMOVED lines=38> */
[----:B------:R-:W-:-:S07]  /*1fa0*/  VIMNMX.U32 R5, PT, PT, R0, R3, !PT ;  /* 0x0000000300057248 */ /* 0x000fce0007fe0000 */
.L_x_72:
[----:B------:R-:W-:Y:S05]  /*1fb0*/  BSYNC.RECONVERGENT B0 ;  /* 0x0000000000007941 */ /* 0x000fea0003800200 */
.L_x_57:
[----:B------:R-:W-:Y:S05]  /*1fc0*/  @P0 EXIT ;  /* 0x000000000000094d */ /* 0x000fea0003800000 */
[----:B------:R-:W3:Y:S02]  /*1fd0*/  LDCU.64 UR4, c[0x0][0x388] ;  /* 0x00007100ff0477ac */ /* 0x000ee40008000a00 */
[----:B---3--:R-:W-:-:S06]  /*1fe0*/  UIMAD.WIDE.U32 UR4, UR16, 0x4, UR4 ;  /* 0x00000004100478a5 */ /* 0x008fcc000f8e0004 */
[----:B0-----:R-:W-:Y:S02]  /*1ff0*/  IMAD.U32 R2, RZ, RZ, UR4 ;  /* 0x00000004ff027e24 */ /* 0x001fe4000f8e00ff */
[----:B--2---:R-:W-:-:S05]  /*2000*/  IMAD.U32 R3, RZ, RZ, UR5 ;  /* 0x00000005ff037e24 */ /* 0x004fca000f8e00ff */
[----:B------:R-:W-:Y:S01]  /*2010*/  STG.E desc[UR14][R2.64], R5 ;  /* 0x0000000502007986 */ /* 0x000fe2000c10190e */
[----:B------:R-:W-:Y:S05]  /*2020*/  EXIT ;  /* 0x000000000000794d */ /* 0x000fea0003800000 */
.L_x_85:
        /* <DEDUP_REMOVED lines=13> */
.L_x_479:


//--------------------- .text._ZN3cub18CUB_300001_SM_10006detail6reduce28DeviceReduceSingleTileKernelINS2_10policy_hubIjyN4cuda3__47maximumIjEEE10Policy1000EN6thrust24THRUST_300001_SM_1000_NS6detail15normal_iteratorINSC_10device_ptrIjEEEEPjyS8_jjNS5_3std3__410__identityEEEvT0_T1_T2_T3_T4_T6_ --------------------------
	.section	.text._ZN3cub18CUB_300001_SM_10006detail6reduce28DeviceReduceSingleTileKernelINS2_10policy_hubIjyN4cuda3__47maximumIjEEE10Policy1000EN6thrust24THRUST_300001_SM_1000_NS6detail15normal_iteratorINSC_10device_ptrIjEEEEPjyS8_jjNS5_3std3__410__identityEEEvT0_T1_T2_T3_T4_T6_,"ax",@progbits
	.align	128
        .global         _ZN3cub18CUB_300001_SM_10006detail6reduce28DeviceReduceSingleTileKernelINS2_10policy_hubIjyN4cuda3__47maximumIjEEE10Policy1000EN6thrust24THRUST_300001_SM_1000_NS6detail15normal_iteratorINSC_10device_ptrIjEEEEPjyS8_jjNS5_3std3__410__identityEEEvT0_T1_T2_T3_T4_T6_
        .type           _ZN3cub18CUB_300001_SM_10006detail6reduce28DeviceReduceSingleTileKernelINS2_10policy_hubIjyN4cuda3__47maximumIjEEE10Policy1000EN6thrust24THRUST_300001_SM_1000_NS6detail15normal_iteratorINSC_10device_ptrIjEEEEPjyS8_jjNS5_3std3__410__identityEEEvT0_T1_T2_T3_T4_T6_,@function
        .size           _ZN3cub18CUB_300001_SM_10006detail6reduce28DeviceReduceSingleTileKernelINS2_10policy_hubIjyN4cuda3__47maximumIjEEE10Policy1000EN6thrust24THRUST_300001_SM_1000_NS6detail15normal_iteratorINSC_10device_ptrIjEEEEPjyS8_jjNS5_3std3__410__identityEEEvT0_T1_T2_T3_T4_T6_,(.L_x_480 - _ZN3cub18CUB_300001_SM_10006detail6reduce28DeviceReduceSingleTileKernelINS2_10policy_hubIjyN4cuda3__47maximumIjEEE10Policy1000EN6thrust24THRUST_300001_SM_1000_NS6detail15normal_iteratorINSC_10device_ptrIjEEEEPjyS8_jjNS5_3std3__410__identityEEEvT0_T1_T2_T3_T4_T6_)
        .other          _ZN3cub18CUB_300001_SM_10006detail6reduce28DeviceReduceSingleTileKernelINS2_10policy_hubIjyN4cuda3__47maximumIjEEE10Policy1000EN6thrust24THRUST_300001_SM_1000_NS6detail15normal_iteratorINSC_10device_ptrIjEEEEPjyS8_jjNS5_3std3__410__identityEEEvT0_T1_T2_T3_T4_T6_,@"STO_CUDA_ENTRY STV_DEFAULT"
_ZN3cub18CUB_300001_SM_10006detail6reduce28DeviceReduceSingleTileKernelINS2_10policy_hubIjyN4cuda3__47maximumIjEEE10Policy1000EN6thrust24THRUST_300001_SM_1000_NS6detail15normal_iteratorINSC_10device_ptrIjEEEEPjyS8_jjNS5_3std3__410__identityEEEvT0_T1_T2_T3_T4_T6_:
.text._ZN3cub18CUB_300001_SM_10006detail6reduce28DeviceReduceSingleTileKernelINS2_10policy_hubIjyN4cuda3__47maximumIjEEE10Policy1000EN6thrust24THRUST_300001_SM_1000_NS6detail15normal_iteratorINSC_10device_ptrIjEEEEPjyS8_jjNS5_3std3__410__identityEEEvT0_T1_T2_T3_T4_T6_:
[----:B------:R-:W-:Y:S01]  /*0000*/  LDC R1, c[0x0][0x37c] ;  /* 0x0000df00ff017b82 */ /* 0x000fe20000000800 */
[----:B------:R-:W0:Y:S01]  /*0010*/  LDCU.64 UR4, c[0x0][0x390] ;  /* 0x00007200ff0477ac */ /* 0x000e220008000a00 */
[----:B------:R-:W1:Y:S01]  /*0020*/  LDCU.64 UR6, c[0x0][0x358] ;  /* 0x00006b00ff0677ac */ /* 0x000e620008000a00 */
[----:B0-----:R-:W-:Y:S02]  /*0030*/  IMAD.U32 R4, RZ, RZ, UR4 ;  /* 0x00000004ff047e24 */ /* 0x001fe4000f8e00ff */
[----:B------:R-:W-:-:S03]  /*0040*/  IMAD.U32 R5, RZ, RZ, UR5 ;  /* 0x00000005ff057e24 */ /* 0x000fc6000f8e00ff */
[----:B------:R-:W-:-:S04]  /*0050*/  ISETP.NE.U32.AND P0, PT, R4, RZ, PT ;  /* 0x000000ff0400720c */ /* 0x000fc80003f05070 */
[----:B------:R-:W-:-:S13]  /*0060*/  ISETP.NE.AND.EX P0, PT, R5, RZ, PT, P0 ;  /* 0x000000ff0500720c */ /* 0x000fda0003f05300 */
        /* <DEDUP_REMOVED lines=8> */
.L_x_86:
[----:B------:R-:W-:Y:S01]  /*00f0*/  ISETP.GT.U32.AND P0, PT, R4, 0xfff, PT ;  /* 0x00000fff0400780c */ /* 0x000fe20003f04070 */
[----:B------:R-:W-:Y:S03]  /*0100*/  BSSY.RECONVERGENT B0, `(.L_x_87) ;  /* 0x00001c4000007945 */ /* 0x000fe60003800200 */
[----:B------:R-:W-:-:S13]  /*0110*/  ISETP.GT.U32.AND.EX P0, PT, R5, RZ, PT, P0 ;  /* 0x000000ff0500720c */ /* 0x000fda0003f04100 */
[----:B------:R-:W-:Y:S05]  /*0120*/  @P0 BRA `(.L_x_88) ;  /* 0x0000000c006c0947 */ /* 0x000fea0003800000 */
[----:B------:R-:W0:Y:S01]  /*0130*/  S2R R7, SR_TID.X ;  /* 0x0000000000077919 */ /* 0x000e220000002100 */
[----:B------:R-:W-:Y:S01]  /*0140*/  BSSY.RECONVERGENT B1, `(.L_x_89) ;  /* 0x0000009000017945 */ /* 0x000fe20003800200 */
[----:B------:R-:W-:Y:S01]  /*0150*/  IMAD.MOV.U32 R0, RZ, RZ, RZ ;  /* 0x000000ffff007224 */ /* 0x000fe200078e00ff */
[----:B0-----:R-:W-:Y:S01]  /*0160*/  ISETP.GE.U32.AND P0, PT, R7, R4, PT ;  /* 0x000000040700720c */ /* 0x001fe20003f06070 */
[----:B------:R-:W-:-:S12]  /*0170*/  IMAD.MOV.U32 R9, RZ, RZ, R7 ;  /* 0x000000ffff097224 */ /* 0x000fd800078e0007 */
[----:B------:R-:W-:Y:S05]  /*0180*/  @P0 BRA `(.L_x_90) ;  /* 0x0000000000100947 */ /* 0x000fea0003800000 */
[----:B------:R-:W0:Y:S02]  /*0190*/  LDC.64 R2, c[0x0][0x380] ;  /* 0x0000e000ff027b82 */ /* 0x000e240000000a00 */
[----:B0-----:R-:W-:-:S05]  /*01a0*/  IMAD.WIDE.U32 R2, R7, 0x4, R2 ;  /* 0x0000000407027825 */ /* 0x001fca00078e0002 */
[----:B------:R0:W5:Y:S01]  /*01b0*/  LDG.E R0, desc[UR6][R2.64] ;  /* 0x0000000602007981 */ /* 0x000162000c1e1900 */
[----:B------:R-:W-:-:S07]  /*01c0*/  VIADD R9, R7, 0x100 ;  /* 0x0000010007097836 */ /* 0x000fce0000000000 */
.L_x_90:
[----:B------:R-:W-:Y:S05]  /*01d0*/  BSYNC.RECONVERGENT B1 ;  /* 0x0000000000017941 */ /* 0x000fea0003800200 */
.L_x_89:
[----:B------:R-:W-:Y:S01]  /*01e0*/  ISETP.GE.U32.AND P0, PT, R9, R4, PT ;  /* 0x000000040900720c */ /* 0x000fe20003f06070 */
[----:B------:R-:W-:-:S12]  /*01f0*/  BSSY.RECONVERGENT B1, `(.L_x_91) ;  /* 0x0000060000017945 */ /* 0x000fd80003800200 */
[----:B------:R-:W-:Y:S05]  /*0200*/  @P0 BRA `(.L_x_92) ;  /* 0x0000000400780947 */ /* 0x000fea0003800000 */
[----:B0-----:R-:W-:Y:S01]  /*0210*/  LOP3.LUT R3, RZ, R9, RZ, 0x33, !PT ;  /* 0x00000009ff037212 */ /* 0x001fe200078e33ff */
[----:B------:R-:W-:Y:S04]  /*0220*/  BSSY.RECONVERGENT B2, `(.L_x_93) ;  /* 0x000002c000027945 */ /* 0x000fe80003800200 */
[----:B------:R-:W-:-:S05]  /*0230*/  IMAD.IADD R3, R3, 0x1, R4 ;  /* 0x0000000103037824 */ /* 0x000fca00078e0204 */
[C---:B------:R-:W-:Y:S02]  /*0240*/  ISETP.GE.U32.AND P0, PT, R3.reuse, 0xf00, PT ;  /* 0x00000f000300780c */ /* 0x040fe40003f06070 */
[----:B------:R-:W-:-:S04]  /*0250*/  LEA.HI R6, R3, 0x1, RZ, 0x18 ;  /* 0x0000000103067811 */ /* 0x000fc800078fc0ff */
[----:B------:R-:W-:-:S04]  /*0260*/  LOP3.LUT R22, R6, 0xf, RZ, 0xc0, !PT ;  /* 0x0000000f06167812 */ /* 0x000fc800078ec0ff */
[----:B------:R-:W-:-:S03]  /*0270*/  ISETP.NE.AND P1, PT, R22, RZ, PT ;  /* 0x000000ff1600720c */ /* 0x000fc60003f25270 */
[----:B------:R-:W-:Y:S10]  /*0280*/  @!P0 BRA `(.L_x_94) ;  /* 0x0000000000948947 */ /* 0x000ff40003800000 */
[----:B------:R-:W0:Y:S01]  /*0290*/  LDC.64 R2, c[0x0][0x380] ;  /* 0x0000e000ff027b82 */ /* 0x000e220000000a00 */
[----:B------:R-:W-:-:S05]  /*02a0*/  LOP3.LUT R8, R6, 0x1fffff0, RZ, 0xc0, !PT ;  /* 0x01fffff006087812 */ /* 0x000fca00078ec0ff */
[----:B------:R-:W-:Y:S02]  /*02b0*/  IMAD.MOV R8, RZ, RZ, -R8 ;  /* 0x000000ffff087224 */ /* 0x000fe400078e0a08 */
[----:B0-----:R-:W-:-:S03]  /*02c0*/  IMAD.WIDE.U32 R2, R9, 0x4, R2 ;  /* 0x0000000409027825 */ /* 0x001fc600078e0002 */
[----:B------:R-:W-:-:S05]  /*02d0*/  IADD3 R15, P0, PT, R2, 0x2000, RZ ;  /* 0x00002000020f7810 */ /* 0x000fca0007f1e0ff */
[----:B------:R-:W-:-:S08]  /*02e0*/  IMAD.X R3, RZ, RZ, R3, P0 ;  /* 0x000000ffff037224 */ /* 0x000fd000000e0603 */
.L_x_95:
        /* <DEDUP_REMOVED lines=31> */
.L_x_94:
[----:B------:R-:W-:Y:S05]  /*04e0*/  BSYNC.RECONVERGENT B2 ;  /* 0x0000000000027941 */ /* 0x000fea0003800200 */
.L_x_93:
[----:B------:R-:W-:Y:S05]  /*04f0*/  @!P1 BRA `(.L_x_92) ;  /* 0x0000000000bc9947 */ /* 0x000fea0003800000 */
[----:B------:R-:W-:Y:S01]  /*0500*/  ISETP.GE.U32.AND P0, PT, R22, 0x8, PT ;  /* 0x000000081600780c */ /* 0x000fe20003f06070 */
[----:B------:R-:W-:Y:S01]  /*0510*/  BSSY.RECONVERGENT B2, `(.L_x_96) ;  /* 0x0000013000027945 */ /* 0x000fe20003800200 */
[----:B------:R-:W-:-:S04]  /*0520*/  LOP3.LUT R16, R6, 0x7, RZ, 0xc0, !PT ;  /* 0x0000000706107812 */ /* 0x000fc800078ec0ff */
[----:B------:R-:W-:-:S07]  /*0530*/  ISETP.NE.AND P1, PT, R16, RZ, PT ;  /* 0x000000ff1000720c */ /* 0x000fce0003f25270 */
[----:B------:R-:W-:Y:S06]  /*0540*/  @!P0 BRA `(.L_x_97) ;  /* 0x00000000003c8947 */ /* 0x000fec0003800000 */
[----:B------:R-:W0:Y:S02]  /*0550*/  LDC.64 R2, c[0x0][0x380] ;  /* 0x0000e000ff027b82 */ /* 0x000e240000000a00 */
[----:B0-----:R-:W-:-:S05]  /*0560*/  IMAD.WIDE R2, R9, 0x4, R2 ;  /* 0x0000000409027825 */ /* 0x001fca00078e0202 */
        /* <DEDUP_REMOVED lines=13> */
.L_x_97:
[----:B------:R-:W-:Y:S05]  /*0640*/  BSYNC.RECONVERGENT B2 ;  /* 0x0000000000027941 */ /* 0x000fea0003800200 */
.L_x_96:
        /* <DEDUP_REMOVED lines=11> */
[----:B------:R-:W3:Y:S01]  /*0700*/  LDG.E R10, desc[UR6][R2.64+0xc00] ;  /* 0x000c0006020a7981 */ /* 0x000ee2000c1e1900 */
[----:B------:R-:W-:Y:S01]  /*0710*/  VIADD R9, R9, 0x400 ;  /* 0x0000040009097836 */ /* 0x000fe20000000000 */
[----:B--2--5:R-:W-:-:S04]  /*0720*/  VIMNMX3.U32 R0, R0, R11, R8, !PT ;  /* 0x0000000b0000720f */ /* 0x024fc80007800008 */
[----:B---3--:R-:W-:-:S07]  /*0730*/  VIMNMX3.U32 R0, R0, R13, R10, !PT ;  /* 0x0000000d0000720f */ /* 0x008fce000780000a */
.L_x_99:
[----:B------:R-:W-:Y:S05]  /*0740*/  BSYNC.RECONVERGENT B2 ;  /* 0x0000000000027941 */ /* 0x000fea0003800200 */
.L_x_98:
[----:B------:R-:W-:Y:S05]  /*0750*/  @!P1 BRA `(.L_x_92) ;  /* 0x0000000000249947 */ /* 0x000fea0003800000 */
[----:B------:R-:W0:Y:S01]  /*0760*/  LDC.64 R10, c[0x0][0x380] ;  /* 0x0000e000ff0a7b82 */ /* 0x000e220000000a00 */
[----:B------:R-:W-:-:S07]  /*0770*/  IMAD.MOV R6, RZ, RZ, -R6 ;  /* 0x000000ffff067224 */ /* 0x000fce00078e0a06 */
.L_x_100:
[----:B0-----:R-:W-:-:S06]  /*0780*/  IMAD.WIDE R2, R9, 0x4, R10 ;  /* 0x0000000409027825 */ /* 0x001fcc00078e020a */
[----:B------:R-:W2:Y:S01]  /*0790*/  LDG.E R3, desc[UR6][R2.64] ;  /* 0x0000000602037981 */ /* 0x000ea2000c1e1900 */
[----:B------:R-:W-:Y:S02]  /*07a0*/  VIADD R6, R6, 0x1 ;  /* 0x0000000106067836 */ /* 0x000fe40000000000 */
[----:B------:R-:W-:-:S03]  /*07b0*/  VIADD R9, R9, 0x100 ;  /* 0x0000010009097836 */ /* 0x000fc60000000000 */
[----:B------:R-:W-:Y:S02]  /*07c0*/  ISETP.NE.AND P0, PT, R6, RZ, PT ;  /* 0x000000ff0600720c */ /* 0x000fe40003f05270 */
[----:B--2--5:R-:W-:-:S11]  /*07d0*/  VIMNMX.U32 R0, PT, PT, R3, R0, !PT ;  /* 0x0000000003007248 */ /* 0x024fd60007fe0000 */
[----:B------:R-:W-:Y:S05]  /*07e0*/  @P0 BRA `(.L_x_100) ;  /* 0xfffffffc00e40947 */ /* 0x000fea000383ffff */
.L_x_92:
[----:B------:R-:W-:Y:S05]  /*07f0*/  BSYNC.RECONVERGENT B1 ;  /* 0x0000000000017941 */ /* 0x000fea0003800200 */
.L_x_91:
[----:B------:R-:W-:Y:S01]  /*0800*/  ISETP.GE.U32.AND P0, PT, R4, 0x100, PT ;  /* 0x000001000400780c */ /* 0x000fe20003f06070 */
[----:B-----5:R-:W-:-:S03]  /*0810*/  IMAD.MOV.U32 R11, RZ, RZ, R0 ;  /* 0x000000ffff0b7224 */ /* 0x020fc600078e0000 */
[----:B------:R-:W-:-:S13]  /*0820*/  ISETP.GE.U32.AND.EX P0, PT, R5, RZ, PT, P0 ;  /* 0x000000ff0500720c */ /* 0x000fda0003f06100 */
[----:B------:R-:W-:Y:S05]  /*0830*/  @!P0 BRA `(.L_x_101) ;  /* 0x0000000000a08947 */ /* 0x000fea0003800000 */
[----:B------:R-:W1:Y:S01]  /*0840*/  S2R R6, SR_LANEID ;  /* 0x0000000000067919 */ /* 0x000e620000000000 */
[----:B------:R-:W-:Y:S01]  /*0850*/  ISETP.NE.AND P5, PT, R7, RZ, PT ;  /* 0x000000ff0700720c */ /* 0x000fe20003fa5270 */
[----:B------:R-:W2:Y:S02]  /*0860*/  SHFL.DOWN PT, R0, R11, 0x1, 0x1f ;  /* 0x08201f000b007f89 */ /* 0x000ea400000e0000 */
[----:B--2---:R-:W-:Y:S02]  /*0870*/  VIMNMX.U32 R0, PT, PT, R0, R11, !PT ;  /* 0x0000000b00007248 */ /* 0x004fe40007fe0000 */
[C---:B-1----:R-:W-:Y:S02]  /*0880*/  ISETP.GT.AND P0, PT, R6.reuse, 0x1e, PT ;  /* 0x0000001e0600780c */ /* 0x042fe40003f04270 */
[----:B------:R-:W-:Y:S02]  /*0890*/  ISETP.NE.AND P1, PT, R6, RZ, PT ;  /* 0x000000ff0600720c */ /* 0x000fe40003f25270 */
[----:B------:R-:W-:-:S02]  /*08a0*/  SEL R0, R11, R0, P0 ;  /* 0x000000000b007207 */ /* 0x000fc40000000000 */
        /* <DEDUP_REMOVED lines=15> */
[----:B------:R-:W-:-:S03]  /*09a0*/  ISETP.GT.AND P0, PT, R6, 0xf, PT ;  /* 0x0000000f0600780c */ /* 0x000fc60003f04270 */
[----:B------:R-:W0:Y:S02]  /*09b0*/  SHFL.DOWN PT, R3, R0, 0x10, 0x1f ;  /* 0x0a001f0000037f89 */ /* 0x000e2400000e0000 */
[----:B0-----:R-:W-:-:S04]  /*09c0*/  VIMNMX.U32 R3, PT, PT, R0, R3, !PT ;  /* 0x0000000300037248 */ /* 0x001fc80007fe0000 */
[----:B------:R-:W-:Y:S01]  /*09d0*/  SEL R9, R0, R3, P0 ;  /* 0x0000000300097207 */ /* 0x000fe20000000000 */
[----:B------:R1:W-:Y:S01]  /*09e0*/  @!P1 STS [R2+0x8], R3 ;  /* 0x0000080302009388 */ /* 0x0003e20000000800 */
[----:B------:R-:W-:Y:S06]  /*09f0*/  BAR.SYNC.DEFER_BLOCKING 0x0 ;  /* 0x0000000000007b1d */ /* 0x000fec0000010000 */
[----:B------:R-:W-:Y:S05]  /*0a00*/  @P5 BRA `(.L_x_102) ;  /* 0x0000001000cc5947 */ /* 0x000fea0003800000 */
[----:B------:R-:W0:Y:S01]  /*0a10*/  S2UR UR5, SR_CgaCtaId ;  /* 0x00000000000579c3 */ /* 0x000e220000008800 */
[----:B------:R-:W-:Y:S02]  /*0a20*/  UMOV UR4, 0x400 ;  /* 0x0000040000047882 */ /* 0x000fe40000000000 */
[----:B0-----:R-:W-:-:S09]  /*0a30*/  ULEA UR4, UR5, UR4, 0x18 ;  /* 0x0000000405047291 */ /* 0x001fd2000f8ec0ff */
[----:B------:R-:W-:Y:S04]  /*0a40*/  LDS R0, [UR4+0xc] ;  /* 0x00000c04ff007984 */ /* 0x000fe80008000800 */
[----:B------:R-:W0:Y:S04]  /*0a50*/  LDS.128 R4, [UR4+0x10] ;  /* 0x00001004ff047984 */ /* 0x000e280008000c00 */
[----:B-1----:R-:W1:Y:S01]  /*0a60*/  LDS.64 R2, [UR4+0x20] ;  /* 0x00002004ff027984 */ /* 0x002e620008000a00 */
[----:B0-----:R-:W-:-:S04]  /*0a70*/  VIMNMX3.U32 R0, R9, R0, R4, !PT ;  /* 0x000000000900720f */ /* 0x001fc80007800004 */
[----:B------:R-:W-:-:S04]  /*0a80*/  VIMNMX3.U32 R0, R0, R5, R6, !PT ;  /* 0x000000050000720f */ /* 0x000fc80007800006 */
[----:B-1----:R-:W-:-:S04]  /*0a90*/  VIMNMX3.U32 R0, R0, R7, R2, !PT ;  /* 0x000000070000720f */ /* 0x002fc80007800002 */
[----:B------:R-:W-:Y:S01]  /*0aa0*/  VIMNMX.U32 R9, PT, PT, R0, R3, !PT ;  /* 0x0000000300097248 */ /* 0x000fe20007fe0000 */
[----:B------:R-:W-:Y:S06]  /*0ab0*/  BRA `(.L_x_102) ;  /* 0x0000001000a07947 */ /* 0x000fec0003800000 */
.L_x_101:
[----:B------:R-:W1:Y:S01]  /*0ac0*/  S2R R13, SR_LANEID ;  /* 0x00000000000d7919 */ /* 0x000e620000000000 */
[C---:B------:R-:W-:Y:S02]  /*0ad0*/  LOP3.LUT R0, R7.reuse, 0x3e0, RZ, 0xc0, !PT ;  /* 0x000003e007007812 */ /* 0x040fe400078ec0ff */
[----:B------:R-:W-:Y:S02]  /*0ae0*/  ISETP.NE.AND P5, PT, R7, RZ, PT ;  /* 0x000000ff0700720c */ /* 0x000fe40003fa5270 */
[----:B------:R-:W-:Y:S01]  /*0af0*/  LOP3.LUT R9, RZ, R0, RZ, 0x33, !PT ;  /* 0x00000000ff097212 */ /* 0x000fe200078e33ff */
[----:B0-----:R-:W-:-:S04]  /*0b00*/  VIADD R3, R0, 0x20 ;  /* 0x0000002000037836 */ /* 0x001fc80000000000 */
[----:B------:R-:W-:Y:S01]  /*0b10*/  IMAD.IADD R9, R9, 0x1, R4 ;  /* 0x0000000109097824 */ /* 0x000fe200078e0204 */
[----:B------:R-:W-:-:S04]  /*0b20*/  ISETP.GT.U32.AND P0, PT, R3, R4, PT ;  /* 0x000000040300720c */ /* 0x000fc80003f04070 */
        /* <DEDUP_REMOVED lines=26> */
[----:B0-----:R-:W-:-:S05]  /*0cd0*/  @!P0 VIMNMX.U32 R11, PT, PT, R11, R2, !PT ;  /* 0x000000020b0b8248 */ /* 0x001fca0007fe0000 */
[----:B------:R-:W-:-:S05]  /*0ce0*/  IMAD.MOV.U32 R9, RZ, RZ, R11 ;  /* 0x000000ffff097224 */ /* 0x000fca00078e000b */
[----:B------:R0:W-:Y:S01]  /*0cf0*/  @!P1 STS [R6+0x8], R9 ;  /* 0x0000080906009388 */ /* 0x0001e20000000800 */
[----:B------:R-:W-:Y:S06]  /*0d00*/  BAR.SYNC.DEFER_BLOCKING 0x0 ;  /* 0x0000000000007b1d */ /* 0x000fec0000010000 */
[----:B------:R-:W-:Y:S05]  /*0d10*/  @P5 BRA `(.L_x_102) ;  /* 0x0000001000085947 */ /* 0x000fea0003800000 */
[----:B------:R-:W1:Y:S01]  /*0d20*/  S2UR UR5, SR_CgaCtaId ;  /* 0x00000000000579c3 */ /* 0x000e620000008800 */
[----:B------:R-:W-:Y:S01]  /*0d30*/  UMOV UR4, 0x400 ;  /* 0x0000040000047882 */ /* 0x000fe20000000000 */
[C---:B------:R-:W-:Y:S02]  /*0d40*/  ISETP.GT.U32.AND P3, PT, R4.reuse, 0x20, PT ;  /* 0x000000200400780c */ /* 0x040fe40003f64070 */
[C---:B------:R-:W-:Y:S02]  /*0d50*/  ISETP.GT.U32.AND P1, PT, R4.reuse, 0x40, PT ;  /* 0x000000400400780c */ /* 0x040fe40003f24070 */
[C---:B------:R-:W-:Y:S02]  /*0d60*/  ISETP.GT.U32.AND.EX P3, PT, R5.reuse, RZ, PT, P3 ;  /* 0x000000ff0500720c */ /* 0x040fe40003f64130 */
[----:B------:R-:W-:Y:S02]  /*0d70*/  ISETP.GT.U32.AND P0, PT, R4, 0x60, PT ;  /* 0x000000600400780c */ /* 0x000fe40003f04070 */
[----:B------:R-:W-:-:S02]  /*0d80*/  ISETP.GT.U32.AND.EX P1, PT, R5, RZ, PT, P1 ;  /* 0x000000ff0500720c */ /* 0x000fc40003f24110 */
[C---:B------:R-:W-:Y:S02]  /*0d90*/  ISETP.GT.U32.AND P2, PT, R4.reuse, 0x80, PT ;  /* 0x000000800400780c */ /* 0x040fe40003f44070 */
[C---:B------:R-:W-:Y:S02]  /*0da0*/  ISETP.GT.U32.AND.EX P0, PT, R5.reuse, RZ, PT, P0 ;  /* 0x000000ff0500720c */ /* 0x040fe40003f04100 */
[----:B------:R-:W-:Y:S02]  /*0db0*/  ISETP.GT.U32.AND P4, PT, R4, 0xa0, PT ;  /* 0x000000a00400780c */ /* 0x000fe40003f84070 */
[C---:B------:R-:W-:Y:S02]  /*0dc0*/  ISETP.GT.U32.AND.EX P2, PT, R5.reuse, RZ, PT, P2 ;  /* 0x000000ff0500720c */ /* 0x040fe40003f44120 */
[----:B------:R-:W-:Y:S01]  /*0dd0*/  ISETP.GT.U32.AND.EX P4, PT, R5, RZ, PT, P4 ;  /* 0x000000ff0500720c */ /* 0x000fe20003f84140 */
[----:B-1----:R-:W-:-:S09]  /*0de0*/  ULEA UR4, UR5, UR4, 0x18 ;  /* 0x0000000405047291 */ /* 0x002fd2000f8ec0ff */
[----:B------:R-:W0:Y:S04]  /*0df0*/  LDS R0, [UR4+0xc] ;  /* 0x00000c04ff007984 */ /* 0x000e280008000800 */
[----:B------:R-:W1:Y:S04]  /*0e00*/  LDS.128 R12, [UR4+0x10] ;  /* 0x00001004ff0c7984 */ /* 0x000e680008000c00 */
[----:B------:R-:W2:Y:S01]  /*0e10*/  LDS.64 R2, [UR4+0x20] ;  /* 0x00002004ff027984 */ /* 0x000ea20008000a00 */
[----:B0-----:R-:W-:Y:S02]  /*0e20*/  @P3 VIMNMX.U32 R9, PT, PT, R9, R0, !PT ;  /* 0x0000000009093248 */ /* 0x001fe40007fe0000 */
[----:B------:R-:W-:-:S02]  /*0e30*/  ISETP.GT.U32.AND P3, PT, R4, 0xc0, PT ;  /* 0x000000c00400780c */ /* 0x000fc40003f64070 */
[----:B-1----:R-:W-:Y:S02]  /*0e40*/  @P1 VIMNMX.U32 R9, PT, PT, R9, R12, !PT ;  /* 0x0000000c09091248 */ /* 0x002fe40007fe0000 */
[----:B------:R-:W-:Y:S02]  /*0e50*/  ISETP.GT.U32.AND P1, PT, R4, 0xe0, PT ;  /* 0x000000e00400780c */ /* 0x000fe40003f24070 */
[----:B------:R-:W-:Y:S02]  /*0e60*/  ISETP.GT.U32.AND.EX P3, PT, R5, RZ, PT, P3 ;  /* 0x000000ff0500720c */ /* 0x000fe40003f64130 */
[----:B------:R-:W-:Y:S02]  /*0e70*/  @P0 VIMNMX.U32 R9, PT, PT, R9, R13, !PT ;  /* 0x0000000d09090248 */ /* 0x000fe40007fe0000 */
[----:B------:R-:W-:Y:S02]  /*0e80*/  ISETP.GT.U32.AND.EX P1, PT, R5, RZ, PT, P1 ;  /* 0x000000ff0500720c */ /* 0x000fe40003f24110 */
[----:B------:R-:W-:-:S04]  /*0e90*/  @P2 VIMNMX.U32 R9, PT, PT, R9, R14, !PT ;  /* 0x0000000e09092248 */ /* 0x000fc80007fe0000 */
[----:B------:R-:W-:-:S04]  /*0ea0*/  @P4 VIMNMX.U32 R9, PT, PT, R9, R15, !PT ;  /* 0x0000000f09094248 */ /* 0x000fc80007fe0000 */
[----:B--2---:R-:W-:-:S04]  /*0eb0*/  @P3 VIMNMX.U32 R9, PT, PT, R9, R2, !PT ;  /* 0x0000000209093248 */ /* 0x004fc80007fe0000 */
[----:B------:R-:W-:Y:S01]  /*0ec0*/  @P1 VIMNMX.U32 R9, PT, PT, R9, R3, !PT ;  /* 0x0000000309091248 */ /* 0x000fe20007fe0000 */
[----:B------:R-:W-:Y:S06]  /*0ed0*/  BRA `(.L_x_102) ;  /* 0x0000000c00987947 */ /* 0x000fec0003800000 */
.L_x_88:
[----:B------:R-:W0:Y:S01]  /*0ee0*/  S2R R0, SR_TID.X ;  /* 0x0000000000007919 */ /* 0x000e220000002100 */
[----:B------:R-:W0:Y:S02]  /*0ef0*/  LDC.64 R2, c[0x0][0x380] ;  /* 0x0000e000ff027b82 */ /* 0x000e240000000a00 */
[----:B0-----:R-:W-:-:S05]  /*0f00*/  IMAD.WIDE.U32 R2, R0, 0x4, R2 ;  /* 0x0000000400027825 */ /* 0x001fca00078e0002 */
        /* <DEDUP_REMOVED lines=16> */
[----:B------:R-:W-:-:S04]  /*1010*/  IADD3 R12, P1, PT, R4, -0x1000, RZ ;  /* 0xfffff000040c7810 */ /* 0x000fc80007f3e0ff */
[----:B------:R-:W-:Y:S02]  /*1020*/  ISETP.GE.U32.AND P0, PT, R12, 0x1000, PT ;  /* 0x000010000c00780c */ /* 0x000fe40003f06070 */
[----:B--2---:R-:W-:Y:S02]  /*1030*/  VIMNMX3.U32 R9, R9, R10, R11, !PT ;  /* 0x0000000a0909720f */ /* 0x004fe4000780000b */
[----:B------:R-:W-:-:S04]  /*1040*/  IADD3.X R11, PT, PT, R5, -0x1, RZ, P1, !PT ;  /* 0xffffffff050b7810 */ /* 0x000fc80000ffe4ff */
[----:B------:R-:W-:Y:S02]  /*1050*/  ISETP.GE.U32.AND.EX P0, PT, R11, RZ, PT, P0 ;  /* 0x000000ff0b00720c */ /* 0x000fe40003f06100 */
[----:B---3--:R-:W-:Y:S01]  /*1060*/  VIMNMX3.U32 R6, R6, R7, R8, !PT ;  /* 0x000000070606720f */ /* 0x008fe20007800008 */
[----:B------:R-:W-:Y:S01]  /*1070*/  IMAD.MOV.U32 R8, RZ, RZ, RZ ;  /* 0x000000ffff087224 */ /* 0x000fe200078e00ff */
[----:B----4-:R-:W-:-:S04]  /*1080*/  VIMNMX3.U32 R13, R13, R14, R15, !PT ;  /* 0x0000000e0d0d720f */ /* 0x010fc8000780000f */
[----:B------:R-:W-:Y:S02]  /*1090*/  VIMNMX3.U32 R6, R6, R9, R13, !PT ;  /* 0x000000090606720f */ /* 0x000fe4000780000d */
[----:B-----5:R-:W-:Y:S01]  /*10a0*/  VIMNMX3.U32 R17, R16, R17, R18, !PT ;  /* 0x000000111011720f */ /* 0x020fe20007800012 */
[----:B------:R-:W-:Y:S01]  /*10b0*/  IMAD.MOV.U32 R9, RZ, RZ, 0x1000 ;  /* 0x00001000ff097424 */ /* 0x000fe200078e00ff */
[----:B------:R-:W-:-:S04]  /*10c0*/  VIMNMX3.U32 R19, R19, R20, R21, !PT ;  /* 0x000000141313720f */ /* 0x000fc80007800015 */
[----:B------:R-:W-:-:S04]  /*10d0*/  VIMNMX3.U32 R17, R17, R19, R22, !PT ;  /* 0x000000131111720f */ /* 0x000fc80007800016 */
[----:B------:R-:W-:Y:S01]  /*10e0*/  VIMNMX.U32 R10, PT, PT, R6, R17, !PT ;  /* 0x00000011060a7248 */ /* 0x000fe20007fe0000 */
[----:B------:R-:W-:Y:S06]  /*10f0*/  @!P0 BRA `(.L_x_103) ;  /* 0x0000000000a08947 */ /* 0x000fec0003800000 */
[----:B------:R-:W0:Y:S01]  /*1100*/  LDC.64 R4, c[0x0][0x390] ;  /* 0x0000e400ff047b82 */ /* 0x000e220000000a00 */
[----:B------:R-:W-:Y:S02]  /*1110*/  IMAD.MOV.U32 R9, RZ, RZ, 0x1000 ;  /* 0x00001000ff097424 */ /* 0x000fe400078e00ff */
[----:B------:R-:W-:-:S07]  /*1120*/  IMAD.MOV.U32 R8, RZ, RZ, RZ ;  /* 0x000000ffff087224 */ /* 0x000fce00078e00ff */
.L_x_105:
[----:B------:R-:W-:-:S04]  /*1130*/  LEA R6, P0, R9, R2, 0x2 ;  /* 0x0000000209067211 */ /* 0x000fc800078010ff */
[----:B------:R-:W-:-:S05]  /*1140*/  LEA.HI.X R7, R9, R3, R8, 0x2, P0 ;  /* 0x0000000309077211 */ /* 0x000fca00000f1408 */
[----:B------:R-:W2:Y:S04]  /*1150*/  LDG.E R13, desc[UR6][R6.64+0x800] ;  /* 0x00080006060d7981 */ /* 0x000ea8000c1e1900 */
[----:B------:R-:W2:Y:S04]  /*1160*/  LDG.E R14, desc[UR6][R6.64+0xc00] ;  /* 0x000c0006060e7981 */ /* 0x000ea8000c1e1900 */
[----:B------:R-:W2:Y:S04]  /*1170*/  LDG.E R15, desc[UR6][R6.64+0x1000] ;  /* 0x00100006060f7981 */ /* 0x000ea8000c1e1900 */
        /* <DEDUP_REMOVED lines=13> */
[----:B0-----:R-:W-:-:S04]  /*1250*/  IADD3 R29, P1, PT, -R9, R4, RZ ;  /* 0x00000004091d7210 */ /* 0x001fc80007f3e1ff */
[----:B------:R-:W-:Y:S02]  /*1260*/  ISETP.GE.U32.AND P0, PT, R29, 0x1000, PT ;  /* 0x000010001d00780c */ /* 0x000fe40003f06070 */
[----:B--2---:R-:W-:Y:S01]  /*1270*/  VIMNMX3.U32 R13, R13, R14, R15, !PT ;  /* 0x0000000e0d0d720f */ /* 0x004fe2000780000f */
[----:B------:R-:W-:-:S05]  /*1280*/  IMAD.X R14, R5, 0x1, ~R8, P1 ;  /* 0x00000001050e7824 */ /* 0x000fca00008e0e08 */
[----:B------:R-:W-:Y:S02]  /*1290*/  ISETP.GE.U32.AND.EX P0, PT, R14, RZ, PT, P0 ;  /* 0x000000ff0e00720c */ /* 0x000fe40003f06100 */
        /* <DEDUP_REMOVED lines=9> */
[----:B------:R-:W-:-:S05]  /*1330*/  IADD3 R9, P0, PT, R9, 0x1000, RZ ;  /* 0x0000100009097810 */ /* 0x000fca0007f1e0ff */
[----:B------:R-:W-:Y:S01]  /*1340*/  IMAD.X R8, RZ, RZ, R8, P0 ;  /* 0x000000ffff087224 */ /* 0x000fe200000e0608 */
[----:B------:R-:W-:-:S04]  /*1350*/  ISETP.GT.U32.AND P0, PT, R9, R12, PT ;  /* 0x0000000c0900720c */ /* 0x000fc80003f04070 */
[----:B------:R-:W-:-:S13]  /*1360*/  ISETP.GT.U32.AND.EX P0, PT, R8, R11, PT, P0 ;  /* 0x0000000b0800720c */ /* 0x000fda0003f04100 */
[----:B------:R-:W-:Y:S05]  /*1370*/  @!P0 BRA `(.L_x_105) ;  /* 0xfffffffc006c8947 */ /* 0x000fea000383ffff */
.L_x_103:
[----:B------:R-:W-:Y:S01]  /*1380*/  IMAD.IADD R3, R4, 0x1, -R9 ;  /* 0x0000000104037824 */ /* 0x000fe200078e0a09 */
[----:B------:R-:W-:Y:S01]  /*1390*/  ISETP.GE.U32.AND P1, PT, R9, R4, PT ;  /* 0x000000040900720c */ /* 0x000fe20003f26070 */
[----:B------:R-:W-:Y:S03]  /*13a0*/  BSSY.RECONVERGENT B1, `(.L_x_104) ;  /* 0x0000072000017945 */ /* 0x000fe60003800200 */
[----:B------:R-:W-:-:S04]  /*13b0*/  ISETP.GE.AND P0, PT, R0, R3, PT ;  /* 0x000000030000720c */ /* 0x000fc80003f06270 */
[----:B------:R-:W-:-:S13]  /*13c0*/  ISETP.GE.U32.OR.EX P0, PT, R8, R5, P0, P1 ;  /* 0x000000050800720c */ /* 0x000fda0000706510 */
[----:B------:R-:W-:Y:S05]  /*13d0*/  @P0 BRA `(.L_x_106) ;  /* 0x0000000400b80947 */ /* 0x000fea0003800000 */
[----:B------:R-:W-:Y:S01]  /*13e0*/  LOP3.LUT R2, RZ, R0, RZ, 0x33, !PT ;  /* 0x00000000ff027212 */ /* 0x000fe200078e33ff */
[----:B------:R-:W-:Y:S03]  /*13f0*/  BSSY.RECONVERGENT B2, `(.L_x_107) ;  /* 0x0000031000027945 */ /* 0x000fe60003800200 */
[----:B------:R-:W-:Y:S01]  /*1400*/  IADD3 R2, PT, PT, -R9, R4, R2 ;  /* 0x0000000409027210 */ /* 0x000fe20007ffe102 */
[----:B------:R-:W-:-:S03]  /*1410*/  IMAD.MOV.U32 R4, RZ, RZ, R0 ;  /* 0x000000ffff047224 */ /* 0x000fc600078e0000 */
[C---:B------:R-:W-:Y:S02]  /*1420*/  ISETP.GE.U32.AND P1, PT, R2.reuse, 0xf00, PT ;  /* 0x00000f000200780c */ /* 0x040fe40003f26070 */
[----:B------:R-:W-:-:S04]  /*1430*/  LEA.HI R5, R2, 0x1, RZ, 0x18 ;  /* 0x0000000102057811 */ /* 0x000fc800078fc0ff */
[----:B------:R-:W-:-:S04]  /*1440*/  LOP3.LUT R24, R5, 0xf, RZ, 0xc0, !PT ;  /* 0x0000000f05187812 */ /* 0x000fc800078ec0ff */
[----:B------:R-:W-:-:S03]  /*1450*/  ISETP.NE.AND P0, PT, R24, RZ, PT ;  /* 0x000000ff1800720c */ /* 0x000fc60003f05270 */
[----:B------:R-:W-:Y:S10]  /*1460*/  @!P1 BRA `(.L_x_108) ;  /* 0x0000000000a49947 */ /* 0x000ff40003800000 */
[----:B------:R-:W0:Y:S01]  /*1470*/  LDCU.64 UR4, c[0x0][0x380] ;  /* 0x00007000ff0477ac */ /* 0x000e220008000a00 */
[----:B------:R-:W-:Y:S01]  /*1480*/  IADD3 R3, P1, PT, R0, R9, RZ ;  /* 0x0000000900037210 */ /* 0x000fe20007f3e0ff */
[----:B------:R-:W-:Y:S01]  /*1490*/  IMAD.MOV.U32 R4, RZ, RZ, R0 ;  /* 0x000000ffff047224 */ /* 0x000fe200078e0000 */
[----:B------:R-:W-:-:S03]  /*14a0*/  LOP3.LUT R14, R5, 0x1fffff0, RZ, 0xc0, !PT ;  /* 0x01fffff0050e7812 */ /* 0x000fc600078ec0ff */
[----:B------:R-:W-:Y:S02]  /*14b0*/  IMAD.X R2, RZ, RZ, R8, P1 ;  /* 0x000000ffff027224 */ /* 0x000fe400008e0608 */
[----:B------:R-:W-:Y:S01]  /*14c0*/  IMAD.MOV R14, RZ, RZ, -R14 ;  /* 0x000000ffff0e7224 */ /* 0x000fe200078e0a0e */
[----:B0-----:R-:W-:-:S04]  /*14d0*/  LEA R15, P2, R3, UR4, 0x2 ;  /* 0x00000004030f7c11 */ /* 0x001fc8000f8410ff */
[----:B------:R-:W-:Y:S02]  /*14e0*/  IADD3 R15, P1, PT, R15, 0x2000, RZ ;  /* 0x000020000f0f7810 */ /* 0x000fe40007f3e0ff */
[----:B------:R-:W-:-:S05]  /*14f0*/  LEA.HI.X R3, R3, UR5, R2, 0x2, P2 ;  /* 0x0000000503037c11 */ /* 0x000fca00090f1402 */
[----:B------:R-:W-:-:S07]  /*1500*/  IMAD.X R3, RZ, RZ, R3, P1 ;  /* 0x000000ffff037224 */ /* 0x000fce00008e0603 */
.L_x_109:
        /* <DEDUP_REMOVED lines=16> */
[----:B------:R0:W5:Y:S01]  /*1610*/  LDG.E R6, desc[UR6][R2.64+0x1c00] ;  /* 0x001c000602067981 */ /* 0x000162000c1e1900 */
        /* <DEDUP_REMOVED lines=9> */
[----:B------:R-:W-:-:S05]  /*16b0*/  IADD3 R15, P2, PT, R2, 0x4000, RZ ;  /* 0x00004000020f7810 */ /* 0x000fca0007f5e0ff */
[----:B0-----:R-:W-:Y:S01]  /*16c0*/  IMAD.X R3, RZ, RZ, R3, P2 ;  /* 0x000000ffff037224 */ /* 0x001fe200010e0603 */
[----:B------:R-:W-:-:S04]  /*16d0*/  VIMNMX3.U32 R7, R11, R12, R7, !PT ;  /* 0x0000000c0b07720f */ /* 0x000fc80007800007 */
[----:B------:R-:W-:Y:S01]  /*16e0*/  VIMNMX3.U32 R10, R7, R13, R6, !PT ;  /* 0x0000000d070a720f */ /* 0x000fe20007800006 */
[----:B------:R-:W-:Y:S06]  /*16f0*/  @P1 BRA `(.L_x_109) ;  /* 0xfffffffc00841947 */ /* 0x000fec000383ffff */
.L_x_108:
[----:B------:R-:W-:Y:S05]  /*1700*/  BSYNC.RECONVERGENT B2 ;  /* 0x0000000000027941 */ /* 0x000fea0003800200 */
.L_x_107:
[----:B------:R-:W-:Y:S05]  /*1710*/  @!P0 BRA `(.L_x_106) ;  /* 0x0000000000e88947 */ /* 0x000fea0003800000 */
[----:B------:R-:W-:Y:S01]  /*1720*/  ISETP.GE.U32.AND P0, PT, R24, 0x8, PT ;  /* 0x000000081800780c */ /* 0x000fe20003f06070 */
[----:B------:R-:W-:Y:S01]  /*1730*/  BSSY.RECONVERGENT B2, `(.L_x_110) ;  /* 0x0000016000027945 */ /* 0x000fe20003800200 */
[----:B------:R-:W-:-:S04]  /*1740*/  LOP3.LUT R17, R5, 0x7, RZ, 0xc0, !PT ;  /* 0x0000000705117812 */ /* 0x000fc800078ec0ff */
[----:B------:R-:W-:-:S07]  /*1750*/  ISETP.NE.AND P1, PT, R17, RZ, PT ;  /* 0x000000ff1100720c */ /* 0x000fce0003f25270 */
[----:B------:R-:W-:Y:S06]  /*1760*/  @!P0 BRA `(.L_x_111) ;  /* 0x0000000000488947 */ /* 0x000fec0003800000 */
[----:B------:R-:W0:Y:S01]  /*1770*/  LDCU.64 UR4, c[0x0][0x380] ;  /* 0x00007000ff0477ac */ /* 0x000e220008000a00 */
[----:B------:R-:W-:-:S05]  /*1780*/  IADD3 R3, P0, PT, R4, R9, RZ ;  /* 0x0000000904037210 */ /* 0x000fca0007f1e0ff */
[----:B------:R-:W-:Y:S01]  /*1790*/  IMAD.X R6, RZ, RZ, R8, P0 ;  /* 0x000000ffff067224 */ /* 0x000fe200000e0608 */
        /* <DEDUP_REMOVED lines=15> */
.L_x_111:
[----:B------:R-:W-:Y:S05]  /*1890*/  BSYNC.RECONVERGENT B2 ;  /* 0x0000000000027941 */ /* 0x000fea0003800200 */
.L_x_110:
        /* <DEDUP_REMOVED lines=18> */
.L_x_113:
[----:B------:R-:W-:Y:S05]  /*19c0*/  BSYNC.RECONVERGENT B2 ;  /* 0x0000000000027941 */ /* 0x000fea0003800200 */
.L_x_112:
[----:B------:R-:W-:Y:S05]  /*19d0*/  @!P1 BRA `(.L_x_106) ;  /* 0x0000000000389947 */ /* 0x000fea0003800000 */
[----:B------:R-:W0:Y:S01]  /*19e0*/  LDCU.64 UR4, c[0x0][0x380] ;  /* 0x00007000ff0477ac */ /* 0x000e220008000a00 */
[----:B------:R-:W-:Y:S01]  /*19f0*/  IADD3 R5, P0, PT, R4, R9, RZ ;  /* 0x0000000904057210 */ /* 0x000fe20007f1e0ff */
[----:B------:R-:W-:-:S04]  /*1a00*/  IMAD.MOV R4, RZ, RZ, -R6 ;  /* 0x000000ffff047224 */ /* 0x000fc800078e0a06 */
[----:B------:R-:W-:Y:S01]  /*1a10*/  IMAD.X R8, RZ, RZ, R8, P0 ;  /* 0x000000ffff087224 */ /* 0x000fe200000e0608 */
[----:B0-----:R-:W-:-:S04]  /*1a20*/  LEA R2, P1, R5, UR4, 0x2 ;  /* 0x0000000405027c11 */ /* 0x001fc8000f8210ff */
[----:B------:R-:W-:-:S09]  /*1a30*/  LEA.HI.X R5, R5, UR5, R8, 0x2, P1 ;  /* 0x0000000505057c11 */ /* 0x000fd200088f1408 */
.L_x_114:
[----:B------:R-:W-:-:S06]  /*1a40*/  IMAD.MOV.U32 R3, RZ, RZ, R5 ;  /* 0x000000ffff037224 */ /* 0x000fcc00078e0005 */
[----:B------:R0:W2:Y:S01]  /*1a50*/  LDG.E R3, desc[UR6][R2.64] ;  /* 0x0000000602037981 */ /* 0x0000a2000c1e1900 */
[----:B------:R-:W-:-:S05]  /*1a60*/  VIADD R4, R4, 0x1 ;  /* 0x0000000104047836 */ /* 0x000fca0000000000 */
[----:B------:R-:W-:Y:S02]  /*1a70*/  ISETP.NE.AND P0, PT, R4, RZ, PT ;  /* 0x000000ff0400720c */ /* 0x000fe40003f05270 */
[----:B0-----:R-:W-:-:S05]  /*1a80*/  IADD3 R2, P1, PT, R2, 0x400, RZ ;  /* 0x0000040002027810 */ /* 0x001fca0007f3e0ff */
[----:B------:R-:W-:Y:S01]  /*1a90*/  IMAD.X R5, RZ, RZ, R5, P1 ;  /* 0x000000ffff057224 */ /* 0x000fe200008e0605 */
[----:B--2---:R-:W-:-:S05]  /*1aa0*/  VIMNMX.U32 R10, PT, PT, R3, R10, !PT ;  /* 0x0000000a030a7248 */ /* 0x004fca0007fe0000 */
[----:B------:R-:W-:Y:S05]  /*1ab0*/  @P0 BRA `(.L_x_114) ;  /* 0xfffffffc00e00947 */ /* 0x000fea000383ffff */
.L_x_106:
[----:B------:R-:W-:Y:S05]  /*1ac0*/  BSYNC.RECONVERGENT B1 ;  /* 0x0000000000017941 */ /* 0x000fea0003800200 */
.L_x_104:
[----:B------:R-:W0:Y:S01]  /*1ad0*/  S2R R6, SR_LANEID ;  /* 0x0000000000067919 */ /* 0x000e220000000000 */
[----:B------:R-:W-:Y:S01]  /*1ae0*/  IMAD.MOV.U32 R9, RZ, RZ, R10 ;  /* 0x000000ffff097224 */ /* 0x000fe200078e000a */
[----:B------:R-:W-:-:S04]  /*1af0*/  ISETP.NE.AND P5, PT, R0, RZ, PT ;  /* 0x000000ff0000720c */ /* 0x000fc80003fa5270 */
        /* <DEDUP_REMOVED lines=35> */
[----:B------:R-:W-:-:S07]  /*1d30*/  VIMNMX.U32 R9, PT, PT, R0, R3, !PT ;  /* 0x0000000300097248 */ /* 0x000fce0007fe0000 */
.L_x_102:
[----:B------:R-:W-:Y:S05]  /*1d40*/  BSYNC.RECONVERGENT B0 ;  /* 0x0000000000007941 */ /* 0x000fea0003800200 */
.L_x_87:
[----:B------:R-:W-:Y:S05]  /*1d50*/  @P5 EXIT ;  /* 0x000000000000594d */ /* 0x000fea0003800000 */
[----:B-12---:R-:W1:Y:S01]  /*1d60*/  LDC.64 R2, c[0x0][0x388] ;  /* 0x0000e200ff027b82 */ /* 0x006e620000000a00 */
[----:B------:R-:W0:Y:S02]  /*1d70*/  LDCU UR4, c[0x0][0x39c] ;  /* 0x00007380ff0477ac */ /* 0x000e240008000800 */
[----:B0-----:R-:W-:-:S05]  /*1d80*/  VIMNMX.U32 R9, PT, PT, R9, UR4, !PT ;  /* 0x0000000409097c48 */ /* 0x001fca000ffe0000 */
[----:B-1----:R-:W-:Y:S01]  /*1d90*/  STG.E desc[UR6][R2.64], R9 ;  /* 0x0000000902007986 */ /* 0x002fe2000c101906 */
[----:B------:R-:W-:Y:S05]  /*1da0*/  EXIT ;  /* 0x000000000000794d */ /* 0x000fea0003800000 */
.L_x_115:
        /* <DEDUP_REMOVED lines=13> */
.L_x_480:


//--------------------- .text._ZN3cub18CUB_300001_SM_10006detail6reduce28DeviceReduceSingleTileKernelINS2_10policy_hubIjjN4cuda3__47maximumIjEEE10Policy1000EPjSB_iS8_jjNS5_3std3__410__identityEEEvT0_T1_T2_T3_T4_T6_ --------------------------
	.section	.text._ZN3cub18CUB_300001_SM_10006detail6reduce28DeviceReduceSingleTileKernelINS2_10policy_hubIjjN4cuda3__47maximumIjEEE10Policy1000EPjSB_iS8_jjNS5_3std3__410__identityEEEvT0_T1_T2_T3_T4_T6_,"ax",@progbits
	.align	128
        .global         _ZN3cub18CUB_300001_SM_10006detail6reduce28DeviceReduceSingleTileKernelINS2_10policy_hubIjjN4cuda3__47maximumIjEEE10Policy1000EPjSB_iS8_jjNS5_3std3__410__identityEEEvT0_T1_T2_T3_T4_T6_
        .type           _ZN3cub18CUB_300001_SM_10006detail6reduce28DeviceReduceSingleTileKernelINS2_10policy_hubIjjN4cuda3__47maximumIjEEE10Policy1000EPjSB_iS8_jjNS5_3std3__410__identityEEEvT0_T1_T2_T3_T4_T6_,@function
        .size           _ZN3cub18CUB_300001_SM_10006detail6reduce28DeviceReduceSingleTileKernelINS2_10policy_hubIjjN4cuda3__47maximumIjEEE10Policy1000EPjSB_iS8_jjNS5_3std3__410__identityEEEvT0_T1_T2_T3_T4_T6_,(.L_x_481 - _ZN3cub18CUB_300001_SM_10006detail6reduce28DeviceReduceSingleTileKernelINS2_10policy_hubIjjN4cuda3__47maximumIjEEE10Policy1000EPjSB_iS8_jjNS5_3std3__410__identityEEEvT0_T1_T2_T3_T4_T6_)
        .other          _ZN3cub18CUB_300001_SM_10006detail6reduce28DeviceReduceSingleTileKernelINS2_10policy_hubIjjN4cuda3__47maximumIjEEE10Policy1000EPjSB_iS8_jjNS5_3std3__410__identityEEEvT0_T1_T2_T3_T4_T6_,@"STO_CUDA_ENTRY STV_DEFAULT"
_ZN3cub18CUB_300001_SM_10006detail6reduce28DeviceReduceSingleTileKernelINS2_10policy_hubIjjN4cuda3__47maximumIjEEE10Policy1000EPjSB_iS8_jjNS5_3std3__410__identityEEEvT0_T1_T2_T3_T4_T6_:
.text._ZN3cub18CUB_300001_SM_10006detail6reduce28DeviceReduceSingleTileKernelINS2_10policy_hubIjjN4cuda3__47maximumIjEEE10Policy1000EPjSB_iS8_jjNS5_3std3__410__identityEEEvT0_T1_T2_T3_T4_T6_:
        /* <DEDUP_REMOVED lines=13> */
.L_x_116:
        /* <DEDUP_REMOVED lines=16> */
.L_x_121:
[----:B------:R-:W-:Y:S05]  /*01d0*/  BSYNC.RECONVERGENT B1 ;  /* 0x0000000000017941 */ /* 0x000fea0003800200 */
.L_x_120:
        /* <DEDUP_REMOVED lines=16> */
.L_x_126:
        /* <DEDUP_REMOVED lines=9> */
.L_x_125:
[----:B------:R-:W-:Y:S05]  /*0370*/  BSYNC.RECONVERGENT B2 ;  /* 0x0000000000027941 */ /* 0x000fea0003800200 */
.L_x_124:
        /* <DEDUP_REMOVED lines=8> */
.L_x_129:
        /* <DEDUP_REMOVED lines=35> */
.L_x_128:
[----:B------:R-:W-:Y:S05]  /*0630*/  BSYNC.RECONVERGENT B2 ;  /* 0x0000000000027941 */ /* 0x000fea0003800200 */
.L_x_127:
        /* <DEDUP_REMOVED lines=22> */
.L_x_131:
[----:B------:R-:W-:Y:S05]  /*07a0*/  BSYNC.RECONVERGENT B2 ;  /* 0x0000000000027941 */ /* 0x000fea0003800200 */
.L_x_130:
        /* <DEDUP_REMOVED lines=10> */
.L_x_123:
[----:B------:R-:W-:Y:S05]  /*0850*/  BSYNC.RECONVERGENT B1 ;  /* 0x0000000000017941 */ /* 0x000fea0003800200 */
.L_x_122:
        /* <DEDUP_REMOVED lines=43> */
.L_x_132:
        /* <DEDUP_REMOVED lines=59> */
.L_x_119:
        /* <DEDUP_REMOVED lines=22> */
.L_x_136:
        /* <DEDUP_REMOVED lines=21> */
.L_x_134:
        /* <DEDUP_REMOVED lines=20> */
.L_x_140:
        /* <DEDUP_REMOVED lines=8> */
.L_x_139:
[----:B------:R-:W-:Y:S05]  /*1330*/  BSYNC.RECONVERGENT B2 ;  /* 0x0000000000027941 */ /* 0x000fea0003800200 */
.L_x_138:
        /* <DEDUP_REMOVED lines=16> */
.L_x_143:
        /* <DEDUP_REMOVED lines=39> */
.L_x_142:
[----:B------:R-:W-:Y:S05]  /*16b0*/  BSYNC.RECONVERGENT B2 ;  /* 0x0000000000027941 */ /* 0x000fea0003800200 */
.L_x_141:
        /* <DEDUP_REMOVED lines=27> */
.L_x_145:
[----:B------:R-:W-:Y:S05]  /*1870*/  BSYNC.RECONVERGENT B2 ;  /* 0x0000000000027941 */ /* 0x000fea0003800200 */
.L_x_144:
        /* <DEDUP_REMOVED lines=10> */
.L_x_137:
[----:B------:R-:W-:Y:S05]  /*1920*/  BSYNC.RECONVERGENT B1 ;  /* 0x0000000000017941 */ /* 0x000fea0003800200 */
.L_x_135:
        /* <DEDUP_REMOVED lines=39> */
.L_x_118:
        /* <DEDUP_REMOVED lines=12> */
.L_x_148:
[----:B------:R-:W-:Y:S05]  /*1c60*/  BSYNC.RECONVERGENT B1 ;  /* 0x0000000000017941 */ /* 0x000fea0003800200 */
.L_x_147:
        /* <DEDUP_REMOVED lines=16> */
.L_x_153:
        /* <DEDUP_REMOVED lines=9> */
.L_x_152:
[----:B------:R-:W-:Y:S05]  /*1e00*/  BSYNC.RECONVERGENT B2 ;  /* 0x0000000000027941 */ /* 0x000fea0003800200 */
.L_x_151:
        /* <DEDUP_REMOVED lines=8> */
.L_x_156:
        /* <DEDUP_REMOVED lines=35> */
.L_x_155:
[----:B------:R-:W-:Y:S05]  /*20c0*/  BSYNC.RECONVERGENT B2 ;  /* 0x0000000000027941 */ /* 0x000fea0003800200 */
.L_x_154:
        /* <DEDUP_REMOVED lines=22> */
.L_x_158:
[----:B------:R-:W-:Y:S05]  /*2230*/  BSYNC.RECONVERGENT B2 ;  /* 0x0000000000027941 */ /* 0x000fea0003800200 */
.L_x_157:
        /* <DEDUP_REMOVED lines=10> */
.L_x_150:
[----:B------:R-:W-:Y:S05]  /*22e0*/  BSYNC.RECONVERGENT B1 ;  /* 0x0000000000017941 */ /* 0x000fea0003800200 */
.L_x_149:
        /* <DEDUP_REMOVED lines=43> */
.L_x_159:
        /* <DEDUP_REMOVED lines=59> */
.L_x_146:
        /* <DEDUP_REMOVED lines=33> */
.L_x_162:
        /* <DEDUP_REMOVED lines=33> */
.L_x_160:
        /* <DEDUP_REMOVED lines=20> */
.L_x_166:
        /* <DEDUP_REMOVED lines=8> */
.L_x_165:
[----:B------:R-:W-:Y:S05]  /*2f30*/  BSYNC.RECONVERGENT B2 ;  /* 0x0000000000027941 */ /* 0x000fea0003800200 */
.L_x_164:
        /* <DEDUP_REMOVED lines=16> */
.L_x_169:
        /* <DEDUP_REMOVED lines=39> */
.L_x_168:
[----:B------:R-:W-:Y:S05]  /*32b0*/  BSYNC.RECONVERGENT B2 ;  /* 0x0000000000027941 */ /* 0x000fea0003800200 */
.L_x_167:
        /* <DEDUP_REMOVED lines=27> */
.L_x_171:
[----:B------:R-:W-:Y:S05]  /*3470*/  BSYNC.RECONVERGENT B2 ;  /* 0x0000000000027941 */ /* 0x000fea0003800200 */
.L_x_170:
        /* <DEDUP_REMOVED lines=10> */
.L_x_163:
[----:B------:R-:W-:Y:S05]  /*3520*/  BSYNC.RECONVERGENT B1 ;  /* 0x0000000000017941 */ /* 0x000fea0003800200 */
.L_x_161:
        /* <DEDUP_REMOVED lines=39> */
.L_x_133:
[----:B------:R-:W-:Y:S05]  /*37a0*/  BSYNC.RECONVERGENT B0 ;  /* 0x0000000000007941 */ /* 0x000fea0003800200 */
.L_x_117:
[----:B------:R-:W-:Y:S05]  /*37b0*/  @P0 EXIT ;  /* 0x000000000000094d */ /* 0x000fea0003800000 */
[----:B0-23--:R-:W0:Y:S01]  /*37c0*/  LDC.64 R2, c[0x0][0x388] ;  /* 0x0000e200ff027b82 */ /* 0x00de220000000a00 */
[----:B------:R-:W1:Y:S02]  /*37d0*/  LDCU UR4, c[0x0][0x398] ;  /* 0x00007300ff0477ac */ /* 0x000e640008000800 */
[----:B-1--4-:R-:W-:-:S05]  /*37e0*/  VIMNMX.U32 R5, PT, PT, R5, UR4, !PT ;  /* 0x0000000405057c48 */ /* 0x012fca000ffe0000 */
[----:B0-----:R-:W-:Y:S01]  /*37f0*/  STG.E desc[UR6][R2.64], R5 ;  /* 0x0000000502007986 */ /* 0x001fe2000c101906 */
[----:B------:R-:W-:Y:S05]  /*3800*/  EXIT ;  /* 0x000000000000794d */ /* 0x000fea0003800000 */
.L_x_172:
        /* <DEDUP_REMOVED lines=15> */
.L_x_481:


//--------------------- .text._ZN3cub18CUB_300001_SM_10006detail6reduce18DeviceReduceKernelINS2_10policy_hubIjjN4cuda3__47maximumIjEEE10Policy1000EN6thrust24THRUST_300001_SM_1000_NS6detail15normal_iteratorINSC_10device_ptrIjEEEEjS8_jNS5_3std3__410__identityEEEvT0_PT3_T1_NS0_13GridEvenShareISO_EET2_T4_ --------------------------
	.section	.text._ZN3cub18CUB_300001_SM_10006detail6reduce18DeviceReduceKernelINS2_10policy_hubIjjN4cuda3__47maximumIjEEE10Policy1000EN6thrust24THRUST_300001_SM_1000_NS6detail15normal_iteratorINSC_10device_ptrIjEEEEjS8_jNS5_3std3__410__identityEEEvT0_PT3_T1_NS0_13GridEvenShareISO_EET2_T4_,"ax",@progbits
	.align	128
        .global         _ZN3cub18CUB_300001_SM_10006detail6reduce18DeviceReduceKernelINS2_10policy_hubIjjN4cuda3__47maximumIjEEE10Policy1000EN6thrust24THRUST_300001_SM_1000_NS6detail15normal_iteratorINSC_10device_ptrIjEEEEjS8_jNS5_3std3__410__identityEEEvT0_PT3_T1_NS0_13GridEvenShareISO_EET2_T4_
        .type           _ZN3cub18CUB_300001_SM_10006detail6reduce18DeviceReduceKernelINS2_10policy_hubIjjN4cuda3__47maximumIjEEE10Policy1000EN6thrust24THRUST_300001_SM_1000_NS6detail15normal_iteratorINSC_10device_ptrIjEEEEjS8_jNS5_3std3__410__identityEEEvT0_PT3_T1_NS0_13GridEvenShareISO_EET2_T4_,@function
        .size           _ZN3cub18CUB_300001_SM_10006detail6reduce18DeviceReduceKernelINS2_10policy_hubIjjN4cuda3__47maximumIjEEE10Policy1000EN6thrust24THRUST_300001_SM_1000_NS6detail15normal_iteratorINSC_10device_ptrIjEEEEjS8_jNS5_3std3__410__identityEEEvT0_PT3_T1_NS0_13GridEvenShareISO_EET2_T4_,(.L_x_482 - _ZN3cub18CUB_300001_SM_10006detail6reduce18DeviceReduceKernelINS2_10policy_hubIjjN4cuda3__47maximumIjEEE10Policy1000EN6thrust24THRUST_300001_SM_1000_NS6detail15normal_iteratorINSC_10device_ptrIjEEEEjS8_jNS5_3std3__410__identityEEEvT0_PT3_T1_NS0_13GridEvenShareISO_EET2_T4_)
        .other          _ZN3cub18CUB_300001_SM_10006detail6reduce18DeviceReduceKernelINS2_10policy_hubIjjN4cuda3__47maximumIjEEE10Policy1000EN6thrust24THRUST_300001_SM_1000_NS6detail15normal_iteratorINSC_10device_ptrIjEEEEjS8_jNS5_3std3__410__identityEEEvT0_PT3_T1_NS0_13GridEvenShareISO_EET2_T4_,@"STO_CUDA_ENTRY STV_DEFAULT"
_ZN3cub18CUB_300001_SM_10006detail6reduce18DeviceReduceKernelINS2_10policy_hubIjjN4cuda3__47maximumIjEEE10Policy1000EN6thrust24THRUST_300001_SM_1000_NS6detail15normal_iteratorINSC_10device_ptrIjEEEEjS8_jNS5_3std3__410__identityEEEvT0_PT3_T1_NS0_13GridEvenShareISO_EET2_T4_:
.text._ZN3cub18CUB_300001_SM_10006detail6reduce18DeviceReduceKernelINS2_10policy_hubIjjN4cuda3__47maximumIjEEE10Policy1000EN6thrust24THRUST_300001_SM_1000_NS6detail15normal_iteratorINSC_10device_ptrIjEEEEjS8_jNS5_3std3__410__identityEEEvT0_PT3_T1_NS0_13GridEvenShareISO_EET2_T4_:
[----:B------:R-:W-:Y:S01]  /*0000*/  LDC R1, c[0x0][0x37c] ;  /* 0x0000df00ff017b82 */ /* 0x000fe20000000800 */
[----:B------:R-:W0:Y:S07]  /*0010*/  S2R R3, SR_CTAID.X ;  /* 0x0000000000037919 */ /* 0x000e2e0000002500 */
[----:B------:R-:W1:Y:S01]  /*0020*/  LDC.64 R8, c[0x0][0x3a8] ;  /* 0x0000ea00ff087b82 */ /* 0x000e620000000a00 */
[----:B------:R-:W2:Y:S01]  /*0030*/  LDCU.64 UR6, c[0x0][0x358] ;  /* 0x00006b00ff0677ac */ /* 0x000ea20008000a00 */
[----:B------:R-:W-:Y:S01]  /*0040*/  BSSY.RECONVERGENT B0, `(.L_x_173) ;  /* 0x0000228000007945 */ /* 0x000fe20003800200 */
[----:B-1----:R-:W-:-:S02]  /*0050*/  IMAD.SHL.U32 R13, R9, 0x1000, RZ ;  /* 0x00001000090d7824 */ /* 0x002fc400078e00ff */
[----:B0-----:R-:W-:-:S05]  /*0060*/  IMAD R0, R3, -0x1000, R8 ;  /* 0xfffff00003007824 */ /* 0x001fca00078e0208 */
[----:B------:R-:W-:-:S13]  /*0070*/  ISETP.GT.U32.AND P0, PT, R0, 0xfff, PT ;  /* 0x00000fff0000780c */ /* 0x000fda0003f04070 */
[----:B--2---:R-:W-:Y:S05]  /*0080*/  @P0 BRA `(.L_x_174) ;  /* 0x0000001000280947 */ /* 0x004fea0003800000 */
[----:B------:R-:W0:Y:S01]  /*0090*/  S2R R2, SR_TID.X ;  /* 0x0000000000027919 */ /* 0x000e220000002100 */
[----:B------:R-:W-:Y:S01]  /*00a0*/  BSSY.RECONVERGENT B1, `(.L_x_175) ;  /* 0x000000a000017945 */ /* 0x000fe20003800200 */
[----:B------:R-:W-:Y:S01]  /*00b0*/  IMAD.MOV.U32 R14, RZ, RZ, RZ ;  /* 0x000000ffff0e7224 */ /* 0x000fe200078e00ff */
[----:B0-----:R-:W-:Y:S01]  /*00c0*/  ISETP.GE.U32.AND P0, PT, R2, R0, PT ;  /* 0x000000000200720c */ /* 0x001fe20003f06070 */
[----:B------:R-:W-:-:S12]  /*00d0*/  IMAD.MOV.U32 R4, RZ, RZ, R2 ;  /* 0x000000ffff047224 */ /* 0x000fd800078e0002 */
[----:B------:R-:W-:Y:S05]  /*00e0*/  @P0 BRA `(.L_x_176) ;  /* 0x0000000000140947 */ /* 0x000fea0003800000 */
[----:B------:R-:W0:Y:S01]  /*00f0*/  LDC.64 R14, c[0x0][0x380] ;  /* 0x0000e000ff0e7b82 */ /* 0x000e220000000a00 */
[----:B------:R-:W-:-:S04]  /*0100*/  IMAD R5, R3, 0x1000, R2 ;  /* 0x0000100003057824 */ /* 0x000fc800078e0202 */
[----:B0-----:R-:W-:-:S06]  /*0110*/  IMAD.WIDE.U32 R14, R5, 0x4, R14 ;  /* 0x00000004050e7825 */ /* 0x001fcc00078e000e */
[----:B------:R0:W5:Y:S01]  /*0120*/  LDG.E R14, desc[UR6][R14.64] ;  /* 0x000000060e0e7981 */ /* 0x000162000c1e1900 */
[----:B------:R-:W-:-:S07]  /*0130*/  VIADD R4, R2, 0x100 ;  /* 0x0000010002047836 */ /* 0x000fce0000000000 */
.L_x_176:
[----:B------:R-:W-:Y:S05]  /*0140*/  BSYNC.RECONVERGENT B1 ;  /* 0x0000000000017941 */ /* 0x000fea0003800200 */
.L_x_175:
[----:B------:R-:W-:Y:S01]  /*0150*/  ISETP.GE.U32.AND P0, PT, R4, R0, PT ;  /* 0x000000000400720c */ /* 0x000fe20003f06070 */
[----:B------:R-:W-:-:S12]  /*0160*/  BSSY.RECONVERGENT B1, `(.L_x_177) ;  /* 0x0000097000017945 */ /* 0x000fd80003800200 */
[----:B------:R-:W-:Y:S05]  /*0170*/  @P0 BRA `(.L_x_178) ;  /* 0x0000000800540947 */ /* 0x000fea0003800000 */
[----:B------:R-:W-:Y:S01]  /*0180*/  LOP3.LUT R5, RZ, R4, RZ, 0x33, !PT ;  /* 0x00000004ff057212 */ /* 0x000fe200078e33ff */
[----:B------:R-:W-:Y:S04]  /*0190*/  BSSY.RECONVERGENT B2, `(.L_x_179) ;  /* 0x000004b000027945 */ /* 0x000fe80003800200 */
[----:B------:R-:W-:-:S04]  /*01a0*/  IMAD.IADD R8, R5, 0x1, R8 ;  /* 0x0000000105087824 */ /* 0x000fc800078e0208 */
[----:B------:R-:W-:-:S05]  /*01b0*/  IMAD R8, R3, -0x1000, R8 ;  /* 0xfffff00003087824 */ /* 0x000fca00078e0208 */
[C---:B------:R-:W-:Y:S02]  /*01c0*/  ISETP.GE.U32.AND P0, PT, R8.reuse, 0xf00, PT ;  /* 0x00000f000800780c */ /* 0x040fe40003f06070 */
[----:B------:R-:W-:-:S04]  /*01d0*/  LEA.HI R5, R8, 0x1, RZ, 0x18 ;  /* 0x0000000108057811 */ /* 0x000fc800078fc0ff */
[----:B------:R-:W-:-:S07]  /*01e0*/  LOP3.LUT R6, R5, 0xf, RZ, 0xc0, !PT ;  /* 0x0000000f05067812 */ /* 0x000fce00078ec0ff */
[----:B------:R-:W-:Y:S05]  /*01f0*/  @!P0 BRA `(.L_x_180) ;  /* 0x0000000400108947 */ /* 0x000fea0003800000 */
[----:B------:R-:W-:Y:S01]  /*0200*/  LOP3.LUT R9, R5, 0x1fffff0, RZ, 0xc0, !PT ;  /* 0x01fffff005097812 */ /* 0x000fe200078ec0ff */
[----:B------:R-:W-:Y:S01]  /*0210*/  BSSY.RECONVERGENT B3, `(.L_x_181) ;  /* 0x0000041000037945 */ /* 0x000fe20003800200 */
[----:B------:R-:W-:Y:S01]  /*0220*/  LOP3.LUT R8, R4, 0x800, RZ, 0xfc, !PT ;  /* 0x0000080004087812 */ /* 0x000fe200078efcff */
[----:B------:R-:W-:Y:S02]  /*0230*/  IMAD R4, R3, 0x1000, R4 ;  /* 0x0000100003047824 */ /* 0x000fe400078e0204 */
[----:B------:R-:W-:-:S07]  /*0240*/  IMAD.MOV R9, RZ, RZ, -R9 ;  /* 0x000000ffff097224 */ /* 0x000fce00078e0a09 */
.L_x_182:
[----:B------:R-:W1:Y:S01]  /*0250*/  LDC.64 R12, c[0x0][0x380] ;  /* 0x0000e000ff0c7b82 */ /* 0x000e620000000a00 */
[C---:B------:R-:W-:Y:S02]  /*0260*/  VIADD R17, R4.reuse, 0x100 ;  /* 0x0000010004117836 */ /* 0x040fe40000000000 */
[----:B-1----:R-:W-:-:S04]  /*0270*/  IMAD.WIDE.U32 R26, R4, 0x4, R12 ;  /* 0x00000004041a7825 */ /* 0x002fc800078e000c */
[--C-:B------:R-:W-:Y:S02]  /*0280*/  IMAD.WIDE.U32 R16, R17, 0x4, R12.reuse ;  /* 0x0000000411107825 */ /* 0x100fe400078e000c */
[----:B------:R-:W2:Y:S04]  /*0290*/  LDG.E R26, desc[UR6][R26.64] ;  /* 0x000000061a1a7981 */ /* 0x000ea8000c1e1900 */
[----:B0-----:R0:W2:Y:S01]  /*02a0*/  LDG.E R15, desc[UR6][R16.64] ;  /* 0x00000006100f7981 */ /* 0x0010a2000c1e1900 */
[C---:B------:R-:W-:Y:S02]  /*02b0*/  VIADD R29, R4.reuse, 0x200 ;  /* 0x00000200041d7836 */ /* 0x040fe40000000000 */
[----:B------:R-:W-:Y:S02]  /*02c0*/  VIADD R23, R4, 0x600 ;  /* 0x0000060004177836 */ /* 0x000fe40000000000 */
[----:B------:R-:W-:-:S04]  /*02d0*/  IMAD.WIDE.U32 R28, R29, 0x4, R12 ;  /* 0x000000041d1c7825 */ /* 0x000fc800078e000c */
[----:B------:R-:W-:Y:S01]  /*02e0*/  VIADD R11, R4, 0x300 ;  /* 0x00000300040b7836 */ /* 0x000fe20000000000 */
[----:B------:R1:W3:Y:S01]  /*02f0*/  LDG.E R25, desc[UR6][R28.64] ;  /* 0x000000061c197981 */ /* 0x0002e2000c1e1900 */
[----:B0-----:R-:W-:-:S04]  /*0300*/  IMAD.WIDE.U32 R16, R23, 0x4, R12 ;  /* 0x0000000417107825 */ /* 0x001fc800078e000c */
[C---:B------:R-:W-:Y:S01]  /*0310*/  VIADD R19, R4.reuse, 0x400 ;  /* 0x0000040004137836 */ /* 0x040fe20000000000 */
[----:B------:R0:W4:Y:S01]  /*0320*/  LDG.E R22, desc[UR6][R16.64] ;  /* 0x0000000610167981 */ /* 0x000122000c1e1900 */
[C---:B------:R-:W-:Y:S02]  /*0330*/  VIADD R21, R4.reuse, 0x500 ;  /* 0x0000050004157836 */ /* 0x040fe40000000000 */
[C---:B------:R-:W-:Y:S02]  /*0340*/  VIADD R27, R4.reuse, 0x700 ;  /* 0x00000700041b7836 */ /* 0x040fe40000000000 */
[----:B-1----:R-:W-:Y:S02]  /*0350*/  VIADD R29, R4, 0x800 ;  /* 0x00000800041d7836 */ /* 0x002fe40000000000 */
[----:B------:R-:W-:-:S04]  /*0360*/  IMAD.WIDE.U32 R10, R11, 0x4, R12 ;  /* 0x000000040b0a7825 */ /* 0x000fc800078e000c */
[--C-:B------:R-:W-:Y:S01]  /*0370*/  IMAD.WIDE.U32 R18, R19, 0x4, R12.reuse ;  /* 0x0000000413127825 */ /* 0x100fe200078e000c */
[----:B------:R1:W3:Y:S03]  /*0380*/  LDG.E R7, desc[UR6][R10.64] ;  /* 0x000000060a077981 */ /* 0x0002e6000c1e1900 */
[--C-:B------:R-:W-:Y:S01]  /*0390*/  IMAD.WIDE.U32 R20, R21, 0x4, R12.reuse ;  /* 0x0000000415147825 */ /* 0x100fe200078e000c */
[----:B------:R-:W4:Y:S03]  /*03a0*/  LDG.E R24, desc[UR6][R18.64] ;  /* 0x0000000612187981 */ /* 0x000f26000c1e1900 */
[--C-:B0-----:R-:W-:Y:S01]  /*03b0*/  IMAD.WIDE.U32 R16, R27, 0x4, R12.reuse ;  /* 0x000000041b107825 */ /* 0x101fe200078e000c */
[----:B------:R0:W4:Y:S03]  /*03c0*/  LDG.E R23, desc[UR6][R20.64] ;  /* 0x0000000614177981 */ /* 0x000126000c1e1900 */
[----:B------:R-:W-:Y:S01]  /*03d0*/  IMAD.WIDE.U32 R28, R29, 0x4, R12 ;  /* 0x000000041d1c7825 */ /* 0x000fe200078e000c */
[----:B------:R-:W4:Y:S03]  /*03e0*/  LDG.E R19, desc[UR6][R16.64] ;  /* 0x0000000610137981 */ /* 0x000f26000c1e1900 */
[----:B------:R-:W-:-:S02]  /*03f0*/  VIADD R27, R4, 0xa00 ;  /* 0x00000a00041b7836 */ /* 0x000fc40000000000 */
[----:B-1----:R-:W-:Y:S01]  /*0400*/  VIADD R11, R4, 0x900 ;  /* 0x00000900040b7836 */ /* 0x002fe20000000000 */
[----:B------:R1:W4:Y:S01]  /*0410*/  LDG.E R18, desc[UR6][R28.64] ;  /* 0x000000061c127981 */ /* 0x000322000c1e1900 */
[----:B0-----:R-:W-:-:S04]  /*0420*/  IMAD.WIDE.U32 R20, R27, 0x4, R12 ;  /* 0x000000041b147825 */ /* 0x001fc800078e000c */
[----:B------:R-:W-:Y:S02]  /*0430*/  VIADD R27, R4, 0xb00 ;  /* 0x00000b00041b7836 */ /* 0x000fe40000000000 */
[----:B------:R-:W-:-:S04]  /*0440*/  IMAD.WIDE.U32 R10, R11, 0x4, R12 ;  /* 0x000000040b0a7825 */ /* 0x000fc800078e000c */
[----:B-1----:R-:W-:Y:S02]  /*0450*/  VIADD R29, R4, 0xc00 ;  /* 0x00000c00041d7836 */ /* 0x002fe40000000000 */
[----:B------:R-:W4:Y:S02]  /*0460*/  LDG.E R11, desc[UR6][R10.64] ;  /* 0x000000060a0b7981 */ /* 0x000f24000c1e1900 */
[----:B------:R-:W-:-:S06]  /*0470*/  IMAD.WIDE.U32 R16, R29, 0x4, R12 ;  /* 0x000000041d107825 */ /* 0x000fcc00078e000c */
[----:B------:R0:W4:Y:S04]  /*0480*/  LDG.E R16, desc[UR6][R16.64] ;  /* 0x0000000610107981 */ /* 0x000128000c1e1900 */
[----:B------:R1:W4:Y:S01]  /*0490*/  LDG.E R10, desc[UR6][R20.64] ;  /* 0x00000006140a7981 */ /* 0x000322000c1e1900 */
[----:B0-----:R-:W-:Y:S01]  /*04a0*/  VIADD R17, R4, 0xf00 ;  /* 0x00000f0004117836 */ /* 0x001fe20000000000 */
[----:B--2--5:R-:W-:Y:S01]  /*04b0*/  VIMNMX3.U32 R26, R14, R26, R15, !PT ;  /* 0x0000001a0e1a720f */ /* 0x024fe2000780000f */
[----:B------:R-:W-:-:S04]  /*04c0*/  IMAD.WIDE.U32 R14, R27, 0x4, R12 ;  /* 0x000000041b0e7825 */ /* 0x000fc800078e000c */
[----:B------:R-:W-:Y:S02]  /*04d0*/  VIADD R27, R4, 0xd00 ;  /* 0x00000d00041b7836 */ /* 0x000fe40000000000 */
[----:B------:R-:W2:Y:S02]  /*04e0*/  LDG.E R15, desc[UR6][R14.64] ;  /* 0x000000060e0f7981 */ /* 0x000ea4000c1e1900 */
[----:B------:R-:W-:-:S04]  /*04f0*/  IMAD.WIDE.U32 R28, R27, 0x4, R12 ;  /* 0x000000041b1c7825 */ /* 0x000fc800078e000c */
[----:B------:R-:W-:Y:S02]  /*0500*/  VIADD R27, R4, 0xe00 ;  /* 0x00000e00041b7836 */ /* 0x000fe40000000000 */
[----:B------:R-:W2:Y:S02]  /*0510*/  LDG.E R29, desc[UR6][R28.64] ;  /* 0x000000061c1d7981 */ /* 0x000ea4000c1e1900 */
[----:B-1----:R-:W-:-:S04]  /*0520*/  IMAD.WIDE.U32 R20, R27, 0x4, R12 ;  /* 0x000000041b147825 */ /* 0x002fc800078e000c */
[----:B------:R-:W-:Y:S02]  /*0530*/  IMAD.WIDE.U32 R12, R17, 0x4, R12 ;  /* 0x00000004110c7825 */ /* 0x000fe400078e000c */
[----:B------:R-:W2:Y:S04]  /*0540*/  LDG.E R20, desc[UR6][R20.64] ;  /* 0x0000000614147981 */ /* 0x000ea8000c1e1900 */
[----:B------:R-:W2:Y:S01]  /*0550*/  LDG.E R12, desc[UR6][R12.64] ;  /* 0x000000060c0c7981 */ /* 0x000ea2000c1e1900 */
[----:B---3--:R-:W-:Y:S01]  /*0560*/  VIMNMX3.U32 R7, R26, R25, R7, !PT ;  /* 0x000000191a07720f */ /* 0x008fe20007800007 */
[----:B------:R-:W-:-:S03]  /*0570*/  VIADD R9, R9, 0x10 ;  /* 0x0000001009097836 */ /* 0x000fc60000000000 */
[----:B----4-:R-:W-:Y:S02]  /*0580*/  VIMNMX3.U32 R7, R7, R24, R23, !PT ;  /* 0x000000180707720f */ /* 0x010fe40007800017 */
[----:B------:R-:W-:Y:S02]  /*0590*/  ISETP.NE.AND P0, PT, R9, RZ, PT ;  /* 0x000000ff0900720c */ /* 0x000fe40003f05270 */
[----:B------:R-:W-:Y:S01]  /*05a0*/  VIMNMX3.U32 R7, R7, R22, R19, !PT ;  /* 0x000000160707720f */ /* 0x000fe20007800013 */
[----:B------:R-:W-:Y:S02]  /*05b0*/  VIADD R8, R8, 0x1000 ;  /* 0x0000100008087836 */ /* 0x000fe40000000000 */
[----:B------:R-:W-:Y:S01]  /*05c0*/  VIADD R4, R4, 0x1000 ;  /* 0x0000100004047836 */ /* 0x000fe20000000000 */
[----:B------:R-:W-:-:S04]  /*05d0*/  VIMNMX3.U32 R7, R7, R18, R11, !PT ;  /* 0x000000120707720f */ /* 0x000fc8000780000b */
[----:B--2---:R-:W-:-:S04]  /*05e0*/  VIMNMX3.U32 R7, R7, R10, R15, !PT ;  /* 0x0000000a0707720f */ /* 0x004fc8000780000f */
[----:B------:R-:W-:-:S04]  /*05f0*/  VIMNMX3.U32 R7, R7, R16, R29, !PT ;  /* 0x000000100707720f */ /* 0x000fc8000780001d */
[----:B------:R-:W-:Y:S01]  /*0600*/  VIMNMX3.U32 R14, R7, R20, R12, !PT ;  /* 0x00000014070e720f */ /* 0x000fe2000780000c */
[----:B------:R-:W-:Y:S06]  /*0610*/  @P0 BRA `(.L_x_182) ;  /* 0xfffffffc000c0947 */ /* 0x000fec000383ffff */
[----:B------:R-:W-:Y:S05]  /*0620*/  BSYNC.RECONVERGENT B3 ;  /* 0x0000000000037941 */ /* 0x000fea0003800200 */
.L_x_181:
[----:B------:R-:W-:-:S07]  /*0630*/  VIADD R4, R8, 0xfffff800 ;  /* 0xfffff80008047836 */ /* 0x000fce0000000000 */
.L_x_180:
[----:B------:R-:W-:Y:S05]  /*0640*/  BSYNC.RECONVERGENT B2 ;  /* 0x0000000000027941 */ /* 0x000fea0003800200 */
.L_x_179:
[----:B------:R-:W-:-:S13]  /*0650*/  ISETP.NE.AND P0, PT, R6, RZ, PT ;  /* 0x000000ff0600720c */ /* 0x000fda0003f05270 */
[----:B------:R-:W-:Y:S05]  /*0660*/  @!P0 BRA `(.L_x_178) ;  /* 0x0000000400188947 */ /* 0x000fea0003800000 */
[----:B------:R-:W-:Y:S01]  /*0670*/  ISETP.GE.U32.AND P0, PT, R6, 0x8, PT ;  /* 0x000000080600780c */ /* 0x000fe20003f06070 */
[----:B------:R-:W-:Y:S01]  /*0680*/  BSSY.RECONVERGENT B2, `(.L_x_183) ;  /* 0x0000022000027945 */ /* 0x000fe20003800200 */
[----:B------:R-:W-:-:S04]  /*0690*/  LOP3.LUT R24, R5, 0x7, RZ, 0xc0, !PT ;  /* 0x0000000705187812 */ /* 0x000fc800078ec0ff */
[----:B------:R-:W-:-:S07]  /*06a0*/  ISETP.NE.AND P1, PT, R24, RZ, PT ;  /* 0x000000ff1800720c */ /* 0x000fce0003f25270 */
[----:B------:R-:W-:Y:S06]  /*06b0*/  @!P0 BRA `(.L_x_184) ;  /* 0x0000000000788947 */ /* 0x000fec0003800000 */
[----:B------:R-:W1:Y:S01]  /*06c0*/  LDC.64 R10, c[0x0][0x380] ;  /* 0x0000e000ff0a7b82 */ /* 0x000e620000000a00 */
[----:B------:R-:W-:-:S05]  /*06d0*/  LEA R27, R3, R4, 0xc ;  /* 0x00000004031b7211 */ /* 0x000fca00078e60ff */
[C---:B------:R-:W-:Y:S02]  /*06e0*/  VIADD R21, R27.reuse, 0x100 ;  /* 0x000001001b157836 */ /* 0x040fe40000000000 */
[C---:B------:R-:W-:Y:S02]  /*06f0*/  VIADD R17, R27.reuse, 0x300 ;  /* 0x000003001b117836 */ /* 0x040fe40000000000 */
[C---:B------:R-:W-:Y:S02]  /*0700*/  VIADD R23, R27.reuse, 0x200 ;  /* 0x000002001b177836 */ /* 0x040fe40000000000 */
[C---:B------:R-:W-:Y:S02]  /*0710*/  VIADD R7, R27.reuse, 0x400 ;  /* 0x000004001b077836 */ /* 0x040fe40000000000 */
[C---:B------:R-:W-:Y:S02]  /*0720*/  VIADD R9, R27.reuse, 0x500 ;  /* 0x000005001b097836 */ /* 0x040fe40000000000 */
[----:B------:R-:W-:-:S02]  /*0730*/  VIADD R25, R27, 0x600 ;  /* 0x000006001b197836 */ /* 0x000fc40000000000 */
[----:B-1----:R-:W-:-:S04]  /*0740*/  IMAD.WIDE.U32 R12, R27, 0x4, R10 ;  /* 0x000000041b0c7825 */ /* 0x002fc800078e000a */
[--C-:B------:R-:W-:Y:S01]  /*0750*/  IMAD.WIDE.U32 R20, R21, 0x4, R10.reuse ;  /* 0x0000000415147825 */ /* 0x100fe200078e000a */
[----:B0-----:R0:W2:Y:S03]  /*0760*/  LDG.E R15, desc[UR6][R12.64] ;  /* 0x000000060c0f7981 */ /* 0x0010a6000c1e1900 */
[--C-:B------:R-:W-:Y:S01]  /*0770*/  IMAD.WIDE.U32 R16, R17, 0x4, R10.reuse ;  /* 0x0000000411107825 */ /* 0x100fe200078e000a */
[----:B------:R-:W2:Y:S03]  /*0780*/  LDG.E R18, desc[UR6][R20.64] ;  /* 0x0000000614127981 */ /* 0x000ea6000c1e1900 */
[----:B------:R-:W-:Y:S02]  /*0790*/  IMAD.WIDE.U32 R22, R23, 0x4, R10 ;  /* 0x0000000417167825 */ /* 0x000fe400078e000a */
[----:B------:R-:W3:Y:S02]  /*07a0*/  LDG.E R16, desc[UR6][R16.64] ;  /* 0x0000000610107981 */ /* 0x000ee4000c1e1900 */
[----:B------:R-:W-:-:S02]  /*07b0*/  VIADD R27, R27, 0x700 ;  /* 0x000007001b1b7836 */ /* 0x000fc40000000000 */
[--C-:B------:R-:W-:Y:S01]  /*07c0*/  IMAD.WIDE.U32 R6, R7, 0x4, R10.reuse ;  /* 0x0000000407067825 */ /* 0x100fe200078e000a */
[----:B------:R-:W3:Y:S03]  /*07d0*/  LDG.E R19, desc[UR6][R22.64] ;  /* 0x0000000616137981 */ /* 0x000ee6000c1e1900 */
[--C-:B------:R-:W-:Y:S02]  /*07e0*/  IMAD.WIDE.U32 R8, R9, 0x4, R10.reuse ;  /* 0x0000000409087825 */ /* 0x100fe400078e000a */
[----:B------:R-:W4:Y:S02]  /*07f0*/  LDG.E R7, desc[UR6][R6.64] ;  /* 0x0000000606077981 */ /* 0x000f24000c1e1900 */
[--C-:B0-----:R-:W-:Y:S02]  /*0800*/  IMAD.WIDE.U32 R12, R25, 0x4, R10.reuse ;  /* 0x00000004190c7825 */ /* 0x101fe400078e000a */
[----:B------:R-:W4:Y:S02]  /*0810*/  LDG.E R8, desc[UR6][R8.64] ;  /* 0x0000000608087981 */ /* 0x000f24000c1e1900 */
[----:B------:R-:W-:-:S02]  /*0820*/  IMAD.WIDE.U32 R10, R27, 0x4, R10 ;  /* 0x000000041b0a7825 */ /* 0x000fc400078e000a */
[----:B------:R-:W4:Y:S04]  /*0830*/  LDG.E R13, desc[UR6][R12.64] ;  /* 0x000000060c0d7981 */ /* 0x000f28000c1e1900 */
[----:B------:R-:W4:Y:S01]  /*0840*/  LDG.E R10, desc[UR6][R10.64] ;  /* 0x000000060a0a7981 */ /* 0x000f22000c1e1900 */
[----:B------:R-:W-:Y:S01]  /*0850*/  VIADD R4, R4, 0x800 ;  /* 0x0000080004047836 */ /* 0x000fe20000000000 */
[----:B--2--5:R-:W-:-:S04]  /*0860*/  VIMNMX3.U32 R18, R14, R15, R18, !PT ;  /* 0x0000000f0e12720f */ /* 0x024fc80007800012 */
[----:B---3--:R-:W-:-:S04]  /*0870*/  VIMNMX3.U32 R18, R18, R19, R16, !PT ;  /* 0x000000131212720f */ /* 0x008fc80007800010 */
[----:B----4-:R-:W-:-:S04]  /*0880*/  VIMNMX3.U32 R18, R18, R7, R8, !PT ;  /* 0x000000071212720f */ /* 0x010fc80007800008 */
[----:B------:R-:W-:-:S07]  /*0890*/  VIMNMX3.U32 R14, R18, R13, R10, !PT ;  /* 0x0000000d120e720f */ /* 0x000fce000780000a */
.L_x_184:
[----:B------:R-:W-:Y:S05]  /*08a0*/  BSYNC.RECONVERGENT B2 ;  /* 0x0000000000027941 */ /* 0x000fea0003800200 */
.L_x_183:
[----:B------:R-:W-:Y:S05]  /*08b0*/  @!P1 BRA `(.L_x_178) ;  /* 0x0000000000849947 */ /* 0x000fea0003800000 */
[----:B------:R-:W-:Y:S01]  /*08c0*/  ISETP.GE.U32.AND P0, PT, R24, 0x4, PT ;  /* 0x000000041800780c */ /* 0x000fe20003f06070 */
[----:B------:R-:W-:Y:S01]  /*08d0*/  BSSY.RECONVERGENT B2, `(.L_x_185) ;  /* 0x0000014000027945 */ /* 0x000fe20003800200 */
[----:B------:R-:W-:-:S04]  /*08e0*/  LOP3.LUT R5, R5, 0x3, RZ, 0xc0, !PT ;  /* 0x0000000305057812 */ /* 0x000fc800078ec0ff */
[----:B------:R-:W-:-:S07]  /*08f0*/  ISETP.NE.AND P1, PT, R5, RZ, PT ;  /* 0x000000ff0500720c */ /* 0x000fce0003f25270 */
[----:B------:R-:W-:Y:S06]  /*0900*/  @!P0 BRA `(.L_x_186) ;  /* 0x0000000000408947 */ /* 0x000fec0003800000 */
[----:B------:R-:W1:Y:S01]  /*0910*/  LDC.64 R6, c[0x0][0x380] ;  /* 0x0000e000ff067b82 */ /* 0x000e620000000a00 */
[----:B------:R-:W-:-:S04]  /*0920*/  IMAD R11, R3, 0x1000, R4 ;  /* 0x00001000030b7824 */ /* 0x000fc800078e0204 */
[C---:B------:R-:W-:Y:S02]  /*0930*/  VIADD R13, R11.reuse, 0x100 ;  /* 0x000001000b0d7836 */ /* 0x040fe40000000000 */
[C---:B0-----:R-:W-:Y:S02]  /*0940*/  VIADD R15, R11.reuse, 0x200 ;  /* 0x000002000b0f7836 */ /* 0x041fe40000000000 */
[C---:B------:R-:W-:Y:S02]  /*0950*/  VIADD R17, R11.reuse, 0x300 ;  /* 0x000003000b117836 */ /* 0x040fe40000000000 */
[----:B-1----:R-:W-:-:S04]  /*0960*/  IMAD.WIDE.U32 R8, R11, 0x4, R6 ;  /* 0x000000040b087825 */ /* 0x002fc800078e0006 */
[--C-:B------:R-:W-:Y:S02]  /*0970*/  IMAD.WIDE.U32 R10, R13, 0x4, R6.reuse ;  /* 0x000000040d0a7825 */ /* 0x100fe400078e0006 */
[----:B------:R-:W2:Y:S02]  /*0980*/  LDG.E R9, desc[UR6][R8.64] ;  /* 0x0000000608097981 */ /* 0x000ea4000c1e1900 */
[--C-:B------:R-:W-:Y:S02]  /*0990*/  IMAD.WIDE.U32 R12, R15, 0x4, R6.reuse ;  /* 0x000000040f0c7825 */ /* 0x100fe400078e0006 */
[----:B------:R-:W2:Y:S02]  /*09a0*/  LDG.E R10, desc[UR6][R10.64] ;  /* 0x000000060a0a7981 */ /* 0x000ea4000c1e1900 */
[----:B------:R-:W-:Y:S02]  /*09b0*/  IMAD.WIDE.U32 R6, R17, 0x4, R6 ;  /* 0x0000000411067825 */ /* 0x000fe400078e0006 */
[----:B------:R-:W3:Y:S04]  /*09c0*/  LDG.E R13, desc[UR6][R12.64] ;  /* 0x000000060c0d7981 */ /* 0x000ee8000c1e1900 */
[----:B------:R-:W3:Y:S01]  /*09d0*/  LDG.E R6, desc[UR6][R6.64] ;  /* 0x0000000606067981 */ /* 0x000ee2000c1e1900 */
[----:B------:R-:W-:Y:S01]  /*09e0*/  VIADD R4, R4, 0x400 ;  /* 0x0000040004047836 */ /* 0x000fe20000000000 */
[----:B--2--5:R-:W-:-:S04]  /*09f0*/  VIMNMX3.U32 R14, R14, R9, R10, !PT ;  /* 0x000000090e0e720f */ /* 0x024fc8000780000a */
[----:B---3--:R-:W-:-:S07]  /*0a00*/  VIMNMX3.U32 R14, R14, R13, R6, !PT ;  /* 0x0000000d0e0e720f */ /* 0x008fce0007800006 */
.L_x_186:
[----:B------:R-:W-:Y:S05]  /*0a10*/  BSYNC.RECONVERGENT B2 ;  /* 0x0000000000027941 */ /* 0x000fea0003800200 */
.L_x_185:
[----:B------:R-:W-:Y:S05]  /*0a20*/  @!P1 BRA `(.L_x_178) ;  /* 0x0000000000289947 */ /* 0x000fea0003800000 */
[----:B------:R-:W1:Y:S01]  /*0a30*/  LDC.64 R6, c[0x0][0x380] ;  /* 0x0000e000ff067b82 */ /* 0x000e620000000a00 */
[----:B------:R-:W-:Y:S02]  /*0a40*/  IMAD R9, R3, 0x1000, R4 ;  /* 0x0000100003097824 */ /* 0x000fe400078e0204 */
[----:B------:R-:W-:-:S07]  /*0a50*/  IMAD.MOV R8, RZ, RZ, -R5 ;  /* 0x000000ffff087224 */ /* 0x000fce00078e0a05 */
.L_x_187:
[----:B-1----:R-:W-:-:S06]  /*0a60*/  IMAD.WIDE.U32 R4, R9, 0x4, R6 ;  /* 0x0000000409047825 */ /* 0x002fcc00078e0006 */
[----:B------:R-:W2:Y:S01]  /*0a70*/  LDG.E R5, desc[UR6][R4.64] ;  /* 0x0000000604057981 */ /* 0x000ea2000c1e1900 */
[----:B------:R-:W-:Y:S02]  /*0a80*/  VIADD R8, R8, 0x1 ;  /* 0x0000000108087836 */ /* 0x000fe40000000000 */
[----:B------:R-:W-:-:S03]  /*0a90*/  VIADD R9, R9, 0x100 ;  /* 0x0000010009097836 */ /* 0x000fc60000000000 */
[----:B------:R-:W-:Y:S02]  /*0aa0*/  ISETP.NE.AND P0, PT, R8, RZ, PT ;  /* 0x000000ff0800720c */ /* 0x000fe40003f05270 */
[----:B--2--5:R-:W-:-:S11]  /*0ab0*/  VIMNMX.U32 R14, PT, PT, R5, R14, !PT ;  /* 0x0000000e050e7248 */ /* 0x024fd60007fe0000 */
[----:B------:R-:W-:Y:S05]  /*0ac0*/  @P0 BRA `(.L_x_187) ;  /* 0xfffffffc00e40947 */ /* 0x000fea000383ffff */
.L_x_178:
[----:B------:R-:W-:Y:S05]  /*0ad0*/  BSYNC.RECONVERGENT B1 ;  /* 0x0000000000017941 */ /* 0x000fea0003800200 */
.L_x_177:
[----:B------:R-:W-:-:S13]  /*0ae0*/  ISETP.GE.U32.AND P0, PT, R0, 0x100, PT ;  /* 0x000001000000780c */ /* 0x000fda0003f06070 */
[----:B------:R-:W-:Y:S05]  /*0af0*/  @!P0 BRA `(.L_x_188) ;  /* 0x0000000000a08947 */ /* 0x000fea0003800000 */
[----:B------:R-:W1:Y:S01]  /*0b00*/  S2R R8, SR_LANEID ;  /* 0x0000000000087919 */ /* 0x000e620000000000 */
[----:B-----5:R-:W2:Y:S02]  /*0b10*/  SHFL.DOWN PT, R0, R14, 0x1, 0x1f ;  /* 0x08201f000e007f89 */ /* 0x020ea400000e0000 */
[----:B--2---:R-:W-:Y:S02]  /*0b20*/  VIMNMX.U32 R0, PT, PT, R0, R14, !PT ;  /* 0x0000000e00007248 */ /* 0x004fe40007fe0000 */
[C---:B-1----:R-:W-:Y:S02]  /*0b30*/  ISETP.GT.AND P0, PT, R8.reuse, 0x1e, PT ;  /* 0x0000001e0800780c */ /* 0x042fe40003f04270 */
[----:B------:R-:W-:Y:S02]  /*0b40*/  ISETP.NE.AND P1, PT, R8, RZ, PT ;  /* 0x000000ff0800720c */ /* 0x000fe40003f25270 */
[----:B------:R-:W-:Y:S02]  /*0b50*/  SEL R0, R14, R0, P0 ;  /* 0x000000000e007207 */ /* 0x000fe40000000000 */
[----:B------:R-:W-:-:S03]  /*0b60*/  ISETP.GT.AND P0, PT, R8, 0x1d, PT ;  /* 0x0000001d0800780c */ /* 0x000fc60003f04270 */
[----:B------:R-:W1:Y:S06]  /*0b70*/  SHFL.DOWN PT, R5, R0, 0x2, 0x1f ;  /* 0x08401f0000057f89 */ /* 0x000e6c00000e0000 */
[----:B------:R-:W2:Y:S01]  /*0b80*/  @!P1 S2R R7, SR_CgaCtaId ;  /* 0x0000000000079919 */ /* 0x000ea20000008800 */
[----:B------:R-:W-:Y:S02]  /*0b90*/  @!P1 MOV R6, 0x400 ;  /* 0x0000040000069802 */ /* 0x000fe40000000f00 */
[----:B------:R-:W-:-:S04]  /*0ba0*/  @!P1 SHF.R.U32.HI R4, RZ, 0x3, R2 ;  /* 0x00000003ff049819 */ /* 0x000fc80000011602 */
[----:B------:R-:W-:Y:S02]  /*0bb0*/  @!P1 LOP3.LUT R4, R4, 0x7c, RZ, 0xc0, !PT ;  /* 0x0000007c04049812 */ /* 0x000fe400078ec0ff */
[----:B-1----:R-:W-:Y:S02]  /*0bc0*/  @!P0 VIMNMX.U32 R0, PT, PT, R0, R5, !PT ;  /* 0x0000000500008248 */ /* 0x002fe40007fe0000 */
[----:B------:R-:W-:-:S03]  /*0bd0*/  ISETP.GT.AND P0, PT, R8, 0x1b, PT ;  /* 0x0000001b0800780c */ /* 0x000fc60003f04270 */
[----:B------:R-:W1:Y:S01]  /*0be0*/  SHFL.DOWN PT, R5, R0, 0x4, 0x1f ;  /* 0x08801f0000057f89 */ /* 0x000e6200000e0000 */
[----:B--2---:R-:W-:-:S05]  /*0bf0*/  @!P1 LEA R7, R7, R6, 0x18 ;  /* 0x0000000607079211 */ /* 0x004fca00078ec0ff */
[----:B------:R-:W-:-:S04]  /*0c00*/  @!P1 IMAD.IADD R4, R4, 0x1, R7 ;  /* 0x0000000104049824 */ /* 0x000fc800078e0207 */
[----:B-1----:R-:W-:Y:S02]  /*0c10*/  @!P0 VIMNMX.U32 R0, PT, PT, R0, R5, !PT ;  /* 0x0000000500008248 */ /* 0x002fe40007fe0000 */
[----:B------:R-:W-:-:S03]  /*0c20*/  ISETP.GT.AND P0, PT, R8, 0x17, PT ;  /* 0x000000170800780c */ /* 0x000fc60003f04270 */
[----:B------:R-:W1:Y:S10]  /*0c30*/  SHFL.DOWN PT, R5, R0, 0x8, 0x1f ;  /* 0x09001f0000057f89 */ /* 0x000e7400000e0000 */
[----:B-1----:R-:W-:-:S02]  /*0c40*/  @!P0 VIMNMX.U32 R0, PT, PT, R0, R5, !PT ;  /* 0x0000000500008248 */ /* 0x002fc40007fe0000 */
[----:B------:R-:W-:-:S03]  /*0c50*/  ISETP.NE.AND P0, PT, R2, RZ, PT ;  /* 0x000000ff0200720c */ /* 0x000fc60003f05270 */
[----:B------:R-:W1:Y:S02]  /*0c60*/  SHFL.DOWN PT, R5, R0, 0x10, 0x1f ;  /* 0x0a001f0000057f89 */ /* 0x000e6400000e0000 */
[----:B-1----:R-:W-:-:S05]  /*0c70*/  VIMNMX.U32 R5, PT, PT, R0, R5, !PT ;  /* 0x0000000500057248 */ /* 0x002fca0007fe0000 */
        /* <DEDUP_REMOVED lines=9> */
[----:B--2---:R-:W1:Y:S04]  /*0d10*/  LDS.128 R4, [UR4+0x10] ;  /* 0x00001004ff047984 */ /* 0x004e680008000c00 */
[----:B------:R-:W2:Y:S01]  /*0d20*/  LDS.64 R10, [UR4+0x20] ;  /* 0x00002004ff0a7984 */ /* 0x000ea20008000a00 */
[----:B-1----:R-:W-:-:S04]  /*0d30*/  VIMNMX3.U32 R0, R9, R0, R4, !PT ;  /* 0x000000000900720f */ /* 0x002fc80007800004 */
[----:B------:R-:W-:-:S04]  /*0d40*/  VIMNMX3.U32 R0, R0, R5, R6, !PT ;  /* 0x000000050000720f */ /* 0x000fc80007800006 */
[----:B--2---:R-:W-:-:S04]  /*0d50*/  VIMNMX3.U32 R0, R0, R7, R10, !PT ;  /* 0x000000070000720f */ /* 0x004fc8000780000a */
[----:B------:R-:W-:Y:S01]  /*0d60*/  VIMNMX.U32 R9, PT, PT, R0, R11, !PT ;  /* 0x0000000b00097248 */ /* 0x000fe20007fe0000 */
[----:B------:R-:W-:Y:S06]  /*0d70*/  BRA `(.L_x_189) ;  /* 0x0000001400507947 */ /* 0x000fec0003800000 */
.L_x_188:
[----:B------:R-:W1:Y:S01]  /*0d80*/  S2R R8, SR_LANEID ;  /* 0x0000000000087919 */ /* 0x000e620000000000 */
[----:B------:R-:W-:-:S04]  /*0d90*/  LOP3.LUT R4, R2, 0x3e0, RZ, 0xc0, !PT ;  /* 0x000003e002047812 */ /* 0x000fc800078ec0ff */
[----:B------:R-:W-:Y:S01]  /*0da0*/  LOP3.LUT R7, RZ, R4, RZ, 0x33, !PT ;  /* 0x00000004ff077212 */ /* 0x000fe200078e33ff */
[----:B------:R-:W-:-:S04]  /*0db0*/  VIADD R5, R4, 0x20 ;  /* 0x0000002004057836 */ /* 0x000fc80000000000 */
[----:B------:R-:W-:Y:S01]  /*0dc0*/  IMAD.IADD R7, R0, 0x1, R7 ;  /* 0x0000000100077824 */ /* 0x000fe200078e0207 */
[----:B------:R-:W-:-:S04]  /*0dd0*/  ISETP.GT.U32.AND P0, PT, R5, R0, PT ;  /* 0x000000000500720c */ /* 0x000fc80003f04070 */
[----:B------:R-:W-:-:S05]  /*0de0*/  SEL R7, R7, 0x1f, P0 ;  /* 0x0000001f07077807 */ /* 0x000fca0000000000 */
[----:B-----5:R-:W2:Y:S01]  /*0df0*/  SHFL.DOWN PT, R4, R14, 0x1, R7 ;  /* 0x082000000e047989 */ /* 0x020ea200000e0007 */
[C---:B-1----:R-:W-:Y:S02]  /*0e00*/  ISETP.GE.AND P0, PT, R8.reuse, R7, PT ;  /* 0x000000070800720c */ /* 0x042fe40003f06270 */
[C---:B------:R-:W-:Y:S02]  /*0e10*/  IADD3 R6, PT, PT, R8.reuse, 0x2, RZ ;  /* 0x0000000208067810 */ /* 0x040fe40007ffe0ff */
[----:B------:R-:W-:-:S09]  /*0e20*/  ISETP.NE.AND P1, PT, R8, RZ, PT ;  /* 0x000000ff0800720c */ /* 0x000fd20003f25270 */
[----:B--2---:R-:W-:Y:S02]  /*0e30*/  @!P0 VIMNMX.U32 R14, PT, PT, R4, R14, !PT ;  /* 0x0000000e040e8248 */ /* 0x004fe40007fe0000 */
[----:B------:R-:W-:Y:S01]  /*0e40*/  ISETP.GT.AND P0, PT, R6, R7, PT ;  /* 0x000000070600720c */ /* 0x000fe20003f04270 */
[----:B------:R-:W-:Y:S01]  /*0e50*/  VIADD R6, R8, 0x4 ;  /* 0x0000000408067836 */ /* 0x000fe20000000000 */
[----:B------:R-:W1:Y:S01]  /*0e60*/  @!P1 S2R R9, SR_CgaCtaId ;  /* 0x0000000000099919 */ /* 0x000e620000008800 */
[----:B------:R-:W-:Y:S01]  /*0e70*/  @!P1 SHF.R.U32.HI R5, RZ, 0x3, R2 ;  /* 0x00000003ff059819 */ /* 0x000fe20000011602 */
[----:B------:R-:W2:Y:S03]  /*0e80*/  SHFL.DOWN PT, R4, R14, 0x2, R7 ;  /* 0x084000000e047989 */ /* 0x000ea600000e0007 */
[----:B------:R-:W-:-:S06]  /*0e90*/  @!P1 LOP3.LUT R5, R5, 0x7c, RZ, 0xc0, !PT ;  /* 0x0000007c05059812 */ /* 0x000fcc00078ec0ff */
[----:B--2---:R-:W-:Y:S02]  /*0ea0*/  @!P0 VIMNMX.U32 R14, PT, PT, R14, R4, !PT ;  /* 0x000000040e0e8248 */ /* 0x004fe40007fe0000 */
[----:B------:R-:W-:Y:S01]  /*0eb0*/  ISETP.GT.AND P0, PT, R6, R7, PT ;  /* 0x000000070600720c */ /* 0x000fe20003f04270 */
[----:B------:R-:W-:Y:S02]  /*0ec0*/  VIADD R6, R8, 0x8 ;  /* 0x0000000808067836 */ /* 0x000fe40000000000 */
[----:B------:R-:W2:Y:S10]  /*0ed0*/  SHFL.DOWN PT, R4, R14, 0x4, R7 ;  /* 0x088000000e047989 */ /* 0x000eb400000e0007 */
[----:B--2---:R-:W-:-:S02]  /*0ee0*/  @!P0 VIMNMX.U32 R14, PT, PT, R14, R4, !PT ;  /* 0x000000040e0e8248 */ /* 0x004fc40007fe0000 */
[----:B------:R-:W-:Y:S01]  /*0ef0*/  ISETP.GT.AND P0, PT, R6, R7, PT ;  /* 0x000000070600720c */ /* 0x000fe20003f04270 */
[----:B------:R-:W-:Y:S02]  /*0f00*/  VIADD R6, R8, 0x10 ;  /* 0x0000001008067836 */ /* 0x000fe40000000000 */
[----:B------:R-:W2:Y:S10]  /*0f10*/  SHFL.DOWN PT, R4, R14, 0x8, R7 ;  /* 0x090000000e047989 */ /* 0x000eb400000e0007 */
[----:B--2---:R-:W-:-:S02]  /*0f20*/  @!P0 VIMNMX.U32 R14, PT, PT, R14, R4, !PT ;  /* 0x000000040e0e8248 */ /* 0x004fc40007fe0000 */
[----:B------:R-:W-:Y:S02]  /*0f30*/  ISETP.GT.AND P0, PT, R6, R7, PT ;  /* 0x000000070600720c */ /* 0x000fe40003f04270 */
[----:B------:R-:W-:Y:S01]  /*0f40*/  @!P1 MOV R6, 0x400 ;  /* 0x0000040000069802 */ /* 0x000fe20000000f00 */
[----:B------:R-:W2:Y:S03]  /*0f50*/  SHFL.DOWN PT, R4, R14, 0x10, R7 ;  /* 0x0a0000000e047989 */ /* 0x000ea600000e0007 */
[----:B-1----:R-:W-:-:S05]  /*0f60*/  @!P1 LEA R6, R9, R6, 0x18 ;  /* 0x0000000609069211 */ /* 0x002fca00078ec0ff */
[----:B------:R-:W-:Y:S02]  /*0f70*/  @!P1 IMAD.IADD R6, R5, 0x1, R6 ;  /* 0x0000000105069824 */ /* 0x000fe400078e0206 */
[----:B--2---:R-:W-:Y:S02]  /*0f80*/  @!P0 VIMNMX.U32 R14, PT, PT, R14, R4, !PT ;  /* 0x000000040e0e8248 */ /* 0x004fe40007fe0000 */
[----:B------:R-:W-:-:S03]  /*0f90*/  ISETP.NE.AND P0, PT, R2, RZ, PT ;  /* 0x000000ff0200720c */ /* 0x000fc60003f05270 */
[----:B------:R-:W-:-:S05]  /*0fa0*/  IMAD.MOV.U32 R9, RZ, RZ, R14 ;  /* 0x000000ffff097224 */ /* 0x000fca00078e000e */
[----:B------:R1:W-:Y:S01]  /*0fb0*/  @!P1 STS [R6+0x8], R9 ;  /* 0x0000080906009388 */ /* 0x0003e20000000800 */
[----:B------:R-:W-:Y:S06]  /*0fc0*/  BAR.SYNC.DEFER_BLOCKING 0x0 ;  /* 0x0000000000007b1d */ /* 0x000fec0000010000 */
[----:B------:R-:W-:Y:S05]  /*0fd0*/  @P0 BRA `(.L_x_189) ;  /* 0x0000001000b80947 */ /* 0x000fea0003800000 */
[----:B------:R-:W2:Y:S01]  /*0fe0*/  S2UR UR5, SR_CgaCtaId ;  /* 0x00000000000579c3 */ /* 0x000ea20000008800 */
[----:B------:R-:W-:Y:S01]  /*0ff0*/  UMOV UR4, 0x400 ;  /* 0x0000040000047882 */ /* 0x000fe20000000000 */
[C---:B------:R-:W-:Y:S02]  /*1000*/  ISETP.GT.U32.AND P2, PT, R0.reuse, 0x20, PT ;  /* 0x000000200000780c */ /* 0x040fe40003f44070 */
[C---:B------:R-:W-:Y:S02]  /*1010*/  ISETP.GT.U32.AND P4, PT, R0.reuse, 0x40, PT ;  /* 0x000000400000780c */ /* 0x040fe40003f84070 */
[C---:B------:R-:W-:Y:S02]  /*1020*/  ISETP.GT.U32.AND P3, PT, R0.reuse, 0x60, PT ;  /* 0x000000600000780c */ /* 0x040fe40003f64070 */
[----:B------:R-:W-:Y:S01]  /*1030*/  ISETP.GT.U32.AND P1, PT, R0, 0x80, PT ;  /* 0x000000800000780c */ /* 0x000fe20003f24070 */
[----:B--2---:R-:W-:-:S09]  /*1040*/  ULEA UR4, UR5, UR4, 0x18 ;  /* 0x0000000405047291 */ /* 0x004fd2000f8ec0ff */
[----:B------:R-:W2:Y:S04]  /*1050*/  LDS R2, [UR4+0xc] ;  /* 0x00000c04ff027984 */ /* 0x000ea80008000800 */
[----:B-1----:R-:W1:Y:S04]  /*1060*/  LDS.128 R4, [UR4+0x10] ;  /* 0x00001004ff047984 */ /* 0x002e680008000c00 */
[----:B------:R-:W3:Y:S01]  /*1070*/  LDS.64 R10, [UR4+0x20] ;  /* 0x00002004ff0a7984 */ /* 0x000ee20008000a00 */
[----:B--2---:R-:W-:Y:S02]  /*1080*/  @P2 VIMNMX.U32 R9, PT, PT, R9, R2, !PT ;  /* 0x0000000209092248 */ /* 0x004fe40007fe0000 */
[----:B------:R-:W-:-:S02]  /*1090*/  ISETP.GT.U32.AND P2, PT, R0, 0xa0, PT ;  /* 0x000000a00000780c */ /* 0x000fc40003f44070 */
[----:B-1----:R-:W-:Y:S02]  /*10a0*/  @P4 VIMNMX.U32 R9, PT, PT, R9, R4, !PT ;  /* 0x0000000409094248 */ /* 0x002fe40007fe0000 */
[C---:B------:R-:W-:Y:S02]  /*10b0*/  ISETP.GT.U32.AND P4, PT, R0.reuse, 0xc0, PT ;  /* 0x000000c00000780c */ /* 0x040fe40003f84070 */
[----:B------:R-:W-:Y:S02]  /*10c0*/  @P3 VIMNMX.U32 R9, PT, PT, R9, R5, !PT ;  /* 0x0000000509093248 */ /* 0x000fe40007fe0000 */
[----:B------:R-:W-:Y:S02]  /*10d0*/  ISETP.GT.U32.AND P3, PT, R0, 0xe0, PT ;  /* 0x000000e00000780c */ /* 0x000fe40003f64070 */
[----:B------:R-:W-:-:S04]  /*10e0*/  @P1 VIMNMX.U32 R9, PT, PT, R9, R6, !PT ;  /* 0x0000000609091248 */ /* 0x000fc80007fe0000 */
[----:B------:R-:W-:-:S04]  /*10f0*/  @P2 VIMNMX.U32 R9, PT, PT, R9, R7, !PT ;  /* 0x0000000709092248 */ /* 0x000fc80007fe0000 */
[----:B---3--:R-:W-:-:S04]  /*1100*/  @P4 VIMNMX.U32 R9, PT, PT, R9, R10, !PT ;  /* 0x0000000a09094248 */ /* 0x008fc80007fe0000 */
[----:B------:R-:W-:Y:S01]  /*1110*/  @P3 VIMNMX.U32 R9, PT, PT, R9, R11, !PT ;  /* 0x0000000b09093248 */ /* 0x000fe20007fe0000 */
[----:B------:R-:W-:Y:S06]  /*1120*/  BRA `(.L_x_189) ;  /* 0x0000001000647947 */ /* 0x000fec0003800000 */
.L_x_174:
[----:B------:R-:W0:Y:S01]  /*1130*/  S2R R2, SR_TID.X ;  /* 0x0000000000027919 */ /* 0x000e220000002100 */
[----:B------:R-:W1:Y:S02]  /*1140*/  LDCU.64 UR4, c[0x0][0x380] ;  /* 0x00007000ff0477ac */ /* 0x000e640008000a00 */
[----:B-1----:R-:W-:Y:S02]  /*1150*/  IMAD.U32 R4, RZ, RZ, UR4 ;  /* 0x00000004ff047e24 */ /* 0x002fe4000f8e00ff */
[----:B------:R-:W-:Y:S02]  /*1160*/  IMAD.U32 R5, RZ, RZ, UR5 ;  /* 0x00000005ff057e24 */ /* 0x000fe4000f8e00ff */
[----:B0-----:R-:W-:-:S04]  /*1170*/  IMAD R7, R3, 0x1000, R2 ;  /* 0x0000100003077824 */ /* 0x001fc800078e0202 */
[----:B------:R-:W-:-:S05]  /*1180*/  IMAD.WIDE.U32 R6, R7, 0x4, R4 ;  /* 0x0000000407067825 */ /* 0x000fca00078e0004 */
        /* <DEDUP_REMOVED lines=16> */
[----:B------:R-:W-:-:S02]  /*1290*/  ISETP.GE.U32.AND P0, PT, R0, R13, PT ;  /* 0x0000000d0000720c */ /* 0x000fc40003f06070 */
        /* <DEDUP_REMOVED lines=9> */
[----:B------:R-:W-:Y:S01]  /*1330*/  IMAD R9, R3, 0x1000, R13 ;  /* 0x0000100003097824 */ /* 0x000fe200078e020d */
[----:B------:R-:W-:Y:S01]  /*1340*/  LOP3.LUT R6, RZ, R2, RZ, 0x33, !PT ;  /* 0x00000002ff067212 */ /* 0x000fe200078e33ff */
[----:B------:R-:W-:Y:S01]  /*1350*/  VIADD R0, R8, 0xfffff000 ;  /* 0xfffff00008007836 */ /* 0x000fe20000000000 */
[----:B------:R-:W-:Y:S02]  /*1360*/  UMOV UR4, URZ ;  /* 0x000000ff00047c82 */ /* 0x000fe40008000000 */
[----:B------:R-:W-:Y:S02]  /*1370*/  IADD3 R6, PT, PT, -R13, R8, R6 ;  /* 0x000000080d067210 */ /* 0x000fe40007ffe106 */
[C---:B------:R-:W-:Y:S02]  /*1380*/  ISETP.GT.U32.AND P0, PT, R9.reuse, R0, PT ;  /* 0x000000000900720c */ /* 0x040fe40003f04070 */
[----:B------:R-:W-:Y:S01]  /*1390*/  IADD3 R7, PT, PT, R9, 0x800, R2 ;  /* 0x0000080009077810 */ /* 0x000fe20007ffe002 */
[----:B------:R-:W-:-:S02]  /*13a0*/  IMAD.MOV.U32 R2, RZ, RZ, R9 ;  /* 0x000000ffff027224 */ /* 0x000fc400078e0009 */
[----:B------:R-:W-:-:S08]  /*13b0*/  IMAD R6, R3, -0x1000, R6 ;  /* 0xfffff00003067824 */ /* 0x000fd000078e0206 */
[----:B------:R-:W-:Y:S05]  /*13c0*/  @P0 BRA `(.L_x_191) ;  /* 0x0000000000a00947 */ /* 0x000fea0003800000 */
[----:B------:R-:W0:Y:S08]  /*13d0*/  LDC R8, c[0x0][0x3a8] ;  /* 0x0000ea00ff087b82 */ /* 0x000e300000000800 */
[----:B------:R-:W1:Y:S02]  /*13e0*/  LDC.64 R4, c[0x0][0x380] ;  /* 0x0000e000ff047b82 */ /* 0x000e640000000a00 */
.L_x_192:
[----:B------:R-:W2:Y:S02]  /*13f0*/  S2R R10, SR_TID.X ;  /* 0x00000000000a7919 */ /* 0x000ea40000002100 */
[----:B--2---:R-:W-:-:S04]  /*1400*/  IMAD.IADD R11, R10, 0x1, R9 ;  /* 0x000000010a0b7824 */ /* 0x004fc800078e0209 */
[----:B-1----:R-:W-:-:S05]  /*1410*/  IMAD.WIDE.U32 R10, R11, 0x4, R4 ;  /* 0x000000040b0a7825 */ /* 0x002fca00078e0004 */
        /* <DEDUP_REMOVED lines=11> */
[----:B------:R-:W5:Y:S01]  /*14d0*/  LDG.E R20, desc[UR6][R10.64+0x3c00] ;  /* 0x003c00060a147981 */ /* 0x000f62000c1e1900 */
[----:B--2---:R-:W-:-:S03]  /*14e0*/  VIMNMX3.U32 R29, R29, R12, R14, !PT ;  /* 0x0000000c1d1d720f */ /* 0x004fc6000780000e */
[----:B------:R-:W5:Y:S04]  /*14f0*/  LDG.E R12, desc[UR6][R10.64+0x1400] ;  /* 0x001400060a0c7981 */ /* 0x000f68000c1e1900 */
[----:B------:R-:W2:Y:S01]  /*1500*/  LDG.E R14, desc[UR6][R10.64+0x3400] ;  /* 0x003400060a0e7981 */ /* 0x000ea2000c1e1900 */
[----:B---3--:R-:W-:-:S03]  /*1510*/  VIMNMX3.U32 R16, R16, R15, R17, !PT ;  /* 0x0000000f1010720f */ /* 0x008fc60007800011 */
[----:B------:R-:W2:Y:S04]  /*1520*/  LDG.E R17, desc[UR6][R10.64+0x2c00] ;  /* 0x002c00060a117981 */ /* 0x000ea8000c1e1900 */
[----:B------:R-:W3:Y:S01]  /*1530*/  LDG.E R15, desc[UR6][R10.64+0x3800] ;  /* 0x003800060a0f7981 */ /* 0x000ee2000c1e1900 */
[----:B----4-:R-:W-:Y:S01]  /*1540*/  VIMNMX3.U32 R22, R22, R23, R24, !PT ;  /* 0x000000171616720f */ /* 0x010fe20007800018 */
[----:B0-----:R-:W-:-:S05]  /*1550*/  IMAD.IADD R24, R8, 0x1, -R9 ;  /* 0x0000000108187824 */ /* 0x001fca00078e0a09 */
[----:B------:R-:W-:Y:S02]  /*1560*/  ISETP.GE.U32.AND P0, PT, R24, R13, PT ;  /* 0x0000000d1800720c */ /* 0x000fe40003f06070 */
[----:B-----5:R-:W-:-:S04]  /*1570*/  VIMNMX3.U32 R12, R12, R19, R21, !PT ;  /* 0x000000130c0c720f */ /* 0x020fc80007800015 */
[----:B------:R-:W-:Y:S02]  /*1580*/  VIMNMX3.U32 R29, R29, R16, R12, !PT ;  /* 0x000000101d1d720f */ /* 0x000fe4000780000c */
[----:B--2---:R-:W-:Y:S02]  /*1590*/  VIMNMX3.U32 R17, R17, R18, R14, !PT ;  /* 0x000000121111720f */ /* 0x004fe4000780000e */
[----:B---3--:R-:W-:-:S04]  /*15a0*/  VIMNMX.U32 R15, PT, PT, R15, R20, !PT ;  /* 0x000000140f0f7248 */ /* 0x008fc80007fe0000 */
[----:B------:R-:W-:-:S04]  /*15b0*/  VIMNMX3.U32 R22, R22, R17, R15, !PT ;  /* 0x000000111616720f */ /* 0x000fc8000780000f */
[----:B------:R-:W-:Y:S01]  /*15c0*/  VIMNMX.U32 R29, PT, PT, R29, R22, !PT ;  /* 0x000000161d1d7248 */ /* 0x000fe20007fe0000 */
[----:B------:R-:W-:Y:S06]  /*15d0*/  @!P0 BRA `(.L_x_190) ;  /* 0x00000008009c8947 */ /* 0x000fec0003800000 */
[C---:B------:R-:W-:Y:S01]  /*15e0*/  IMAD.IADD R9, R13.reuse, 0x1, R9 ;  /* 0x000000010d097824 */ /* 0x040fe200078e0209 */
[----:B------:R-:W-:Y:S01]  /*15f0*/  UIADD3 UR4, UPT, UPT, UR4, 0x1, URZ ;  /* 0x0000000104047890 */ /* 0x000fe2000fffe0ff */
[----:B------:R-:W-:Y:S02]  /*1600*/  IMAD.IADD R2, R13, 0x1, R2 ;  /* 0x000000010d027824 */ /* 0x000fe400078e0202 */
[----:B------:R-:W-:Y:S01]  /*1610*/  IMAD.IADD R6, R6, 0x1, -R13 ;  /* 0x0000000106067824 */ /* 0x000fe200078e0a0d */
[----:B------:R-:W-:Y:S01]  /*1620*/  ISETP.GT.U32.AND P0, PT, R9, R0, PT ;  /* 0x000000000900720c */ /* 0x000fe20003f04070 */
[----:B------:R-:W-:-:S12]  /*1630*/  IMAD.IADD R7, R13, 0x1, R7 ;  /* 0x000000010d077824 */ /* 0x000fd800078e0207 */
[----:B------:R-:W-:Y:S05]  /*1640*/  @!P0 BRA `(.L_x_192) ;  /* 0xfffffffc00688947 */ /* 0x000fea000383ffff */
.L_x_191:
[----:B------:R-:W0:Y:S01]  /*1650*/  S2R R13, SR_TID.X ;  /* 0x00000000000d7919 */ /* 0x000e220000002100 */
[----:B------:R-:W-:Y:S01]  /*1660*/  IMAD.IADD R0, R8, 0x1, -R9 ;  /* 0x0000000108007824 */ /* 0x000fe200078e0a09 */
[----:B------:R-:W-:Y:S04]  /*1670*/  BSSY.RECONVERGENT B1, `(.L_x_190) ;  /* 0x000009d000017945 */ /* 0x000fe80003800200 */
[----:B0-----:R-:W-:-:S04]  /*1680*/  ISETP.GE.AND P0, PT, R13, R0, PT ;  /* 0x000000000d00720c */ /* 0x001fc80003f06270 */
[----:B------:R-:W-:-:S13]  /*1690*/  ISETP.GE.U32.OR P0, PT, R9, R8, P0 ;  /* 0x000000080900720c */ /* 0x000fda0000706470 */
[----:B------:R-:W-:Y:S05]  /*16a0*/  @P0 BRA `(.L_x_193) ;  /* 0x0000000800640947 */ /* 0x000fea0003800000 */
[----:B------:R-:W0:Y:S01]  /*16b0*/  LDC R10, c[0x0][0x3ac] ;  /* 0x0000eb00ff0a7b82 */ /* 0x000e220000000800 */
[----:B------:R-:W-:Y:S01]  /*16c0*/  LOP3.LUT R11, RZ, R13, RZ, 0x33, !PT ;  /* 0x0000000dff0b7212 */ /* 0x000fe200078e33ff */
[----:B------:R-:W-:Y:S06]  /*16d0*/  BSSY.RECONVERGENT B2, `(.L_x_194) ;  /* 0x000004f000027945 */ /* 0x000fec0003800200 */
[----:B------:R-:W1:Y:S01]  /*16e0*/  LDC R0, c[0x0][0x3ac] ;  /* 0x0000eb00ff007b82 */ /* 0x000e620000000800 */
[----:B0-----:R-:W-:-:S04]  /*16f0*/  IMAD.SHL.U32 R10, R10, 0x1000, RZ ;  /* 0x000010000a0a7824 */ /* 0x001fc800078e00ff */
[----:B------:R-:W-:-:S05]  /*1700*/  IMAD R10, R3, 0x1000, R10 ;  /* 0x00001000030a7824 */ /* 0x000fca00078e020a */
[----:B------:R-:W-:Y:S01]  /*1710*/  IADD3 R8, PT, PT, -R10, R8, R11 ;  /* 0x000000080a087210 */ /* 0x000fe20007ffe10b */
[----:B-1----:R-:W-:Y:S01]  /*1720*/  IMAD R11, R0, UR4, RZ ;  /* 0x00000004000b7c24 */ /* 0x002fe2000f8e02ff */
[----:B------:R-:W-:-:S03]  /*1730*/  MOV R0, R13 ;  /* 0x0000000d00007202 */ /* 0x000fc60000000f00 */
[----:B------:R-:W-:-:S05]  /*1740*/  IMAD R8, R11, -0x1000, R8 ;  /* 0xfffff0000b087824 */ /* 0x000fca00078e0208 */
[C---:B------:R-:W-:Y:S02]  /*1750*/  ISETP.GE.U32.AND P0, PT, R8.reuse, 0xf00, PT ;  /* 0x00000f000800780c */ /* 0x040fe40003f06070 */
[----:B------:R-:W-:-:S04]  /*1760*/  LEA.HI R8, R8, 0x1, RZ, 0x18 ;  /* 0x0000000108087811 */ /* 0x000fc800078fc0ff */
[----:B------:R-:W-:-:S07]  /*1770*/  LOP3.LUT R10, R8, 0xf, RZ, 0xc0, !PT ;  /* 0x0000000f080a7812 */ /* 0x000fce00078ec0ff */
[----:B------:R-:W-:Y:S05]  /*1780*/  @!P0 BRA `(.L_x_195) ;  /* 0x00000004000c8947 */ /* 0x000fea0003800000 */
[----:B------:R-:W-:Y:S01]  /*1790*/  LEA.HI R0, R6, 0x1, RZ, 0x18 ;  /* 0x0000000106007811 */ /* 0x000fe200078fc0ff */
[----:B------:R-:W-:Y:S01]  /*17a0*/  BSSY.RECONVERGENT B3, `(.L_x_196) ;  /* 0x0000040000037945 */ /* 0x000fe20003800200 */
[----:B------:R-:W-:Y:S02]  /*17b0*/  LOP3.LUT R11, R13, 0x800, RZ, 0xfc, !PT ;  /* 0x000008000d0b7812 */ /* 0x000fe400078efcff */
[----:B------:R-:W-:-:S05]  /*17c0*/  LOP3.LUT R0, R0, 0x1fffff0, RZ, 0xc0, !PT ;  /* 0x01fffff000007812 */ /* 0x000fca00078ec0ff */
[----:B------:R-:W-:-:S07]  /*17d0*/  IMAD.MOV R12, RZ, RZ, -R0 ;  /* 0x000000ffff0c7224 */ /* 0x000fce00078e0a00 */
.L_x_197:
[C---:B------:R-:W-:Y:S02]  /*17e0*/  VIADD R15, R7.reuse, 0xfffff800 ;  /* 0xfffff800070f7836 */ /* 0x040fe40000000000 */
[----:B------:R-:W-:Y:S02]  /*17f0*/  VIADD R21, R7, 0xfffff900 ;  /* 0xfffff90007157836 */ /* 0x000fe40000000000 */
[----:B------:R-:W-:-:S04]  /*1800*/  IMAD.WIDE.U32 R14, R15, 0x4, R4 ;  /* 0x000000040f0e7825 */ /* 0x000fc800078e0004 */
[--C-:B------:R-:W-:Y:S01]  /*1810*/  IMAD.WIDE.U32 R20, R21, 0x4, R4.reuse ;  /* 0x0000000415147825 */ /* 0x100fe200078e0004 */
[----:B------:R0:W2:Y:S04]  /*1820*/  LDG.E R28, desc[UR6][R14.64] ;  /* 0x000000060e1c7981 */ /* 0x0000a8000c1e1900 */
[----:B------:R1:W2:Y:S01]  /*1830*/  LDG.E R27, desc[UR6][R20.64] ;  /* 0x00000006141b7981 */ /* 0x0002a2000c1e1900 */
[C---:B------:R-:W-:Y:S02]  /*1840*/  VIADD R17, R7.reuse, 0xfffffa00 ;  /* 0xfffffa0007117836 */ /* 0x040fe40000000000 */
[----:B------:R-:W-:Y:S02]  /*1850*/  VIADD R19, R7, 0xfffffb00 ;  /* 0xfffffb0007137836 */ /* 0x000fe40000000000 */
[----:B------:R-:W-:-:S04]  /*1860*/  IMAD.WIDE.U32 R16, R17, 0x4, R4 ;  /* 0x0000000411107825 */ /* 0x000fc800078e0004 */
[--C-:B------:R-:W-:Y:S01]  /*1870*/  IMAD.WIDE.U32 R18, R19, 0x4, R4.reuse ;  /* 0x0000000413127825 */ /* 0x100fe200078e0004 */
[----:B------:R3:W4:Y:S04]  /*1880*/  LDG.E R0, desc[UR6][R16.64] ;  /* 0x0000000610007981 */ /* 0x000728000c1e1900 */
[----:B------:R5:W4:Y:S01]  /*1890*/  LDG.E R13, desc[UR6][R18.64] ;  /* 0x00000006120d7981 */ /* 0x000b22000c1e1900 */
[C---:B------:R-:W-:Y:S02]  /*18a0*/  VIADD R22, R7.reuse, 0xfffffd00 ;  /* 0xfffffd0007167836 */ /* 0x040fe40000000000 */
[C---:B------:R-:W-:Y:S02]  /*18b0*/  VIADD R23, R7.reuse, 0xfffffc00 ;  /* 0xfffffc0007177836 */ /* 0x040fe40000000000 */
[----:B------:R-:W-:-:S04]  /*18c0*/  IMAD.WIDE.U32 R24, R7, 0x4, R4 ;  /* 0x0000000407187825 */ /* 0x000fc800078e0004 */
[----:B------:R-:W-:Y:S02]  /*18d0*/  VIADD R26, R7, 0xfffffe00 ;  /* 0xfffffe00071a7836 */ /* 0x000fe40000000000 */
[--C-:B0-----:R-:W-:Y:S01]  /*18e0*/  IMAD.WIDE.U32 R14, R22, 0x4, R4.reuse ;  /* 0x00000004160e7825 */ /* 0x101fe200078e0004 */
[----:B------:R-:W4:Y:S03]  /*18f0*/  LDG.E R24, desc[UR6][R24.64] ;  /* 0x0000000618187981 */ /* 0x000f26000c1e1900 */
[----:B-1----:R-:W-:-:S04]  /*1900*/  IMAD.WIDE.U32 R20, R23, 0x4, R4 ;  /* 0x0000000417147825 */ /* 0x002fc800078e0004 */
[----:B---3--:R-:W-:Y:S02]  /*1910*/  IMAD.WIDE.U32 R16, R26, 0x4, R4 ;  /* 0x000000041a107825 */ /* 0x008fe400078e0004 */
[----:B------:R0:W3:Y:S02]  /*1920*/  LDG.E R26, desc[UR6][R14.64] ;  /* 0x000000060e1a7981 */ /* 0x0000e4000c1e1900 */
[C---:B-----5:R-:W-:Y:S02]  /*1930*/  VIADD R19, R7.reuse, 0xffffff00 ;  /* 0xffffff0007137836 */ /* 0x060fe40000000000 */
[----:B------:R1:W3:Y:S01]  /*1940*/  LDG.E R25, desc[UR6][R20.64] ;  /* 0x0000000614197981 */ /* 0x0002e2000c1e1900 */
[----:B------:R-:W-:-:S03]  /*1950*/  VIADD R23, R7, 0x100 ;  /* 0x0000010007177836 */ /* 0x000fc60000000000 */
[----:B------:R-:W5:Y:S01]  /*1960*/  LDG.E R16, desc[UR6][R16.64] ;  /* 0x0000000610107981 */ /* 0x000f62000c1e1900 */
[C---:B0-----:R-:W-:Y:S02]  /*1970*/  VIADD R15, R7.reuse, 0x200 ;  /* 0x00000200070f7836 */ /* 0x041fe40000000000 */
[----:B-1----:R-:W-:Y:S02]  /*1980*/  VIADD R21, R7, 0x300 ;  /* 0x0000030007157836 */ /* 0x002fe40000000000 */
[----:B------:R-:W-:-:S04]  /*1990*/  IMAD.WIDE.U32 R18, R19, 0x4, R4 ;  /* 0x0000000413127825 */ /* 0x000fc800078e0004 */
[--C-:B------:R-:W-:Y:S02]  /*19a0*/  IMAD.WIDE.U32 R20, R21, 0x4, R4.reuse ;  /* 0x0000000415147825 */ /* 0x100fe400078e0004 */
[----:B------:R-:W5:Y:S02]  /*19b0*/  LDG.E R19, desc[UR6][R18.64] ;  /* 0x0000000612137981 */ /* 0x000f64000c1e1900 */
[----:B------:R-:W-:Y:S02]  /*19c0*/  IMAD.WIDE.U32 R22, R23, 0x4, R4 ;  /* 0x0000000417167825 */ /* 0x000fe400078e0004 */
[----:B------:R0:W5:Y:S04]  /*19d0*/  LDG.E R17, desc[UR6][R20.64] ;  /* 0x0000000614117981 */ /* 0x000168000c1e1900 */
[----:B------:R1:W5:Y:S01]  /*19e0*/  LDG.E R23, desc[UR6][R22.64] ;  /* 0x0000000616177981 */ /* 0x000362000c1e1900 */
[----:B0-----:R-:W-:-:S02]  /*19f0*/  VIADD R21, R7, 0x500 ;  /* 0x0000050007157836 */ /* 0x001fc40000000000 */
[----:B-1----:R-:W-:Y:S01]  /*1a00*/  VIADD R22, R7, 0x600 ;  /* 0x0000060007167836 */ /* 0x002fe20000000000 */
[----:B--2---:R-:W-:Y:S01]  /*1a10*/  VIMNMX3.U32 R27, R29, R28, R27, !PT ;  /* 0x0000001c1d1b720f */ /* 0x004fe2000780001b */
[----:B------:R-:W-:-:S04]  /*1a20*/  IMAD.WIDE.U32 R28, R15, 0x4, R4 ;  /* 0x000000040f1c7825 */ /* 0x000fc800078e0004 */
[----:B------:R-:W-:Y:S02]  /*1a30*/  VIADD R15, R7, 0x400 ;  /* 0x00000400070f7836 */ /* 0x000fe40000000000 */
[----:B------:R-:W2:Y:S02]  /*1a40*/  LDG.E R28, desc[UR6][R28.64] ;  /* 0x000000061c1c7981 */ /* 0x000ea4000c1e1900 */
[----:B------:R-:W-:-:S05]  /*1a50*/  IMAD.WIDE.U32 R14, R15, 0x4, R4 ;  /* 0x000000040f0e7825 */ /* 0x000fca00078e0004 */
[----:B------:R0:W2:Y:S01]  /*1a60*/  LDG.E R18, desc[UR6][R14.64] ;  /* 0x000000060e127981 */ /* 0x0000a2000c1e1900 */
[----:B----4-:R-:W-:Y:S01]  /*1a70*/  VIMNMX3.U32 R0, R27, R0, R13, !PT ;  /* 0x000000001b00720f */ /* 0x010fe2000780000d */
[----:B------:R-:W-:Y:S02]  /*1a80*/  VIADD R27, R7, 0x700 ;  /* 0x00000700071b7836 */ /* 0x000fe40000000000 */
[----:B0-----:R-:W-:-:S04]  /*1a90*/  IMAD.WIDE.U32 R14, R21, 0x4, R4 ;  /* 0x00000004150e7825 */ /* 0x001fc800078e0004 */
[--C-:B------:R-:W-:Y:S01]  /*1aa0*/  IMAD.WIDE.U32 R20, R22, 0x4, R4.reuse ;  /* 0x0000000416147825 */ /* 0x100fe200078e0004 */
[----:B------:R0:W4:Y:S04]  /*1ab0*/  LDG.E R13, desc[UR6][R14.64] ;  /* 0x000000060e0d7981 */ /* 0x000128000c1e1900 */
[----:B------:R-:W4:Y:S01]  /*1ac0*/  LDG.E R29, desc[UR6][R20.64] ;  /* 0x00000006141d7981 */ /* 0x000f22000c1e1900 */
[----:B0-----:R-:W-:-:S05]  /*1ad0*/  IMAD.WIDE.U32 R14, R27, 0x4, R4 ;  /* 0x000000041b0e7825 */ /* 0x001fca00078e0004 */
[----:B------:R-:W4:Y:S01]  /*1ae0*/  LDG.E R22, desc[UR6][R14.64] ;  /* 0x000000060e167981 */ /* 0x000f22000c1e1900 */
[----:B---3--:R-:W-:Y:S01]  /*1af0*/  VIMNMX3.U32 R0, R0, R25, R26, !PT ;  /* 0x000000190000720f */ /* 0x008fe2000780001a */
[----:B------:R-:W-:-:S05]  /*1b00*/  VIADD R12, R12, 0x10 ;  /* 0x000000100c0c7836 */ /* 0x000fca0000000000 */
[----:B------:R-:W-:Y:S02]  /*1b10*/  ISETP.NE.AND P0, PT, R12, RZ, PT ;  /* 0x000000ff0c00720c */ /* 0x000fe40003f05270 */
[----:B-----5:R-:W-:-:S04]  /*1b20*/  VIMNMX3.U32 R0, R0, R16, R19, !PT ;  /* 0x000000100000720f */ /* 0x020fc80007800013 */
[----:B------:R-:W-:Y:S01]  /*1b30*/  VIMNMX3.U32 R0, R0, R24, R23, !PT ;  /* 0x000000180000720f */ /* 0x000fe20007800017 */
[----:B------:R-:W-:Y:S02]  /*1b40*/  VIADD R11, R11, 0x1000 ;  /* 0x000010000b0b7836 */ /* 0x000fe40000000000 */
[----:B------:R-:W-:Y:S01]  /*1b50*/  VIADD R7, R7, 0x1000 ;  /* 0x0000100007077836 */ /* 0x000fe20000000000 */
[----:B--2---:R-:W-:-:S04]  /*1b60*/  VIMNMX3.U32 R0, R0, R28, R17, !PT ;  /* 0x0000001c0000720f */ /* 0x004fc80007800011 */
[----:B----4-:R-:W-:-:S04]  /*1b70*/  VIMNMX3.U32 R0, R0, R18, R13, !PT ;  /* 0x000000120000720f */ /* 0x010fc8000780000d */
[----:B------:R-:W-:Y:S01]  /*1b80*/  VIMNMX3.U32 R29, R0, R29, R22, !PT ;  /* 0x0000001d001d720f */ /* 0x000fe20007800016 */
[----:B------:R-:W-:Y:S06]  /*1b90*/  @P0 BRA `(.L_x_197) ;  /* 0xfffffffc00100947 */ /* 0x000fec000383ffff */
[----:B------:R-:W-:Y:S05]  /*1ba0*/  BSYNC.RECONVERGENT B3 ;  /* 0x0000000000037941 */ /* 0x000fea0003800200 */
.L_x_196:
[----:B------:R-:W-:-:S07]  /*1bb0*/  VIADD R0, R11, 0xfffff800 ;  /* 0xfffff8000b007836 */ /* 0x000fce0000000000 */
.L_x_195:
[----:B------:R-:W-:Y:S05]  /*1bc0*/  BSYNC.RECONVERGENT B2 ;  /* 0x0000000000027941 */ /* 0x000fea0003800200 */
.L_x_194:
[----:B------:R-:W-:-:S13]  /*1bd0*/  ISETP.NE.AND P0, PT, R10, RZ, PT ;  /* 0x000000ff0a00720c */ /* 0x000fda0003f05270 */
[----:B------:R-:W-:Y:S05]  /*1be0*/  @!P0 BRA `(.L_x_193) ;  /* 0x0000000400148947 */ /* 0x000fea0003800000 */
[----:B------:R-:W-:Y:S01]  /*1bf0*/  ISETP.GE.U32.AND P0, PT, R10, 0x8, PT ;  /* 0x000000080a00780c */ /* 0x000fe20003f06070 */
[----:B------:R-:W-:Y:S01]  /*1c00*/  BSSY.RECONVERGENT B2, `(.L_x_198) ;  /* 0x0000021000027945 */ /* 0x000fe20003800200 */
[----:B------:R-:W-:-:S04]  /*1c10*/  LOP3.LUT R23, R8, 0x7, RZ, 0xc0, !PT ;  /* 0x0000000708177812 */ /* 0x000fc800078ec0ff */
[----:B------:R-:W-:-:S07]  /*1c20*/  ISETP.NE.AND P1, PT, R23, RZ, PT ;  /* 0x000000ff1700720c */ /* 0x000fce0003f25270 */
[----:B------:R-:W-:Y:S06]  /*1c30*/  @!P0 BRA `(.L_x_199) ;  /* 0x0000000000748947 */ /* 0x000fec0003800000 */
[----:B------:R-:W-:-:S05]  /*1c40*/  IADD3 R11, PT, PT, R0, R9, RZ ;  /* 0x00000009000b7210 */ /* 0x000fca0007ffe0ff */
[C---:B------:R-:W-:Y:S02]  /*1c50*/  VIADD R19, R11.reuse, 0x100 ;  /* 0x000001000b137836 */ /* 0x040fe40000000000 */
[C---:B------:R-:W-:Y:S02]  /*1c60*/  VIADD R21, R11.reuse, 0x200 ;  /* 0x000002000b157836 */ /* 0x040fe40000000000 */
[C---:B------:R-:W-:Y:S02]  /*1c70*/  VIADD R13, R11.reuse, 0x300 ;  /* 0x000003000b0d7836 */ /* 0x040fe40000000000 */
[----:B------:R-:W-:-:S04]  /*1c80*/  IMAD.WIDE.U32 R16, R11, 0x4, R4 ;  /* 0x000000040b107825 */ /* 0x000fc800078e0004 */
[--C-:B------:R-:W-:Y:S01]  /*1c90*/  IMAD.WIDE.U32 R18, R19, 0x4, R4.reuse ;  /* 0x0000000413127825 */ /* 0x100fe200078e0004 */
[----:B------:R0:W2:Y:S03]  /*1ca0*/  LDG.E R22, desc[UR6][R16.64] ;  /* 0x0000000610167981 */ /* 0x0000a6000c1e1900 */
[--C-:B------:R-:W-:Y:S01]  /*1cb0*/  IMAD.WIDE.U32 R20, R21, 0x4, R4.reuse ;  /* 0x0000000415147825 */ /* 0x100fe200078e0004 */
[----:B------:R1:W2:Y:S03]  /*1cc0*/  LDG.E R7, desc[UR6][R18.64] ;  /* 0x0000000612077981 */ /* 0x0002a6000c1e1900 */
[C---:B------:R-:W-:Y:S02]  /*1cd0*/  VIADD R15, R11.reuse, 0x400 ;  /* 0x000004000b0f7836 */ /* 0x040fe40000000000 */
[----:B------:R-:W-:Y:S01]  /*1ce0*/  VIADD R25, R11, 0x500 ;  /* 0x000005000b197836 */ /* 0x000fe20000000000 */
[----:B------:R-:W3:Y:S01]  /*1cf0*/  LDG.E R20, desc[UR6][R20.64] ;  /* 0x0000000614147981 */ /* 0x000ee2000c1e1900 */
[----:B------:R-:W-:-:S04]  /*1d00*/  IMAD.WIDE.U32 R12, R13, 0x4, R4 ;  /* 0x000000040d0c7825 */ /* 0x000fc800078e0004 */
[C---:B------:R-:W-:Y:S02]  /*1d10*/  VIADD R27, R11.reuse, 0x600 ;  /* 0x000006000b1b7836 */ /* 0x040fe40000000000 */
[----:B------:R-:W-:Y:S01]  /*1d20*/  VIADD R24, R11, 0x700 ;  /* 0x000007000b187836 */ /* 0x000fe20000000000 */
[----:B------:R-:W3:Y:S01]  /*1d30*/  LDG.E R12, desc[UR6][R12.64] ;  /* 0x000000060c0c7981 */ /* 0x000ee2000c1e1900 */
[----:B------:R-:W-:-:S04]  /*1d40*/  IMAD.WIDE.U32 R14, R15, 0x4, R4 ;  /* 0x000000040f0e7825 */ /* 0x000fc800078e0004 */
[--C-:B------:R-:W-:Y:S02]  /*1d50*/  IMAD.WIDE.U32 R10, R25, 0x4, R4.reuse ;  /* 0x00000004190a7825 */ /* 0x100fe400078e0004 */
[----:B------:R-:W4:Y:S02]  /*1d60*/  LDG.E R14, desc[UR6][R14.64] ;  /* 0x000000060e0e7981 */ /* 0x000f24000c1e1900 */
[--C-:B0-----:R-:W-:Y:S02]  /*1d70*/  IMAD.WIDE.U32 R16, R27, 0x4, R4.reuse ;  /* 0x000000041b107825 */ /* 0x101fe400078e0004 */
[----:B------:R-:W4:Y:S02]  /*1d80*/  LDG.E R10, desc[UR6][R10.64] ;  /* 0x000000060a0a7981 */ /* 0x000f24000c1e1900 */
[----:B-1----:R-:W-:Y:S02]  /*1d90*/  IMAD.WIDE.U32 R18, R24, 0x4, R4 ;  /* 0x0000000418127825 */ /* 0x002fe400078e0004 */
[----:B------:R-:W5:Y:S04]  /*1da0*/  LDG.E R16, desc[UR6][R16.64] ;  /* 0x0000000610107981 */ /* 0x000f68000c1e1900 */
[----:B------:R-:W5:Y:S01]  /*1db0*/  LDG.E R18, desc[UR6][R18.64] ;  /* 0x0000000612127981 */ /* 0x000f62000c1e1900 */
[----:B------:R-:W-:Y:S01]  /*1dc0*/  VIADD R0, R0, 0x800 ;  /* 0x0000080000007836 */ /* 0x000fe20000000000 */
[----:B--2---:R-:W-:-:S04]  /*1dd0*/  VIMNMX3.U32 R7, R29, R22, R7, !PT ;  /* 0x000000161d07720f */ /* 0x004fc80007800007 */
[----:B---3--:R-:W-:-:S04]  /*1de0*/  VIMNMX3.U32 R7, R7, R20, R12, !PT ;  /* 0x000000140707720f */ /* 0x008fc8000780000c */
[----:B----4-:R-:W-:-:S04]  /*1df0*/  VIMNMX3.U32 R7, R7, R14, R10, !PT ;  /* 0x0000000e0707720f */ /* 0x010fc8000780000a */
[----:B-----5:R-:W-:-:S07]  /*1e00*/  VIMNMX3.U32 R29, R7, R16, R18, !PT ;  /* 0x00000010071d720f */ /* 0x020fce0007800012 */
.L_x_199:
[----:B------:R-:W-:Y:S05]  /*1e10*/  BSYNC.RECONVERGENT B2 ;  /* 0x0000000000027941 */ /* 0x000fea0003800200 */
.L_x_198:
[----:B------:R-:W-:Y:S05]  /*1e20*/  @!P1 BRA `(.L_x_193) ;  /* 0x0000000000849947 */ /* 0x000fea0003800000 */
[----:B------:R-:W-:Y:S01]  /*1e30*/  ISETP.GE.U32.AND P0, PT, R23, 0x4, PT ;  /* 0x000000041700780c */ /* 0x000fe20003f06070 */
[----:B------:R-:W-:Y:S01]  /*1e40*/  BSSY.RECONVERGENT B2, `(.L_x_200) ;  /* 0x0000012000027945 */ /* 0x000fe20003800200 */
[----:B------:R-:W-:-:S11]  /*1e50*/  LOP3.LUT P1, RZ, R8, 0x3, RZ, 0xc0, !PT ;  /* 0x0000000308ff7812 */ /* 0x000fd6000782c0ff */
[----:B------:R-:W-:Y:S05]  /*1e60*/  @!P0 BRA `(.L_x_201) ;  /* 0x00000000003c8947 */ /* 0x000fea0003800000 */
[----:B------:R-:W-:-:S04]  /*1e70*/  IMAD.IADD R7, R0, 0x1, R9 ;  /* 0x0000000100077824 */ /* 0x000fc800078e0209 */
[C---:B------:R-:W-:Y:S02]  /*1e80*/  VIADD R11, R7.reuse, 0x100 ;  /* 0x00000100070b7836 */ /* 0x040fe40000000000 */
[----:B------:R-:W-:-:S04]  /*1e90*/  IMAD.WIDE.U32 R8, R7, 0x4, R4 ;  /* 0x0000000407087825 */ /* 0x000fc800078e0004 */
[C---:B------:R-:W-:Y:S02]  /*1ea0*/  VIADD R13, R7.reuse, 0x200 ;  /* 0x00000200070d7836 */ /* 0x040fe40000000000 */
[----:B------:R-:W-:Y:S01]  /*1eb0*/  VIADD R15, R7, 0x300 ;  /* 0x00000300070f7836 */ /* 0x000fe20000000000 */
[----:B------:R-:W2:Y:S01]  /*1ec0*/  LDG.E R8, desc[UR6][R8.64] ;  /* 0x0000000608087981 */ /* 0x000ea2000c1e1900 */
[----:B------:R-:W-:-:S04]  /*1ed0*/  IMAD.WIDE.U32 R10, R11, 0x4, R4 ;  /* 0x000000040b0a7825 */ /* 0x000fc800078e0004 */
[--C-:B------:R-:W-:Y:S02]  /*1ee0*/  IMAD.WIDE.U32 R12, R13, 0x4, R4.reuse ;  /* 0x000000040d0c7825 */ /* 0x100fe400078e0004 */
[----:B------:R-:W2:Y:S02]  /*1ef0*/  LDG.E R10, desc[UR6][R10.64] ;  /* 0x000000060a0a7981 */ /* 0x000ea4000c1e1900 */
[----:B------:R-:W-:Y:S02]  /*1f00*/  IMAD.WIDE.U32 R14, R15, 0x4, R4 ;  /* 0x000000040f0e7825 */ /* 0x000fe400078e0004 */
[----:B------:R-:W3:Y:S04]  /*1f10*/  LDG.E R12, desc[UR6][R12.64] ;  /* 0x000000060c0c7981 */ /* 0x000ee8000c1e1900 */
[----:B------:R-:W3:Y:S01]  /*1f20*/  LDG.E R14, desc[UR6][R14.64] ;  /* 0x000000060e0e7981 */ /* 0x000ee2000c1e1900 */
[----:B------:R-:W-:Y:S01]  /*1f30*/  VIADD R0, R0, 0x400 ;  /* 0x0000040000007836 */ /* 0x000fe20000000000 */
[----:B--2---:R-:W-:-:S04]  /*1f40*/  VIMNMX3.U32 R29, R29, R8, R10, !PT ;  /* 0x000000081d1d720f */ /* 0x004fc8000780000a */
[----:B---3--:R-:W-:-:S07]  /*1f50*/  VIMNMX3.U32 R29, R29, R12, R14, !PT ;  /* 0x0000000c1d1d720f */ /* 0x008fce000780000e */
.L_x_201:
[----:B------:R-:W-:Y:S05]  /*1f60*/  BSYNC.RECONVERGENT B2 ;  /* 0x0000000000027941 */ /* 0x000fea0003800200 */
.L_x_200:
[----:B------:R-:W-:Y:S05]  /*1f70*/  @!P1 BRA `(.L_x_193) ;  /* 0x0000000000309947 */ /* 0x000fea0003800000 */
[----:B------:R-:W-:Y:S01]  /*1f80*/  LOP3.LUT R6, R6, 0xffff, RZ, 0xc0, !PT ;  /* 0x0000ffff06067812 */ /* 0x000fe200078ec0ff */
[----:B------:R-:W-:-:S03]  /*1f90*/  IMAD.IADD R9, R0, 0x1, R2 ;  /* 0x0000000100097824 */ /* 0x000fc600078e0202 */
[----:B------:R-:W-:-:S04]  /*1fa0*/  LEA.HI R6, R6, 0x1, RZ, 0x18 ;  /* 0x0000000106067811 */ /* 0x000fc800078fc0ff */
[----:B------:R-:W-:-:S05]  /*1fb0*/  LOP3.LUT R6, R6, 0x3, RZ, 0xc0, !PT ;  /* 0x0000000306067812 */ /* 0x000fca00078ec0ff */
[----:B------:R-:W-:-:S07]  /*1fc0*/  IMAD.MOV R0, RZ, RZ, -R6 ;  /* 0x000000ffff007224 */ /* 0x000fce00078e0a06 */
.L_x_202:
[----:B------:R-:W-:-:S06]  /*1fd0*/  IMAD.WIDE.U32 R6, R9, 0x4, R4 ;  /* 0x0000000409067825 */ /* 0x000fcc00078e0004 */
[----:B------:R-:W2:Y:S01]  /*1fe0*/  LDG.E R6, desc[UR6][R6.64] ;  /* 0x0000000606067981 */ /* 0x000ea2000c1e1900 */
[----:B------:R-:W-:Y:S02]  /*1ff0*/  VIADD R0, R0, 0x1 ;  /* 0x0000000100007836 */ /* 0x000fe40000000000 */
[----:B------:R-:W-:-:S03]  /*2000*/  VIADD R9, R9, 0x100 ;  /* 0x0000010009097836 */ /* 0x000fc60000000000 */
[----:B------:R-:W-:Y:S02]  /*2010*/  ISETP.NE.AND P0, PT, R0, RZ, PT ;  /* 0x000000ff0000720c */ /* 0x000fe40003f05270 */
[----:B--2---:R-:W-:-:S11]  /*2020*/  VIMNMX.U32 R29, PT, PT, R6, R29, !PT ;  /* 0x0000001d061d7248 */ /* 0x004fd60007fe0000 */
[----:B------:R-:W-:Y:S05]  /*2030*/  @P0 BRA `(.L_x_202) ;  /* 0xfffffffc00e40947 */ /* 0x000fea000383ffff */
.L_x_193:
[----:B------:R-:W-:Y:S05]  /*2040*/  BSYNC.RECONVERGENT B1 ;  /* 0x0000000000017941 */ /* 0x000fea0003800200 */
.L_x_190:
[----:B------:R-:W0:Y:S01]  /*2050*/  S2R R7, SR_LANEID ;  /* 0x0000000000077919 */ /* 0x000e220000000000 */
[----:B------:R-:W1:Y:S01]  /*2060*/  SHFL.DOWN PT, R0, R29, 0x1, 0x1f ;  /* 0x08201f001d007f89 */ /* 0x000e6200000e0000 */
[----:B------:R-:W2:Y:S01]  /*2070*/  S2R R6, SR_TID.X ;  /* 0x0000000000067919 */ /* 0x000ea20000002100 */
[C---:B0-----:R-:W-:Y:S02]  /*2080*/  ISETP.GT.AND P0, PT, R7.reuse, 0x1e, PT ;  /* 0x0000001e0700780c */ /* 0x041fe40003f04270 */
[----:B------:R-:W-:-:S11]  /*2090*/  ISETP.NE.AND P1, PT, R7, RZ, PT ;  /* 0x000000ff0700720c */ /* 0x000fd60003f25270 */
[----:B-1----:R-:W-:Y:S02]  /*20a0*/  @!P0 VIMNMX.U32 R29, PT, PT, R0, R29, !PT ;  /* 0x0000001d001d8248 */ /* 0x002fe40007fe0000 */
[----:B------:R-:W-:Y:S01]  /*20b0*/  ISETP.GT.AND P0, PT, R7, 0x1d, PT ;  /* 0x0000001d0700780c */ /* 0x000fe20003f04270 */
[----:B------:R-:W0:Y:S01]  /*20c0*/  @!P1 S2R R5, SR_CgaCtaId ;  /* 0x0000000000059919 */ /* 0x000e220000008800 */
[----:B------:R-:W-:Y:S02]  /*20d0*/  @!P1 MOV R4, 0x400 ;  /* 0x0000040000049802 */ /* 0x000fe40000000f00 */
[----:B--2---:R-:W-:Y:S01]  /*20e0*/  @!P1 SHF.R.U32.HI R2, RZ, 0x3, R6 ;  /* 0x00000003ff029819 */ /* 0x004fe20000011606 */
        /* <DEDUP_REMOVED lines=22> */
[----:B---3--:R-:W-:Y:S04]  /*2250*/  LDS R0, [UR4+0xc] ;  /* 0x00000c04ff007984 */ /* 0x008fe80008000800 */
[----:B------:R-:W0:Y:S04]  /*2260*/  LDS.128 R4, [UR4+0x10] ;  /* 0x00001004ff047984 */ /* 0x000e280008000c00 */
[----:B------:R-:W1:Y:S01]  /*2270*/  LDS.64 R10, [UR4+0x20] ;  /* 0x00002004ff0a7984 */ /* 0x000e620008000a00 */
[----:B0-----:R-:W-:-:S04]  /*2280*/  VIMNMX3.U32 R0, R9, R0, R4, !PT ;  /* 0x000000000900720f */ /* 0x001fc80007800004 */
[----:B------:R-:W-:-:S04]  /*2290*/  VIMNMX3.U32 R0, R0, R5, R6, !PT ;  /* 0x000000050000720f */ /* 0x000fc80007800006 */
[----:B-1----:R-:W-:-:S04]  /*22a0*/  VIMNMX3.U32 R0, R0, R7, R10, !PT ;  /* 0x000000070000720f */ /* 0x002fc8000780000a */
[----:B------:R-:W-:-:S07]  /*22b0*/  VIMNMX.U32 R9, PT, PT, R0, R11, !PT ;  /* 0x0000000b00097248 */ /* 0x000fce0007fe0000 */
.L_x_189:
[----:B------:R-:W-:Y:S05]  /*22c0*/  BSYNC.RECONVERGENT B0 ;  /* 0x0000000000007941 */ /* 0x000fea0003800200 */
.L_x_173:
[----:B------:R-:W-:Y:S05]  /*22d0*/  @P0 EXIT ;  /* 0x000000000000094d */ /* 0x000fea0003800000 */
[----:B--23--:R-:W2:Y:S02]  /*22e0*/  LDC.64 R4, c[0x0][0x388] ;  /* 0x0000e200ff047b82 */ /* 0x00cea40000000a00 */
[----:B--2---:R-:W-:-:S05]  /*22f0*/  IMAD.WIDE.U32 R2, R3, 0x4, R4 ;  /* 0x0000000403027825 */ /* 0x004fca00078e0004 */
[----:B------:R-:W-:Y:S01]  /*2300*/  STG.E desc[UR6][R2.64], R9 ;  /* 0x0000000902007986 */ /* 0x000fe2000c101906 */
[----:B------:R-:W-:Y:S05]  /*2310*/  EXIT ;  /* 0x000000000000794d */ /* 0x000fea0003800000 */
.L_x_203:
        /* <DEDUP_REMOVED lines=14> */
.L_x_482:


//--------------------- .text._ZN3cub18CUB_300001_SM_10006detail6reduce28DeviceReduceSingleTileKernelINS2_10policy_hubIjjN4cuda3__47maximumIjEEE10Policy1000EN6thrust24THRUST_300001_SM_1000_NS6detail15normal_iteratorINSC_10device_ptrIjEEEEPjjS8_jjNS5_3std3__410__identityEEEvT0_T1_T2_T3_T4_T6_ --------------------------
	.section	.text._ZN3cub18CUB_300001_SM_10006detail6reduce28DeviceReduceSingleTileKernelINS2_10policy_hubIjjN4cuda3__47maximumIjEEE10Policy1000EN6thrust24THRUST_300001_SM_1000_NS6detail15normal_iteratorINSC_10device_ptrIjEEEEPjjS8_jjNS5_3std3__410__identityEEEvT0_T1_T2_T3_T4_T6_,"ax",@progbits
	.align	128
        .global         _ZN3cub18CUB_300001_SM_10006detail6reduce28DeviceReduceSingleTileKernelINS2_10policy_hubIjjN4cuda3__47maximumIjEEE10Policy1000EN6thrust24THRUST_300001_SM_1000_NS6detail15normal_iteratorINSC_10device_ptrIjEEEEPjjS8_jjNS5_3std3__410__identityEEEvT0_T1_T2_T3_T4_T6_
        .type           _ZN3cub18CUB_300001_SM_10006detail6reduce28DeviceReduceSingleTileKernelINS2_10policy_hubIjjN4cuda3__47maximumIjEEE10Policy1000EN6thrust24THRUST_300001_SM_1000_NS6detail15normal_iteratorINSC_10device_ptrIjEEEEPjjS8_jjNS5_3std3__410__identityEEEvT0_T1_T2_T3_T4_T6_,@function
        .size           _ZN3cub18CUB_300001_SM_10006detail6reduce28DeviceReduceSingleTileKernelINS2_10policy_hubIjjN4cuda3__47maximumIjEEE10Policy1000EN6thrust24THRUST_300001_SM_1000_NS6detail15normal_iteratorINSC_10device_ptrIjEEEEPjjS8_jjNS5_3std3__410__identityEEEvT0_T1_T2_T3_T4_T6_,(.L_x_483 - _ZN3cub18CUB_300001_SM_10006detail6reduce28DeviceReduceSingleTileKernelINS2_10policy_hubIjjN4cuda3__47maximumIjEEE10Policy1000EN6thrust24THRUST_300001_SM_1000_NS6detail15normal_iteratorINSC_10device_ptrIjEEEEPjjS8_jjNS5_3std3__410__identityEEEvT0_T1_T2_T3_T4_T6_)
        .other          _ZN3cub18CUB_300001_SM_10006detail6reduce28DeviceReduceSingleTileKernelINS2_10policy_hubIjjN4cuda3__47maximumIjEEE10Policy1000EN6thrust24THRUST_300001_SM_1000_NS6detail15normal_iteratorINSC_10device_ptrIjEEEEPjjS8_jjNS5_3std3__410__identityEEEvT0_T1_T2_T3_T4_T6_,@"STO_CUDA_ENTRY STV_DEFAULT"
_ZN3cub18CUB_300001_SM_10006detail6reduce28DeviceReduceSingleTileKernelINS2_10policy_hubIjjN4cuda3__47maximumIjEEE10Policy1000EN6thrust24THRUST_300001_SM_1000_NS6detail15normal_iteratorINSC_10device_ptrIjEEEEPjjS8_jjNS5_3std3__410__identityEEEvT0_T1_T2_T3_T4_T6_:
.text._ZN3cub18CUB_300001_SM_10006detail6reduce28DeviceReduceSingleTileKernelINS2_10policy_hubIjjN4cuda3__47maximumIjEEE10Policy1000EN6thrust24THRUST_300001_SM_1000_NS6detail15normal_iteratorINSC_10device_ptrIjEEEEPjjS8_jjNS5_3std3__410__identityEEEvT0_T1_T2_T3_T4_T6_:
        /* <DEDUP_REMOVED lines=13> */
.L_x_204:
[----:B------:R-:W-:Y:S01]  /*00d0*/  ISETP.GT.U32.AND P0, PT, R2, 0xfff, PT ;  /* 0x00000fff0200780c */ /* 0x000fe20003f04070 */
[----:B------:R-:W-:-:S12]  /*00e0*/  BSSY.RECONVERGENT B0, `(.L_x_205) ;  /* 0x00001da000007945 */ /* 0x000fd80003800200 */
        /* <DEDUP_REMOVED lines=11> */
.L_x_208:
[----:B------:R-:W-:Y:S05]  /*01a0*/  BSYNC.RECONVERGENT B1 ;  /* 0x0000000000017941 */ /* 0x000fea0003800200 */
.L_x_207:
        /* <DEDUP_REMOVED lines=17> */
.L_x_213:
        /* <DEDUP_REMOVED lines=31> */
.L_x_212:
[----:B------:R-:W-:Y:S05]  /*04b0*/  BSYNC.RECONVERGENT B2 ;  /* 0x0000000000027941 */ /* 0x000fea0003800200 */
.L_x_211:
[----:B------:R-:W-:Y:S05]  /*04c0*/  @!P1 BRA `(.L_x_210) ;  /* 0x0000000000c89947 */ /* 0x000fea0003800000 */
[----:B------:R-:W-:Y:S01]  /*04d0*/  ISETP.GE.U32.AND P0, PT, R21, 0x8, PT ;  /* 0x000000081500780c */ /* 0x000fe20003f06070 */
[----:B------:R-:W-:Y:S01]  /*04e0*/  BSSY.RECONVERGENT B2, `(.L_x_214) ;  /* 0x0000013000027945 */ /* 0x000fe20003800200 */
[----:B------:R-:W-:-:S04]  /*04f0*/  LOP3.LUT R16, R4, 0x7, RZ, 0xc0, !PT ;  /* 0x0000000704107812 */ /* 0x000fc800078ec0ff */
[----:B------:R-:W-:-:S07]  /*0500*/  ISETP.NE.AND P1, PT, R16, RZ, PT ;  /* 0x000000ff1000720c */ /* 0x000fce0003f25270 */
[----:B------:R-:W-:Y:S06]  /*0510*/  @!P0 BRA `(.L_x_215) ;  /* 0x00000000003c8947 */ /* 0x000fec0003800000 */
[----:B------:R-:W0:Y:S02]  /*0520*/  LDC.64 R6, c[0x0][0x380] ;  /* 0x0000e000ff067b82 */ /* 0x000e240000000a00 */
[----:B0-----:R-:W-:-:S05]  /*0530*/  IMAD.WIDE.U32 R6, R5, 0x4, R6 ;  /* 0x0000000405067825 */ /* 0x001fca00078e0006 */
        /* <DEDUP_REMOVED lines=13> */
.L_x_215:
[----:B------:R-:W-:Y:S05]  /*0610*/  BSYNC.RECONVERGENT B2 ;  /* 0x0000000000027941 */ /* 0x000fea0003800200 */
.L_x_214:
        /* <DEDUP_REMOVED lines=11> */
[----:B------:R-:W3:Y:S01]  /*06d0*/  LDG.E R10, desc[UR6][R6.64+0xc00] ;  /* 0x000c0006060a7981 */ /* 0x000ee2000c1e1900 */
[----:B------:R-:W-:Y:S01]  /*06e0*/  VIADD R5, R5, 0x400 ;  /* 0x0000040005057836 */ /* 0x000fe20000000000 */
[----:B--2--5:R-:W-:-:S04]  /*06f0*/  VIMNMX3.U32 R0, R0, R9, R4, !PT ;  /* 0x000000090000720f */ /* 0x024fc80007800004 */
[----:B---3--:R-:W-:-:S07]  /*0700*/  VIMNMX3.U32 R0, R0, R11, R10, !PT ;  /* 0x0000000b0000720f */ /* 0x008fce000780000a */
.L_x_217:
[----:B------:R-:W-:Y:S05]  /*0710*/  BSYNC.RECONVERGENT B2 ;  /* 0x0000000000027941 */ /* 0x000fea0003800200 */
.L_x_216:
[----:B------:R-:W-:Y:S05]  /*0720*/  @!P1 BRA `(.L_x_210) ;  /* 0x0000000000309947 */ /* 0x000fea0003800000 */
[----:B------:R-:W0:Y:S02]  /*0730*/  LDC.64 R6, c[0x0][0x380] ;  /* 0x0000e000ff067b82 */ /* 0x000e240000000a00 */
[----:B0-----:R-:W-:-:S04]  /*0740*/  IMAD.WIDE.U32 R4, R5, 0x4, R6 ;  /* 0x0000000405047825 */ /* 0x001fc800078e0006 */
[----:B------:R-:W-:Y:S02]  /*0750*/  IMAD.MOV R6, RZ, RZ, -R8 ;  /* 0x000000ffff067224 */ /* 0x000fe400078e0a08 */
[----:B------:R-:W-:-:S07]  /*0760*/  IMAD.MOV.U32 R7, RZ, RZ, R5 ;  /* 0x000000ffff077224 */ /* 0x000fce00078e0005 */
.L_x_218:
[----:B------:R-:W-:-:S06]  /*0770*/  IMAD.MOV.U32 R5, RZ, RZ, R7 ;  /* 0x000000ffff057224 */ /* 0x000fcc00078e0007 */
[----:B------:R0:W2:Y:S01]  /*0780*/  LDG.E R5, desc[UR6][R4.64] ;  /* 0x0000000604057981 */ /* 0x0000a2000c1e1900 */
[----:B------:R-:W-:-:S05]  /*0790*/  VIADD R6, R6, 0x1 ;  /* 0x0000000106067836 */ /* 0x000fca0000000000 */
[----:B------:R-:W-:Y:S02]  /*07a0*/  ISETP.NE.AND P0, PT, R6, RZ, PT ;  /* 0x000000ff0600720c */ /* 0x000fe40003f05270 */
[----:B0-----:R-:W-:-:S05]  /*07b0*/  IADD3 R4, P1, PT, R4, 0x400, RZ ;  /* 0x0000040004047810 */ /* 0x001fca0007f3e0ff */
[----:B------:R-:W-:Y:S01]  /*07c0*/  IMAD.X R7, RZ, RZ, R7, P1 ;  /* 0x000000ffff077224 */ /* 0x000fe200008e0607 */
[----:B--2--5:R-:W-:-:S05]  /*07d0*/  VIMNMX.U32 R0, PT, PT, R5, R0, !PT ;  /* 0x0000000005007248 */ /* 0x024fca0007fe0000 */
[----:B------:R-:W-:Y:S05]  /*07e0*/  @P0 BRA `(.L_x_218) ;  /* 0xfffffffc00e00947 */ /* 0x000fea000383ffff */
.L_x_210:
[----:B------:R-:W-:Y:S05]  /*07f0*/  BSYNC.RECONVERGENT B1 ;  /* 0x0000000000017941 */ /* 0x000fea0003800200 */
.L_x_209:
[----:B------:R-:W-:Y:S01]  /*0800*/  ISETP.GE.U32.AND P0, PT, R2, 0x100, PT ;  /* 0x000001000200780c */ /* 0x000fe20003f06070 */
[----:B-----5:R-:W-:-:S12]  /*0810*/  IMAD.MOV.U32 R9, RZ, RZ, R0 ;  /* 0x000000ffff097224 */ /* 0x020fd800078e0000 */
[----:B------:R-:W-:Y:S05]  /*0820*/  @!P0 BRA `(.L_x_219) ;  /* 0x0000000000a08947 */ /* 0x000fea0003800000 */
[----:B0-----:R-:W0:Y:S01]  /*0830*/  S2R R6, SR_LANEID ;  /* 0x0000000000067919 */ /* 0x001e220000000000 */
[----:B------:R-:W1:Y:S02]  /*0840*/  SHFL.DOWN PT, R0, R9, 0x1, 0x1f ;  /* 0x08201f0009007f89 */ /* 0x000e6400000e0000 */
[----:B-1----:R-:W-:Y:S02]  /*0850*/  VIMNMX.U32 R0, PT, PT, R0, R9, !PT ;  /* 0x0000000900007248 */ /* 0x002fe40007fe0000 */
[C---:B0-----:R-:W-:Y:S02]  /*0860*/  ISETP.GT.AND P0, PT, R6.reuse, 0x1e, PT ;  /* 0x0000001e0600780c */ /* 0x041fe40003f04270 */
[C---:B------:R-:W-:Y:S02]  /*0870*/  ISETP.NE.AND P1, PT, R6.reuse, RZ, PT ;  /* 0x000000ff0600720c */ /* 0x040fe40003f25270 */
[----:B------:R-:W-:Y:S02]  /*0880*/  SEL R0, R9, R0, P0 ;  /* 0x0000000009007207 */ /* 0x000fe40000000000 */
[----:B------:R-:W-:-:S03]  /*0890*/  ISETP.GT.AND P0, PT, R6, 0x1d, PT ;  /* 0x0000001d0600780c */ /* 0x000fc60003f04270 */
[----:B------:R-:W0:Y:S06]  /*08a0*/  SHFL.DOWN PT, R5, R0, 0x2, 0x1f ;  /* 0x08401f0000057f89 */ /* 0x000e2c00000e0000 */
        /* <DEDUP_REMOVED lines=32> */
.L_x_219:
[----:B0-----:R-:W0:Y:S01]  /*0ab0*/  S2R R6, SR_LANEID ;  /* 0x0000000000067919 */ /* 0x001e220000000000 */
[----:B------:R-:W-:-:S04]  /*0ac0*/  LOP3.LUT R0, R3, 0x3e0, RZ, 0xc0, !PT ;  /* 0x000003e003007812 */ /* 0x000fc800078ec0ff */
[----:B------:R-:W-:Y:S01]  /*0ad0*/  LOP3.LUT R7, RZ, R0, RZ, 0x33, !PT ;  /* 0x00000000ff077212 */ /* 0x000fe200078e33ff */
[----:B------:R-:W-:-:S04]  /*0ae0*/  VIADD R5, R0, 0x20 ;  /* 0x0000002000057836 */ /* 0x000fc80000000000 */
[----:B------:R-:W-:Y:S01]  /*0af0*/  IMAD.IADD R7, R7, 0x1, R2 ;  /* 0x0000000107077824 */ /* 0x000fe200078e0202 */
[----:B------:R-:W-:-:S04]  /*0b00*/  ISETP.GT.U32.AND P0, PT, R5, R2, PT ;  /* 0x000000020500720c */ /* 0x000fc80003f04070 */
        /* <DEDUP_REMOVED lines=36> */
[C---:B------:R-:W-:Y:S02]  /*0d50*/  ISETP.GT.U32.AND P3, PT, R2.reuse, 0x60, PT ;  /* 0x000000600200780c */ /* 0x040fe40003f64070 */
[----:B------:R-:W-:Y:S01]  /*0d60*/  ISETP.GT.U32.AND P1, PT, R2, 0x80, PT ;  /* 0x000000800200780c */ /* 0x000fe20003f24070 */
[----:B-1----:R-:W-:-:S09]  /*0d70*/  ULEA UR4, UR5, UR4, 0x18 ;  /* 0x0000000405047291 */ /* 0x002fd2000f8ec0ff */
[----:B------:R-:W0:Y:S04]  /*0d80*/  LDS R0, [UR4+0xc] ;  /* 0x00000c04ff007984 */ /* 0x000e280008000800 */
[----:B------:R-:W1:Y:S04]  /*0d90*/  LDS.128 R8, [UR4+0x10] ;  /* 0x00001004ff087984 */ /* 0x000e680008000c00 */
[----:B------:R-:W2:Y:S01]  /*0da0*/  LDS.64 R6, [UR4+0x20] ;  /* 0x00002004ff067984 */ /* 0x000ea20008000a00 */
[----:B0-----:R-:W-:Y:S02]  /*0db0*/  @P2 VIMNMX.U32 R5, PT, PT, R5, R0, !PT ;  /* 0x0000000005052248 */ /* 0x001fe40007fe0000 */
[----:B------:R-:W-:-:S02]  /*0dc0*/  ISETP.GT.U32.AND P2, PT, R2, 0xa0, PT ;  /* 0x000000a00200780c */ /* 0x000fc40003f44070 */
[----:B-1----:R-:W-:Y:S02]  /*0dd0*/  @P4 VIMNMX.U32 R5, PT, PT, R5, R8, !PT ;  /* 0x0000000805054248 */ /* 0x002fe40007fe0000 */
[C---:B------:R-:W-:Y:S02]  /*0de0*/  ISETP.GT.U32.AND P4, PT, R2.reuse, 0xc0, PT ;  /* 0x000000c00200780c */ /* 0x040fe40003f84070 */
[----:B------:R-:W-:Y:S02]  /*0df0*/  @P3 VIMNMX.U32 R5, PT, PT, R5, R9, !PT ;  /* 0x0000000905053248 */ /* 0x000fe40007fe0000 */
[----:B------:R-:W-:Y:S02]  /*0e00*/  ISETP.GT.U32.AND P3, PT, R2, 0xe0, PT ;  /* 0x000000e00200780c */ /* 0x000fe40003f64070 */
[----:B------:R-:W-:-:S04]  /*0e10*/  @P1 VIMNMX.U32 R5, PT, PT, R5, R10, !PT ;  /* 0x0000000a05051248 */ /* 0x000fc80007fe0000 */
[----:B------:R-:W-:-:S04]  /*0e20*/  @P2 VIMNMX.U32 R5, PT, PT, R5, R11, !PT ;  /* 0x0000000b05052248 */ /* 0x000fc80007fe0000 */
[----:B--2---:R-:W-:-:S04]  /*0e30*/  @P4 VIMNMX.U32 R5, PT, PT, R5, R6, !PT ;  /* 0x0000000605054248 */ /* 0x004fc80007fe0000 */
[----:B------:R-:W-:Y:S01]  /*0e40*/  @P3 VIMNMX.U32 R5, PT, PT, R5, R7, !PT ;  /* 0x0000000705053248 */ /* 0x000fe20007fe0000 */
[----:B------:R-:W-:Y:S06]  /*0e50*/  BRA `(.L_x_220) ;  /* 0x0000001000087947 */ /* 0x000fec0003800000 */
.L_x_206:
[----:B------:R-:W0:Y:S01]  /*0e60*/  S2R R0, SR_TID.X ;  /* 0x0000000000007919 */ /* 0x000e220000002100 */
[----:B------:R-:W1:Y:S02]  /*0e70*/  LDCU.64 UR4, c[0x0][0x380] ;  /* 0x00007000ff0477ac */ /* 0x000e640008000a00 */
[----:B-1----:R-:W-:Y:S02]  /*0e80*/  IMAD.U32 R12, RZ, RZ, UR4 ;  /* 0x00000004ff0c7e24 */ /* 0x002fe4000f8e00ff */
[----:B------:R-:W-:Y:S02]  /*0e90*/  IMAD.U32 R13, RZ, RZ, UR5 ;  /* 0x00000005ff0d7e24 */ /* 0x000fe4000f8e00ff */
        /* <DEDUP_REMOVED lines=17> */
[----:B------:R-:W-:Y:S01]  /*0fb0*/  UMOV UR4, 0x1000 ;  /* 0x0000100000047882 */ /* 0x000fe20000000000 */
[----:B--2---:R-:W-:Y:S01]  /*0fc0*/  VIMNMX3.U32 R6, R3, R6, R7, !PT ;  /* 0x000000060306720f */ /* 0x004fe20007800007 */
[----:B------:R-:W-:-:S05]  /*0fd0*/  VIADD R3, R2, 0xfffff000 ;  /* 0xfffff00002037836 */ /* 0x000fca0000000000 */
[----:B------:R-:W-:Y:S02]  /*0fe0*/  ISETP.GE.U32.AND P0, PT, R3, 0x1000, PT ;  /* 0x000010000300780c */ /* 0x000fe40003f06070 */
        /* <DEDUP_REMOVED lines=8> */
[----:B------:R-:W0:Y:S01]  /*1070*/  LDC R2, c[0x0][0x390] ;  /* 0x0000e400ff027b82 */ /* 0x000e220000000800 */
[----:B------:R-:W-:-:S07]  /*1080*/  UMOV UR4, 0x1000 ;  /* 0x0000100000047882 */ /* 0x000fce0000000000 */
[----:B------:R-:W1:Y:S02]  /*1090*/  LDC.64 R12, c[0x0][0x380] ;  /* 0x0000e000ff0c7b82 */ /* 0x000e640000000a00 */
.L_x_223:
[----:B------:R-:W-:-:S04]  /*10a0*/  VIADD R5, R0, UR4 ;  /* 0x0000000400057c36 */ /* 0x000fc80008000000 */
[----:B-1----:R-:W-:-:S05]  /*10b0*/  IMAD.WIDE.U32 R4, R5, 0x4, R12 ;  /* 0x0000000405047825 */ /* 0x002fca00078e000c */
        /* <DEDUP_REMOVED lines=16> */
[----:B--2---:R-:W-:Y:S01]  /*11c0*/  VIMNMX3.U32 R10, R10, R11, R14, !PT ;  /* 0x0000000b0a0a720f */ /* 0x004fe2000780000e */
[----:B0-----:R-:W-:-:S05]  /*11d0*/  VIADD R11, R2, -UR4 ;  /* 0x80000004020b7c36 */ /* 0x001fca0008000000 */
[----:B------:R-:W-:Y:S02]  /*11e0*/  ISETP.GE.U32.AND P0, PT, R11, 0x1000, PT ;  /* 0x000010000b00780c */ /* 0x000fe40003f06070 */
[----:B---3--:R-:W-:Y:S02]  /*11f0*/  VIMNMX3.U32 R16, R25, R16, R17, !PT ;  /* 0x000000101910720f */ /* 0x008fe40007800011 */
[----:B----4-:R-:W-:Y:S02]  /*1200*/  VIMNMX3.U32 R19, R18, R19, R20, !PT ;  /* 0x000000131213720f */ /* 0x010fe40007800014 */
[----:B-----5:R-:W-:-:S04]  /*1210*/  VIMNMX3.U32 R21, R21, R22, R23, !PT ;  /* 0x000000161515720f */ /* 0x020fc80007800017 */
[----:B------:R-:W-:Y:S02]  /*1220*/  VIMNMX3.U32 R16, R16, R19, R21, !PT ;  /* 0x000000131010720f */ /* 0x000fe40007800015 */
[----:B------:R-:W-:Y:S02]  /*1230*/  VIMNMX3.U32 R7, R9, R7, R6, !PT ;  /* 0x000000070907720f */ /* 0x000fe40007800006 */
[----:B------:R-:W-:-:S04]  /*1240*/  VIMNMX.U32 R8, PT, PT, R8, R15, !PT ;  /* 0x0000000f08087248 */ /* 0x000fc80007fe0000 */
[----:B------:R-:W-:-:S04]  /*1250*/  VIMNMX3.U32 R7, R10, R7, R8, !PT ;  /* 0x000000070a07720f */ /* 0x000fc80007800008 */
[----:B------:R-:W-:Y:S01]  /*1260*/  VIMNMX.U32 R25, PT, PT, R16, R7, !PT ;  /* 0x0000000710197248 */ /* 0x000fe20007fe0000 */
[----:B------:R-:W-:Y:S06]  /*1270*/  @!P0 BRA `(.L_x_222) ;  /* 0x0000000800688947 */ /* 0x000fec0003800000 */
[----:B------:R-:W-:-:S06]  /*1280*/  UIADD3 UR4, UPT, UPT, UR4, 0x1000, URZ ;  /* 0x0000100004047890 */ /* 0x000fcc000fffe0ff */
[----:B------:R-:W-:-:S13]  /*1290*/  ISETP.LT.U32.AND P0, PT, R3, UR4, PT ;  /* 0x0000000403007c0c */ /* 0x000fda000bf01070 */
[----:B------:R-:W-:Y:S05]  /*12a0*/  @!P0 BRA `(.L_x_223) ;  /* 0xfffffffc007c8947 */ /* 0x000fea000383ffff */
.L_x_221:
[----:B------:R-:W-:Y:S01]  /*12b0*/  VIADD R3, R2, -UR4 ;  /* 0x8000000402037c36 */ /* 0x000fe20008000000 */
[----:B------:R-:W-:Y:S04]  /*12c0*/  BSSY.RECONVERGENT B1, `(.L_x_222) ;  /* 0x0000095000017945 */ /* 0x000fe80003800200 */
[----:B------:R-:W-:-:S04]  /*12d0*/  ISETP.GE.AND P0, PT, R0, R3, PT ;  /* 0x000000030000720c */ /* 0x000fc80003f06270 */
[----:B------:R-:W-:-:S13]  /*12e0*/  ISETP.LE.U32.OR P0, PT, R2, UR4, P0 ;  /* 0x0000000402007c0c */ /* 0x000fda0008703470 */
[----:B------:R-:W-:Y:S05]  /*12f0*/  @P0 BRA `(.L_x_224) ;  /* 0x0000000800440947 */ /* 0x000fea0003800000 */
[----:B------:R-:W-:Y:S01]  /*1300*/  LOP3.LUT R3, RZ, R0, RZ, 0x33, !PT ;  /* 0x00000000ff037212 */ /* 0x000fe200078e33ff */
[----:B------:R-:W-:Y:S01]  /*1310*/  BSSY.RECONVERGENT B2, `(.L_x_225) ;  /* 0x000004a000027945 */ /* 0x000fe20003800200 */
[----:B------:R-:W-:Y:S02]  /*1320*/  IMAD.MOV.U32 R6, RZ, RZ, R0 ;  /* 0x000000ffff067224 */ /* 0x000fe400078e0000 */
[----:B------:R-:W-:-:S04]  /*1330*/  IADD3 R3, PT, PT, R2, -UR4, R3 ;  /* 0x8000000402037c10 */ /* 0x000fc8000fffe003 */
[C---:B------:R-:W-:Y:S02]  /*1340*/  ISETP.GE.U32.AND P0, PT, R3.reuse, 0xf00, PT ;  /* 0x00000f000300780c */ /* 0x040fe40003f06070 */
[----:B------:R-:W-:-:S04]  /*1350*/  LEA.HI R3, R3, 0x1, RZ, 0x18 ;  /* 0x0000000103037811 */ /* 0x000fc800078fc0ff */
[----:B------:R-:W-:-:S07]  /*1360*/  LOP3.LUT R4, R3, 0xf, RZ, 0xc0, !PT ;  /* 0x0000000f03047812 */ /* 0x000fce00078ec0ff */
[----:B------:R-:W-:Y:S05]  /*1370*/  @!P0 BRA `(.L_x_226) ;  /* 0x00000004000c8947 */ /* 0x000fea0003800000 */
[----:B------:R-:W-:Y:S01]  /*1380*/  LOP3.LUT R7, R3, 0x1fffff0, RZ, 0xc0, !PT ;  /* 0x01fffff003077812 */ /* 0x000fe200078ec0ff */
[----:B------:R-:W-:Y:S01]  /*1390*/  BSSY.RECONVERGENT B3, `(.L_x_227) ;  /* 0x0000040000037945 */ /* 0x000fe20003800200 */
[C---:B------:R-:W-:Y:S01]  /*13a0*/  LOP3.LUT R6, R0.reuse, 0x800, RZ, 0xfc, !PT ;  /* 0x0000080000067812 */ /* 0x040fe200078efcff */
[----:B------:R-:W-:Y:S02]  /*13b0*/  VIADD R2, R0, UR4 ;  /* 0x0000000400027c36 */ /* 0x000fe40008000000 */
[----:B------:R-:W-:-:S07]  /*13c0*/  IMAD.MOV R7, RZ, RZ, -R7 ;  /* 0x000000ffff077224 */ /* 0x000fce00078e0a07 */
.L_x_228:
[----:B------:R-:W-:-:S04]  /*13d0*/  IMAD.WIDE.U32 R26, R2, 0x4, R12 ;  /* 0x00000004021a7825 */ /* 0x000fc800078e000c */
[C---:B------:R-:W-:Y:S02]  /*13e0*/  VIADD R9, R2.reuse, 0x100 ;  /* 0x0000010002097836 */ /* 0x040fe40000000000 */
[----:B------:R-:W-:Y:S01]  /*13f0*/  VIADD R15, R2, 0x400 ;  /* 0x00000400020f7836 */ /* 0x000fe20000000000 */
[----:B------:R0:W2:Y:S01]  /*1400*/  LDG.E R26, desc[UR6][R26.64] ;  /* 0x000000061a1a7981 */ /* 0x0000a2000c1e1900 */
[----:B------:R-:W-:-:S04]  /*1410*/  IMAD.WIDE.U32 R8, R9, 0x4, R12 ;  /* 0x0000000409087825 */ /* 0x000fc800078e000c */
[C---:B------:R-:W-:Y:S01]  /*1420*/  VIADD R17, R2.reuse, 0x200 ;  /* 0x0000020002117836 */ /* 0x040fe20000000000 */
[----:B------:R1:W2:Y:S01]  /*1430*/  LDG.E R5, desc[UR6][R8.64] ;  /* 0x0000000608057981 */ /* 0x0002a2000c1e1900 */
[C---:B------:R-:W-:Y:S02]  /*1440*/  VIADD R11, R2.reuse, 0x300 ;  /* 0x00000300020b7836 */ /* 0x040fe40000000000 */
[----:B0-----:R-:W-:Y:S02]  /*1450*/  VIADD R27, R2, 0x700 ;  /* 0x00000700021b7836 */ /* 0x001fe40000000000 */
[----:B------:R-:W-:-:S04]  /*1460*/  IMAD.WIDE.U32 R14, R15, 0x4, R12 ;  /* 0x000000040f0e7825 */ /* 0x000fc800078e000c */
[--C-:B------:R-:W-:Y:S01]  /*1470*/  IMAD.WIDE.U32 R16, R17, 0x4, R12.reuse ;  /* 0x0000000411107825 */ /* 0x100fe200078e000c */
[----:B------:R0:W3:Y:S03]  /*1480*/  LDG.E R22, desc[UR6][R14.64] ;  /* 0x000000060e167981 */ /* 0x0000e6000c1e1900 */
[----:B------:R-:W-:Y:S01]  /*1490*/  VIADD R29, R2, 0x500 ;  /* 0x00000500021d7836 */ /* 0x000fe20000000000 */
[----:B------:R-:W4:Y:S01]  /*14a0*/  LDG.E R24, desc[UR6][R16.64] ;  /* 0x0000000610187981 */ /* 0x000f22000c1e1900 */
[----:B------:R-:W-:-:S04]  /*14b0*/  IMAD.WIDE.U32 R10, R11, 0x4, R12 ;  /* 0x000000040b0a7825 */ /* 0x000fc800078e000c */
[--C-:B-1----:R-:W-:Y:S01]  /*14c0*/  IMAD.WIDE.U32 R8, R27, 0x4, R12.reuse ;  /* 0x000000041b087825 */ /* 0x102fe200078e000c */
[----:B------:R-:W4:Y:S03]  /*14d0*/  LDG.E R23, desc[UR6][R10.64] ;  /* 0x000000060a177981 */ /* 0x000f26000c1e1900 */
[----:B------:R-:W-:Y:S02]  /*14e0*/  VIADD R27, R2, 0x900 ;  /* 0x00000900021b7836 */ /* 0x000fe40000000000 */
[----:B------:R-:W-:-:S04]  /*14f0*/  IMAD.WIDE.U32 R28, R29, 0x4, R12 ;  /* 0x000000041d1c7825 */ /* 0x000fc800078e000c */
[C---:B------:R-:W-:Y:S01]  /*1500*/  VIADD R19, R2.reuse, 0x600 ;  /* 0x0000060002137836 */ /* 0x040fe20000000000 */
[----:B------:R1:W5:Y:S01]  /*1510*/  LDG.E R11, desc[UR6][R8.64] ;  /* 0x00000006080b7981 */ /* 0x000362000c1e1900 */
[C---:B0-----:R-:W-:Y:S02]  /*1520*/  VIADD R15, R2.reuse, 0xa00 ;  /* 0x00000a00020f7836 */ /* 0x041fe40000000000 */
[----:B------:R-:W-:Y:S01]  /*1530*/  VIADD R20, R2, 0x800 ;  /* 0x0000080002147836 */ /* 0x000fe20000000000 */
[----:B------:R0:W3:Y:S01]  /*1540*/  LDG.E R21, desc[UR6][R28.64] ;  /* 0x000000061c157981 */ /* 0x0000e2000c1e1900 */
[----:B------:R-:W-:-:S04]  /*1550*/  IMAD.WIDE.U32 R18, R19, 0x4, R12 ;  /* 0x0000000413127825 */ /* 0x000fc800078e000c */
[----:B-1----:R-:W-:-:S04]  /*1560*/  IMAD.WIDE.U32 R8, R27, 0x4, R12 ;  /* 0x000000041b087825 */ /* 0x002fc800078e000c */
[--C-:B------:R-:W-:Y:S02]  /*1570*/  IMAD.WIDE.U32 R14, R15, 0x4, R12.reuse ;  /* 0x000000040f0e7825 */ /* 0x100fe400078e000c */
[----:B------:R-:W5:Y:S02]  /*1580*/  LDG.E R9, desc[UR6][R8.64] ;  /* 0x0000000608097981 */ /* 0x000f64000c1e1900 */
[--C-:B------:R-:W-:Y:S02]  /*1590*/  IMAD.WIDE.U32 R16, R20, 0x4, R12.reuse ;  /* 0x0000000414107825 */ /* 0x100fe400078e000c */
[----:B------:R1:W5:Y:S02]  /*15a0*/  LDG.E R20, desc[UR6][R18.64] ;  /* 0x0000000612147981 */ /* 0x000364000c1e1900 */
[C---:B0-----:R-:W-:Y:S02]  /*15b0*/  VIADD R29, R2.reuse, 0xb00 ;  /* 0x00000b00021d7836 */ /* 0x041fe40000000000 */
[----:B------:R-:W-:Y:S01]  /*15c0*/  VIADD R27, R2, 0xc00 ;  /* 0x00000c00021b7836 */ /* 0x000fe20000000000 */
[----:B------:R0:W5:Y:S01]  /*15d0*/  LDG.E R10, desc[UR6][R16.64] ;  /* 0x00000006100a7981 */ /* 0x000162000c1e1900 */
[----:B------:R-:W-:-:S03]  /*15e0*/  IMAD.WIDE.U32 R28, R29, 0x4, R12 ;  /* 0x000000041d1c7825 */ /* 0x000fc600078e000c */
[----:B------:R0:W5:Y:S01]  /*15f0*/  LDG.E R8, desc[UR6][R14.64] ;  /* 0x000000060e087981 */ /* 0x000162000c1e1900 */
[C---:B-1----:R-:W-:Y:S02]  /*1600*/  VIADD R19, R2.reuse, 0xe00 ;  /* 0x00000e0002137836 */ /* 0x042fe40000000000 */
[C---:B------:R-:W-:Y:S02]  /*1610*/  VIADD R18, R2.reuse, 0xf00 ;  /* 0x00000f0002127836 */ /* 0x040fe40000000000 */
[----:B0-----:R-:W-:Y:S02]  /*1620*/  IMAD.WIDE.U32 R16, R27, 0x4, R12 ;  /* 0x000000041b107825 */ /* 0x001fe400078e000c */
[----:B------:R-:W5:Y:S02]  /*1630*/  LDG.E R27, desc[UR6][R28.64] ;  /* 0x000000061c1b7981 */ /* 0x000f64000c1e1900 */
[----:B------:R-:W-:-:S04]  /*1640*/  VIADD R15, R2, 0xd00 ;  /* 0x00000d00020f7836 */ /* 0x000fc80000000000 */
[--C-:B------:R-:W-:Y:S01]  /*1650*/  IMAD.WIDE.U32 R14, R15, 0x4, R12.reuse ;  /* 0x000000040f0e7825 */ /* 0x100fe200078e000c */
[----:B------:R0:W5:Y:S05]  /*1660*/  LDG.E R28, desc[UR6][R16.64] ;  /* 0x00000006101c7981 */ /* 0x00016a000c1e1900 */
[----:B------:R-:W5:Y:S01]  /*1670*/  LDG.E R15, desc[UR6][R14.64] ;  /* 0x000000060e0f7981 */ /* 0x000f62000c1e1900 */
[----:B0-----:R-:W-:-:S04]  /*1680*/  IMAD.WIDE.U32 R16, R19, 0x4, R12 ;  /* 0x0000000413107825 */ /* 0x001fc800078e000c */
[----:B------:R-:W-:Y:S02]  /*1690*/  IMAD.WIDE.U32 R18, R18, 0x4, R12 ;  /* 0x0000000412127825 */ /* 0x000fe400078e000c */
[----:B------:R-:W5:Y:S04]  /*16a0*/  LDG.E R16, desc[UR6][R16.64] ;  /* 0x0000000610107981 */ /* 0x000f68000c1e1900 */
[----:B------:R-:W5:Y:S01]  /*16b0*/  LDG.E R19, desc[UR6][R18.64] ;  /* 0x0000000612137981 */ /* 0x000f62000c1e1900 */
[----:B------:R-:W-:-:S05]  /*16c0*/  VIADD R7, R7, 0x10 ;  /* 0x0000001007077836 */ /* 0x000fca0000000000 */
[----:B------:R-:W-:Y:S01]  /*16d0*/  ISETP.NE.AND P0, PT, R7, RZ, PT ;  /* 0x000000ff0700720c */ /* 0x000fe20003f05270 */
[----:B------:R-:W-:Y:S02]  /*16e0*/  VIADD R6, R6, 0x1000 ;  /* 0x0000100006067836 */ /* 0x000fe40000000000 */
[----:B------:R-:W-:Y:S01]  /*16f0*/  VIADD R2, R2, 0x1000 ;  /* 0x0000100002027836 */ /* 0x000fe20000000000 */
[----:B--2---:R-:W-:-:S04]  /*1700*/  VIMNMX3.U32 R5, R25, R26, R5, !PT ;  /* 0x0000001a1905720f */ /* 0x004fc80007800005 */
[----:B----4-:R-:W-:-:S04]  /*1710*/  VIMNMX3.U32 R5, R5, R24, R23, !PT ;  /* 0x000000180505720f */ /* 0x010fc80007800017 */
[----:B---3--:R-:W-:-:S04]  /*1720*/  VIMNMX3.U32 R5, R5, R22, R21, !PT ;  /* 0x000000160505720f */ /* 0x008fc80007800015 */
[----:B-----5:R-:W-:-:S04]  /*1730*/  VIMNMX3.U32 R5, R5, R20, R11, !PT ;  /* 0x000000140505720f */ /* 0x020fc8000780000b */
[----:B------:R-:W-:-:S04]  /*1740*/  VIMNMX3.U32 R5, R5, R10, R9, !PT ;  /* 0x0000000a0505720f */ /* 0x000fc80007800009 */
[----:B------:R-:W-:-:S04]  /*1750*/  VIMNMX3.U32 R5, R5, R8, R27, !PT ;  /* 0x000000080505720f */ /* 0x000fc8000780001b */
[----:B------:R-:W-:-:S04]  /*1760*/  VIMNMX3.U32 R5, R5, R28, R15, !PT ;  /* 0x0000001c0505720f */ /* 0x000fc8000780000f */
[----:B------:R-:W-:Y:S01]  /*1770*/  VIMNMX3.U32 R25, R5, R16, R19, !PT ;  /* 0x000000100519720f */ /* 0x000fe20007800013 */
[----:B------:R-:W-:Y:S06]  /*1780*/  @P0 BRA `(.L_x_228) ;  /* 0xfffffffc00100947 */ /* 0x000fec000383ffff */
[----:B------:R-:W-:Y:S05]  /*1790*/  BSYNC.RECONVERGENT B3 ;  /* 0x0000000000037941 */ /* 0x000fea0003800200 */
.L_x_227:
[----:B------:R-:W-:-:S07]  /*17a0*/  VIADD R6, R6, 0xfffff800 ;  /* 0xfffff80006067836 */ /* 0x000fce0000000000 */
.L_x_226:
[----:B------:R-:W-:Y:S05]  /*17b0*/  BSYNC.RECONVERGENT B2 ;  /* 0x0000000000027941 */ /* 0x000fea0003800200 */
.L_x_225:
[----:B------:R-:W-:-:S13]  /*17c0*/  ISETP.NE.AND P0, PT, R4, RZ, PT ;  /* 0x000000ff0400720c */ /* 0x000fda0003f05270 */
[----:B------:R-:W-:Y:S05]  /*17d0*/  @!P0 BRA `(.L_x_224) ;  /* 0x00000004000c8947 */ /* 0x000fea0003800000 */
[----:B------:R-:W-:Y:S01]  /*17e0*/  ISETP.GE.U32.AND P0, PT, R4, 0x8, PT ;  /* 0x000000080400780c */ /* 0x000fe20003f06070 */
[----:B------:R-:W-:Y:S01]  /*17f0*/  BSSY.RECONVERGENT B2, `(.L_x_229) ;  /* 0x0000021000027945 */ /* 0x000fe20003800200 */
[----:B------:R-:W-:-:S04]  /*1800*/  LOP3.LUT R22, R3, 0x7, RZ, 0xc0, !PT ;  /* 0x0000000703167812 */ /* 0x000fc800078ec0ff */
[----:B------:R-:W-:-:S07]  /*1810*/  ISETP.NE.AND P1, PT, R22, RZ, PT ;  /* 0x000000ff1600720c */ /* 0x000fce0003f25270 */
[----:B------:R-:W-:Y:S06]  /*1820*/  @!P0 BRA `(.L_x_230) ;  /* 0x0000000000748947 */ /* 0x000fec0003800000 */
[----:B------:R-:W-:-:S04]  /*1830*/  VIADD R5, R6, UR4 ;  /* 0x0000000406057c36 */ /* 0x000fc80008000000 */
[C---:B------:R-:W-:Y:S02]  /*1840*/  VIADD R21, R5.reuse, 0x100 ;  /* 0x0000010005157836 */ /* 0x040fe40000000000 */
[C---:B------:R-:W-:Y:S02]  /*1850*/  VIADD R19, R5.reuse, 0x200 ;  /* 0x0000020005137836 */ /* 0x040fe40000000000 */
[C---:B------:R-:W-:Y:S02]  /*1860*/  VIADD R9, R5.reuse, 0x300 ;  /* 0x0000030005097836 */ /* 0x040fe40000000000 */
[----:B------:R-:W-:-:S04]  /*1870*/  IMAD.WIDE.U32 R14, R5, 0x4, R12 ;  /* 0x00000004050e7825 */ /* 0x000fc800078e000c */
[--C-:B------:R-:W-:Y:S01]  /*1880*/  IMAD.WIDE.U32 R20, R21, 0x4, R12.reuse ;  /* 0x0000000415147825 */ /* 0x100fe200078e000c */
[----:B------:R0:W2:Y:S03]  /*1890*/  LDG.E R2, desc[UR6][R14.64] ;  /* 0x000000060e027981 */ /* 0x0000a6000c1e1900 */
[--C-:B------:R-:W-:Y:S01]  /*18a0*/  IMAD.WIDE.U32 R18, R19, 0x4, R12.reuse ;  /* 0x0000000413127825 */ /* 0x100fe200078e000c */
[----:B------:R-:W2:Y:S03]  /*18b0*/  LDG.E R7, desc[UR6][R20.64] ;  /* 0x0000000614077981 */ /* 0x000ea6000c1e1900 */
        /* <DEDUP_REMOVED lines=10> */
[--C-:B------:R-:W-:Y:S02]  /*1960*/  IMAD.WIDE.U32 R16, R23, 0x4, R12.reuse ;  /* 0x0000000417107825 */ /* 0x100fe400078e000c */
[----:B------:R-:W4:Y:S02]  /*1970*/  LDG.E R4, desc[UR6][R4.64] ;  /* 0x0000000604047981 */ /* 0x000f24000c1e1900 */
[----:B0-----:R-:W-:Y:S02]  /*1980*/  IMAD.WIDE.U32 R14, R27, 0x4, R12 ;  /* 0x000000041b0e7825 */ /* 0x001fe400078e000c */
[----:B------:R-:W5:Y:S04]  /*1990*/  LDG.E R16, desc[UR6][R16.64] ;  /* 0x0000000610107981 */ /* 0x000f68000c1e1900 */
[----:B------:R-:W5:Y:S01]  /*19a0*/  LDG.E R14, desc[UR6][R14.64] ;  /* 0x000000060e0e7981 */ /* 0x000f62000c1e1900 */
[----:B------:R-:W-:Y:S01]  /*19b0*/  VIADD R6, R6, 0x800 ;  /* 0x0000080006067836 */ /* 0x000fe20000000000 */
[----:B--2---:R-:W-:-:S04]  /*19c0*/  VIMNMX3.U32 R7, R25, R2, R7, !PT ;  /* 0x000000021907720f */ /* 0x004fc80007800007 */
[----:B---3--:R-:W-:-:S04]  /*19d0*/  VIMNMX3.U32 R7, R7, R18, R8, !PT ;  /* 0x000000120707720f */ /* 0x008fc80007800008 */
[----:B----4-:R-:W-:-:S04]  /*19e0*/  VIMNMX3.U32 R7, R7, R10, R4, !PT ;  /* 0x0000000a0707720f */ /* 0x010fc80007800004 */
[----:B-----5:R-:W-:-:S07]  /*19f0*/  VIMNMX3.U32 R25, R7, R16, R14, !PT ;  /* 0x000000100719720f */ /* 0x020fce000780000e */
.L_x_230:
[----:B------:R-:W-:Y:S05]  /*1a00*/  BSYNC.RECONVERGENT B2 ;  /* 0x0000000000027941 */ /* 0x000fea0003800200 */
.L_x_229:
        /* <DEDUP_REMOVED lines=21> */
.L_x_232:
[----:B------:R-:W-:Y:S05]  /*1b60*/  BSYNC.RECONVERGENT B2 ;  /* 0x0000000000027941 */ /* 0x000fea0003800200 */
.L_x_231:
[----:B------:R-:W-:Y:S05]  /*1b70*/  @!P1 BRA `(.L_x_224) ;  /* 0x0000000000249947 */ /* 0x000fea0003800000 */
[----:B------:R-:W-:Y:S02]  /*1b80*/  VIADD R5, R6, UR4 ;  /* 0x0000000406057c36 */ /* 0x000fe40008000000 */
[----:B------:R-:W-:-:S07]  /*1b90*/  IMAD.MOV R4, RZ, RZ, -R7 ;  /* 0x000000ffff047224 */ /* 0x000fce00078e0a07 */
.L_x_233:
[----:B------:R-:W-:-:S06]  /*1ba0*/  IMAD.WIDE.U32 R2, R5, 0x4, R12 ;  /* 0x0000000405027825 */ /* 0x000fcc00078e000c */
[----:B------:R-:W2:Y:S01]  /*1bb0*/  LDG.E R2, desc[UR6][R2.64] ;  /* 0x0000000602027981 */ /* 0x000ea2000c1e1900 */
[----:B------:R-:W-:Y:S02]  /*1bc0*/  VIADD R4, R4, 0x1 ;  /* 0x0000000104047836 */ /* 0x000fe40000000000 */
[----:B------:R-:W-:-:S03]  /*1bd0*/  VIADD R5, R5, 0x100 ;  /* 0x0000010005057836 */ /* 0x000fc60000000000 */
[----:B------:R-:W-:Y:S02]  /*1be0*/  ISETP.NE.AND P0, PT, R4, RZ, PT ;  /* 0x000000ff0400720c */ /* 0x000fe40003f05270 */
[----:B--2---:R-:W-:-:S11]  /*1bf0*/  VIMNMX.U32 R25, PT, PT, R2, R25, !PT ;  /* 0x0000001902197248 */ /* 0x004fd60007fe0000 */
[----:B------:R-:W-:Y:S05]  /*1c00*/  @P0 BRA `(.L_x_233) ;  /* 0xfffffffc00e40947 */ /* 0x000fea000383ffff */
.L_x_224:
[----:B------:R-:W-:Y:S05]  /*1c10*/  BSYNC.RECONVERGENT B1 ;  /* 0x0000000000017941 */ /* 0x000fea0003800200 */
.L_x_222:
        /* <DEDUP_REMOVED lines=38> */
.L_x_220:
[----:B------:R-:W-:Y:S05]  /*1e80*/  BSYNC.RECONVERGENT B0 ;  /* 0x0000000000007941 */ /* 0x000fea0003800200 */
.L_x_205:
[----:B------:R-:W-:Y:S05]  /*1e90*/  @P0 EXIT ;  /* 0x000000000000094d */ /* 0x000fea0003800000 */
[----:B-12---:R-:W1:Y:S01]  /*1ea0*/  LDC.64 R2, c[0x0][0x388] ;  /* 0x0000e200ff027b82 */ /* 0x006e620000000a00 */
[----:B------:R-:W0:Y:S02]  /*1eb0*/  LDCU UR4, c[0x0][0x398] ;  /* 0x00007300ff0477ac */ /* 0x000e240008000800 */
[----:B0-----:R-:W-:-:S05]  /*1ec0*/  VIMNMX.U32 R5, PT, PT, R5, UR4, !PT ;  /* 0x0000000405057c48 */ /* 0x001fca000ffe0000 */
[----:B-1----:R-:W-:Y:S01]  /*1ed0*/  STG.E desc[UR6][R2.64], R5 ;  /* 0x0000000502007986 */ /* 0x002fe2000c101906 */
[----:B------:R-:W-:Y:S05]  /*1ee0*/  EXIT ;  /* 0x000000000000794d */ /* 0x000fea0003800000 */
.L_x_234:
        /* <DEDUP_REMOVED lines=9> */
.L_x_483:


//--------------------- .text._ZN3cub18CUB_300001_SM_10006detail6reduce28DeviceReduceSingleTileKernelINS2_10policy_hubIjyN4cuda3__47minimumIjEEE10Policy1000EPjSB_iS8_jjNS5_3std3__410__identityEEEvT0_T1_T2_T3_T4_T6_ --------------------------
	.section	.text._ZN3cub18CUB_300001_SM_10006detail6reduce28DeviceReduceSingleTileKernelINS2_10policy_hubIjyN4cuda3__47minimumIjEEE10Policy1000EPjSB_iS8_jjNS5_3std3__410__identityEEEvT0_T1_T2_T3_T4_T6_,"ax",@progbits
	.align	128
        .global         _ZN3cub18CUB_300001_SM_10006detail6reduce28DeviceReduceSingleTileKernelINS2_10policy_hubIjyN4cuda3__47minimumIjEEE10Policy1000EPjSB_iS8_jjNS5_3std3__410__identityEEEvT0_T1_T2_T3_T4_T6_
        .type           _ZN3cub18CUB_300001_SM_10006detail6reduce28DeviceReduceSingleTileKernelINS2_10policy_hubIjyN4cuda3__47minimumIjEEE10Policy1000EPjSB_iS8_jjNS5_3std3__410__identityEEEvT0_T1_T2_T3_T4_T6_,@function
        .size           _ZN3cub18CUB_300001_SM_10006detail6reduce28DeviceReduceSingleTileKernelINS2_10policy_hubIjyN4cuda3__47minimumIjEEE10Policy1000EPjSB_iS8_jjNS5_3std3__410__identityEEEvT0_T1_T2_T3_T4_T6_,(.L_x_484 - _ZN3cub18CUB_300001_SM_10006detail6reduce28DeviceReduceSingleTileKernelINS2_10policy_hubIjyN4cuda3__47minimumIjEEE10Policy1000EPjSB_iS8_jjNS5_3std3__410__identityEEEvT0_T1_T2_T3_T4_T6_)
        .other          _ZN3cub18CUB_300001_SM_10006detail6reduce28DeviceReduceSingleTileKernelINS2_10policy_hubIjyN4cuda3__47minimumIjEEE10Policy1000EPjSB_iS8_jjNS5_3std3__410__identityEEEvT0_T1_T2_T3_T4_T6_,@"STO_CUDA_ENTRY STV_DEFAULT"
_ZN3cub18CUB_300001_SM_10006detail6reduce28DeviceReduceSingleTileKernelINS2_10policy_hubIjyN4cuda3__47minimumIjEEE10Policy1000EPjSB_iS8_jjNS5_3std3__410__identityEEEvT0_T1_T2_T3_T4_T6_:
.text._ZN3cub18CUB_300001_SM_10006detail6reduce28DeviceReduceSingleTileKernelINS2_10policy_hubIjyN4cuda3__47minimumIjEEE10Policy1000EPjSB_iS8_jjNS5_3std3__410__identityEEEvT0_T1_T2_T3_T4_T6_:
        /* <DEDUP_REMOVED lines=13> */
.L_x_235:
        /* <DEDUP_REMOVED lines=16> */
.L_x_240:
[----:B------:R-:W-:Y:S05]  /*01d0*/  BSYNC.RECONVERGENT B1 ;  /* 0x0000000000017941 */ /* 0x000fea0003800200 */
.L_x_239:
        /* <DEDUP_REMOVED lines=16> */
.L_x_245:
[----:B------:R-:W-:-:S06]  /*02e0*/  IMAD.MOV.U32 R5, RZ, RZ, R7 ;  /* 0x000000ffff057224 */ /* 0x000fcc00078e0007 */
[----:B------:R0:W2:Y:S01]  /*02f0*/  LDG.E.CONSTANT R5, desc[UR6][R4.64] ;  /* 0x0000000604057981 */ /* 0x0000a2000c1e9900 */
[----:B------:R-:W-:Y:S02]  /*0300*/  VIADD R6, R6, 0x1 ;  /* 0x0000000106067836 */ /* 0x000fe40000000000 */
[----:B------:R-:W-:-:S03]  /*0310*/  VIADD R11, R11, 0x100 ;  /* 0x000001000b0b7836 */ /* 0x000fc60000000000 */
[----:B------:R-:W-:Y:S02]  /*0320*/  ISETP.NE.AND P0, PT, R6, RZ, PT ;  /* 0x000000ff0600720c */ /* 0x000fe40003f05270 */
[----:B0-----:R-:W-:-:S05]  /*0330*/  IADD3 R4, P2, PT, R4, 0x400, RZ ;  /* 0x0000040004047810 */ /* 0x001fca0007f5e0ff */
[----:B------:R-:W-:Y:S01]  /*0340*/  IMAD.X R7, RZ, RZ, R7, P2 ;  /* 0x000000ffff077224 */ /* 0x000fe200010e0607 */
[----:B--2--5:R-:W-:-:S05]  /*0350*/  VIMNMX.U32 R0, PT, PT, R5, R0, PT ;  /* 0x0000000005007248 */ /* 0x024fca0003fe0000 */
[----:B------:R-:W-:Y:S05]  /*0360*/  @P0 BRA `(.L_x_245) ;  /* 0xfffffffc00dc0947 */ /* 0x000fea000383ffff */
.L_x_244:
[----:B------:R-:W-:Y:S05]  /*0370*/  BSYNC.RECONVERGENT B2 ;  /* 0x0000000000027941 */ /* 0x000fea0003800200 */
.L_x_243:
        /* <DEDUP_REMOVED lines=8> */
.L_x_248:
        /* <DEDUP_REMOVED lines=26> */
[----:B--2--5:R-:W-:-:S04]  /*05a0*/  VIMNMX3.U32 R12, R0, R12, R13, PT ;  /* 0x0000000c000c720f */ /* 0x024fc8000380000d */
[----:B---3--:R-:W-:-:S04]  /*05b0*/  VIMNMX3.U32 R12, R12, R14, R21, PT ;  /* 0x0000000e0c0c720f */ /* 0x008fc80003800015 */
[----:B----4-:R-:W-:-:S04]  /*05c0*/  VIMNMX3.U32 R12, R12, R17, R16, PT ;  /* 0x000000110c0c720f */ /* 0x010fc80003800010 */
[----:B------:R-:W-:-:S04]  /*05d0*/  VIMNMX3.U32 R12, R12, R15, R20, PT ;  /* 0x0000000f0c0c720f */ /* 0x000fc80003800014 */
[----:B------:R-:W-:-:S04]  /*05e0*/  VIMNMX3.U32 R12, R12, R19, R18, PT ;  /* 0x000000130c0c720f */ /* 0x000fc80003800012 */
[----:B------:R-:W-:-:S04]  /*05f0*/  VIMNMX3.U32 R12, R12, R23, R24, PT ;  /* 0x000000170c0c720f */ /* 0x000fc80003800018 */
[----:B------:R-:W-:-:S04]  /*0600*/  VIMNMX3.U32 R25, R12, R25, R26, PT ;  /* 0x000000190c19720f */ /* 0x000fc8000380001a */
[----:B------:R-:W-:Y:S01]  /*0610*/  VIMNMX3.U32 R0, R25, R22, R27, PT ;  /* 0x000000161900720f */ /* 0x000fe2000380001b */
[----:B------:R-:W-:Y:S06]  /*0620*/  @!P1 BRA `(.L_x_248) ;  /* 0xfffffffc00749947 */ /* 0x000fec000383ffff */
.L_x_247:
[----:B------:R-:W-:Y:S05]  /*0630*/  BSYNC.RECONVERGENT B2 ;  /* 0x0000000000027941 */ /* 0x000fea0003800200 */
.L_x_246:
        /* <DEDUP_REMOVED lines=18> */
[----:B--2--5:R-:W-:-:S04]  /*0760*/  VIMNMX3.U32 R8, R0, R9, R8, PT ;  /* 0x000000090008720f */ /* 0x024fc80003800008 */
[----:B---3--:R-:W-:-:S04]  /*0770*/  VIMNMX3.U32 R8, R8, R13, R10, PT ;  /* 0x0000000d0808720f */ /* 0x008fc8000380000a */
[----:B----4-:R-:W-:-:S04]  /*0780*/  VIMNMX3.U32 R8, R8, R15, R12, PT ;  /* 0x0000000f0808720f */ /* 0x010fc8000380000c */
[----:B------:R-:W-:-:S07]  /*0790*/  VIMNMX3.U32 R0, R8, R17, R14, PT ;  /* 0x000000110800720f */ /* 0x000fce000380000e */
.L_x_250:
[----:B------:R-:W-:Y:S05]  /*07a0*/  BSYNC.RECONVERGENT B2 ;  /* 0x0000000000027941 */ /* 0x000fea0003800200 */
.L_x_249:
        /* <DEDUP_REMOVED lines=8> */
[----:B--2--5:R-:W-:-:S04]  /*0830*/  VIMNMX3.U32 R0, R0, R7, R6, PT ;  /* 0x000000070000720f */ /* 0x024fc80003800006 */
[----:B---3--:R-:W-:-:S07]  /*0840*/  VIMNMX3.U32 R0, R0, R9, R8, PT ;  /* 0x000000090000720f */ /* 0x008fce0003800008 */
.L_x_242:
[----:B------:R-:W-:Y:S05]  /*0850*/  BSYNC.RECONVERGENT B1 ;  /* 0x0000000000017941 */ /* 0x000fea0003800200 */
.L_x_241:
[----:B------:R-:W-:Y:S01]  /*0860*/  ISETP.GE.AND P0, PT, R2, 0x100, PT ;  /* 0x000001000200780c */ /* 0x000fe20003f06270 */
[----:B-----5:R-:W-:-:S12]  /*0870*/  IMAD.MOV.U32 R9, RZ, RZ, R0 ;  /* 0x000000ffff097224 */ /* 0x020fd800078e0000 */
[----:B------:R-:W-:Y:S05]  /*0880*/  @!P0 BRA `(.L_x_251) ;  /* 0x0000000000a08947 */ /* 0x000fea0003800000 */
[----:B------:R-:W1:Y:S01]  /*0890*/  S2R R6, SR_LANEID ;  /* 0x0000000000067919 */ /* 0x000e620000000000 */
[----:B------:R-:W2:Y:S02]  /*08a0*/  SHFL.DOWN PT, R0, R9, 0x1, 0x1f ;  /* 0x08201f0009007f89 */ /* 0x000ea400000e0000 */
[----:B--2---:R-:W-:Y:S02]  /*08b0*/  VIMNMX.U32 R0, PT, PT, R0, R9, PT ;  /* 0x0000000900007248 */ /* 0x004fe40003fe0000 */
        /* <DEDUP_REMOVED lines=9> */
[----:B0-----:R-:W-:Y:S02]  /*0950*/  @!P0 VIMNMX.U32 R0, PT, PT, R0, R5, PT ;  /* 0x0000000500008248 */ /* 0x001fe40003fe0000 */
[----:B------:R-:W-:-:S03]  /*0960*/  ISETP.GT.AND P0, PT, R6, 0x1b, PT ;  /* 0x0000001b0600780c */ /* 0x000fc60003f04270 */
[----:B------:R-:W0:Y:S01]  /*0970*/  SHFL.DOWN PT, R5, R0, 0x4, 0x1f ;  /* 0x08801f0000057f89 */ /* 0x000e2200000e0000 */
[----:B-1----:R-:W-:-:S05]  /*0980*/  @!P1 LEA R7, R7, R4, 0x18 ;  /* 0x0000000407079211 */ /* 0x002fca00078ec0ff */
[----:B------:R-:W-:-:S04]  /*0990*/  @!P1 IMAD.IADD R2, R2, 0x1, R7 ;  /* 0x0000000102029824 */ /* 0x000fc800078e0207 */
[----:B0-----:R-:W-:Y:S02]  /*09a0*/  @!P0 VIMNMX.U32 R0, PT, PT, R0, R5, PT ;  /* 0x0000000500008248 */ /* 0x001fe40003fe0000 */
[----:B------:R-:W-:-:S03]  /*09b0*/  ISETP.GT.AND P0, PT, R6, 0x17, PT ;  /* 0x000000170600780c */ /* 0x000fc60003f04270 */
[----:B------:R-:W0:Y:S10]  /*09c0*/  SHFL.DOWN PT, R5, R0, 0x8, 0x1f ;  /* 0x09001f0000057f89 */ /* 0x000e3400000e0000 */
[----:B0-----:R-:W-:-:S02]  /*09d0*/  @!P0 VIMNMX.U32 R0, PT, PT, R0, R5, PT ;  /* 0x0000000500008248 */ /* 0x001fc40003fe0000 */
[----:B------:R-:W-:-:S03]  /*09e0*/  ISETP.NE.AND P0, PT, R3, RZ, PT ;  /* 0x000000ff0300720c */ /* 0x000fc60003f05270 */
[----:B------:R-:W0:Y:S02]  /*09f0*/  SHFL.DOWN PT, R5, R0, 0x10, 0x1f ;  /* 0x0a001f0000057f89 */ /* 0x000e2400000e0000 */
[----:B0-----:R-:W-:-:S05]  /*0a00*/  VIMNMX.U32 R7, PT, PT, R0, R5, PT ;  /* 0x0000000500077248 */ /* 0x001fca0003fe0000 */
        /* <DEDUP_REMOVED lines=11> */
[----:B-1----:R-:W-:-:S04]  /*0ac0*/  VIMNMX3.U32 R0, R5, R0, R8, PT ;  /* 0x000000000500720f */ /* 0x002fc80003800008 */
[----:B------:R-:W-:-:S04]  /*0ad0*/  VIMNMX3.U32 R0, R0, R9, R10, PT ;  /* 0x000000090000720f */ /* 0x000fc8000380000a */
[----:B0-----:R-:W-:-:S04]  /*0ae0*/  VIMNMX3.U32 R0, R0, R11, R2, PT ;  /* 0x0000000b0000720f */ /* 0x001fc80003800002 */
[----:B------:R-:W-:Y:S01]  /*0af0*/  VIMNMX.U32 R5, PT, PT, R0, R3, PT ;  /* 0x0000000300057248 */ /* 0x000fe20003fe0000 */
[----:B------:R-:W-:Y:S06]  /*0b00*/  BRA `(.L_x_252) ;  /* 0x0000002c00247947 */ /* 0x000fec0003800000 */
.L_x_251:
        /* <DEDUP_REMOVED lines=11> */
[----:B0-----:R-:W-:Y:S02]  /*0bc0*/  @!P0 VIMNMX.U32 R9, PT, PT, R0, R9, PT ;  /* 0x0000000900098248 */ /* 0x001fe40003fe0000 */
[----:B------:R-:W-:Y:S01]  /*0bd0*/  ISETP.GT.AND P0, PT, R4, R7, PT ;  /* 0x000000070400720c */ /* 0x000fe20003f04270 */
[----:B------:R-:W-:Y:S01]  /*0be0*/  VIADD R4, R6, 0x4 ;  /* 0x0000000406047836 */ /* 0x000fe20000000000 */
[----:B------:R-:W0:Y:S01]  /*0bf0*/  @!P1 S2R R8, SR_CgaCtaId ;  /* 0x0000000000089919 */ /* 0x000e220000008800 */
[----:B------:R-:W-:Y:S01]  /*0c00*/  @!P1 MOV R5, 0x400 ;  /* 0x0000040000059802 */ /* 0x000fe20000000f00 */
[----:B------:R-:W1:Y:S09]  /*0c10*/  SHFL.DOWN PT, R0, R9, 0x2, R7 ;  /* 0x0840000009007989 */ /* 0x000e7200000e0007 */
[----:B-1----:R-:W-:-:S02]  /*0c20*/  @!P0 VIMNMX.U32 R9, PT, PT, R9, R0, PT ;  /* 0x0000000009098248 */ /* 0x002fc40003fe0000 */
[----:B------:R-:W-:Y:S01]  /*0c30*/  ISETP.GT.AND P0, PT, R4, R7, PT ;  /* 0x000000070400720c */ /* 0x000fe20003f04270 */
[----:B------:R-:W-:Y:S01]  /*0c40*/  VIADD R4, R6, 0x8 ;  /* 0x0000000806047836 */ /* 0x000fe20000000000 */
[----:B0-----:R-:W-:Y:S01]  /*0c50*/  @!P1 LEA R5, R8, R5, 0x18 ;  /* 0x0000000508059211 */ /* 0x001fe200078ec0ff */
[----:B------:R-:W0:Y:S10]  /*0c60*/  SHFL.DOWN PT, R0, R9, 0x4, R7 ;  /* 0x0880000009007989 */ /* 0x000e3400000e0007 */
[----:B0-----:R-:W-:-:S02]  /*0c70*/  @!P0 VIMNMX.U32 R9, PT, PT, R9, R0, PT ;  /* 0x0000000009098248 */ /* 0x001fc40003fe0000 */
[----:B------:R-:W-:Y:S01]  /*0c80*/  ISETP.GT.AND P0, PT, R4, R7, PT ;  /* 0x000000070400720c */ /* 0x000fe20003f04270 */
[----:B------:R-:W-:Y:S02]  /*0c90*/  VIADD R4, R6, 0x10 ;  /* 0x0000001006047836 */ /* 0x000fe40000000000 */
[----:B------:R-:W0:Y:S10]  /*0ca0*/  SHFL.DOWN PT, R0, R9, 0x8, R7 ;  /* 0x0900000009007989 */ /* 0x000e3400000e0007 */
[----:B0-----:R-:W-:-:S02]  /*0cb0*/  @!P0 VIMNMX.U32 R9, PT, PT, R9, R0, PT ;  /* 0x0000000009098248 */ /* 0x001fc40003fe0000 */
[----:B------:R-:W-:Y:S02]  /*0cc0*/  ISETP.GT.AND P0, PT, R4, R7, PT ;  /* 0x000000070400720c */ /* 0x000fe40003f04270 */
[----:B------:R-:W-:Y:S01]  /*0cd0*/  @!P1 SHF.R.U32.HI R4, RZ, 0x3, R3 ;  /* 0x00000003ff049819 */ /* 0x000fe20000011603 */
[----:B------:R-:W0:Y:S03]  /*0ce0*/  SHFL.DOWN PT, R0, R9, 0x10, R7 ;  /* 0x0a00000009007989 */ /* 0x000e2600000e0007 */
[----:B------:R-:W-:-:S05]  /*0cf0*/  @!P1 LOP3.LUT R4, R4, 0x7c, RZ, 0xc0, !PT ;  /* 0x0000007c04049812 */ /* 0x000fca00078ec0ff */
[----:B------:R-:W-:Y:S02]  /*0d00*/  @!P1 IMAD.IADD R4, R4, 0x1, R5 ;  /* 0x0000000104049824 */ /* 0x000fe400078e0205 */
[----:B0-----:R-:W-:Y:S02]  /*0d10*/  @!P0 VIMNMX.U32 R9, PT, PT, R9, R0, PT ;  /* 0x0000000009098248 */ /* 0x001fe40003fe0000 */
        /* <DEDUP_REMOVED lines=15> */
[----:B----4-:R-:W-:Y:S02]  /*0e10*/  @P2 VIMNMX.U32 R5, PT, PT, R5, R0, PT ;  /* 0x0000000005052248 */ /* 0x010fe40003fe0000 */
[----:B------:R-:W-:-:S02]  /*0e20*/  ISETP.GT.AND P2, PT, R2, 0xa0, PT ;  /* 0x000000a00200780c */ /* 0x000fc40003f44270 */
[----:B0-----:R-:W-:Y:S02]  /*0e30*/  @P4 VIMNMX.U32 R5, PT, PT, R5, R8, PT ;  /* 0x0000000805054248 */ /* 0x001fe40003fe0000 */
[C---:B------:R-:W-:Y:S02]  /*0e40*/  ISETP.GT.AND P4, PT, R2.reuse, 0xc0, PT ;  /* 0x000000c00200780c */ /* 0x040fe40003f84270 */
[----:B------:R-:W-:Y:S02]  /*0e50*/  @P3 VIMNMX.U32 R5, PT, PT, R5, R9, PT ;  /* 0x0000000905053248 */ /* 0x000fe40003fe0000 */
[----:B------:R-:W-:Y:S02]  /*0e60*/  ISETP.GT.AND P3, PT, R2, 0xe0, PT ;  /* 0x000000e00200780c */ /* 0x000fe40003f64270 */
[----:B------:R-:W-:-:S04]  /*0e70*/  @P1 VIMNMX.U32 R5, PT, PT, R5, R10, PT ;  /* 0x0000000a05051248 */ /* 0x000fc80003fe0000 */
[----:B------:R-:W-:-:S04]  /*0e80*/  @P2 VIMNMX.U32 R5, PT, PT, R5, R11, PT ;  /* 0x0000000b05052248 */ /* 0x000fc80003fe0000 */
[----:B-1----:R-:W-:-:S04]  /*0e90*/  @P4 VIMNMX.U32 R5, PT, PT, R5, R6, PT ;  /* 0x0000000605054248 */ /* 0x002fc80003fe0000 */
[----:B------:R-:W-:Y:S01]  /*0ea0*/  @P3 VIMNMX.U32 R5, PT, PT, R5, R7, PT ;  /* 0x0000000705053248 */ /* 0x000fe20003fe0000 */
[----:B------:R-:W-:Y:S06]  /*0eb0*/  BRA `(.L_x_252) ;  /* 0x0000002800387947 */ /* 0x000fec0003800000 */
.L_x_238:
        /* <DEDUP_REMOVED lines=10> */
[----:B--2---:R-:W-:-:S02]  /*0f60*/  VIMNMX3.U32 R4, R4, R5, R6, PT ;  /* 0x000000050404720f */ /* 0x004fc40003800006 */
[----:B---3--:R-:W-:Y:S02]  /*0f70*/  VIMNMX3.U32 R7, R7, R8, R9, PT ;  /* 0x000000080707720f */ /* 0x008fe40003800009 */
[----:B----4-:R-:W-:Y:S02]  /*0f80*/  VIMNMX3.U32 R10, R10, R11, R12, PT ;  /* 0x0000000b0a0a720f */ /* 0x010fe4000380000c */
[----:B------:R-:W-:Y:S02]  /*0f90*/  VIMNMX3.U32 R13, R13, R14, R15, PT ;  /* 0x0000000e0d0d720f */ /* 0x000fe4000380000f */
[----:B-----5:R-:W-:Y:S02]  /*0fa0*/  VIMNMX3.U32 R18, R16, R17, R18, PT ;  /* 0x000000111012720f */ /* 0x020fe40003800012 */
[----:B------:R-:W-:Y:S02]  /*0fb0*/  VIMNMX3.U32 R4, R4, R7, R10, PT ;  /* 0x000000070404720f */ /* 0x000fe4000380000a */
[----:B------:R-:W-:-:S04]  /*0fc0*/  VIMNMX3.U32 R13, R13, R18, R19, PT ;  /* 0x000000120d0d720f */ /* 0x000fc80003800013 */
[----:B------:R-:W-:Y:S01]  /*0fd0*/  VIMNMX.U32 R3, PT, PT, R4, R13, PT ;  /* 0x0000000d04037248 */ /* 0x000fe20003fe0000 */
[----:B------:R-:W-:Y:S06]  /*0fe0*/  @!P0 BRA `(.L_x_253) ;  /* 0x0000000000608947 */ /* 0x000fec0003800000 */
[----:B------:R-:W0:Y:S01]  /*0ff0*/  LDC R24, c[0x0][0x390] ;  /* 0x0000e400ff187b82 */ /* 0x000e220000000800 */
[----:B------:R-:W-:Y:S02]  /*1000*/  VIADD R22, R2, 0xfffff000 ;  /* 0xfffff00002167836 */ /* 0x000fe40000000000 */
[----:B------:R-:W-:-:S07]  /*1010*/  IMAD.MOV.U32 R23, RZ, RZ, 0x1000 ;  /* 0x00001000ff177424 */ /* 0x000fce00078e00ff */
.L_x_255:
[----:B------:R-:W-:-:S05]  /*1020*/  IMAD.WIDE R26, R23, 0x4, R20 ;  /* 0x00000004171a7825 */ /* 0x000fca00078e0214 */
[----:B------:R-:W2:Y:S04]  /*1030*/  LDG.E.128.CONSTANT R4, desc[UR6][R26.64] ;  /* 0x000000061a047981 */ /* 0x000ea8000c1e9d00 */
[----:B------:R-:W3:Y:S04]  /*1040*/  LDG.E.128.CONSTANT R8, desc[UR6][R26.64+0x1000] ;  /* 0x001000061a087981 */ /* 0x000ee8000c1e9d00 */
[----:B------:R-:W4:Y:S04]  /*1050*/  LDG.E.128.CONSTANT R12, desc[UR6][R26.64+0x2000] ;  /* 0x002000061a0c7981 */ /* 0x000f28000c1e9d00 */
[----:B------:R-:W5:Y:S01]  /*1060*/  LDG.E.128.CONSTANT R16, desc[UR6][R26.64+0x3000] ;  /* 0x003000061a107981 */ /* 0x000f62000c1e9d00 */
[----:B0-----:R-:W-:Y:S01]  /*1070*/  IMAD.MOV.U32 R2, RZ, RZ, R24 ;  /* 0x000000ffff027224 */ /* 0x001fe200078e0018 */
[----:B--2---:R-:W-:-:S03]  /*1080*/  VIMNMX3.U32 R3, R3, R4, R5, PT ;  /* 0x000000040303720f */ /* 0x004fc60003800005 */
[----:B------:R-:W-:Y:S01]  /*1090*/  IMAD.IADD R4, R2, 0x1, -R23 ;  /* 0x0000000102047824 */ /* 0x000fe200078e0a17 */
[----:B---3--:R-:W-:-:S04]  /*10a0*/  VIMNMX3.U32 R6, R6, R7, R8, PT ;  /* 0x000000070606720f */ /* 0x008fc80003800008 */
[----:B------:R-:W-:Y:S02]  /*10b0*/  ISETP.GE.AND P0, PT, R4, 0x1000, PT ;  /* 0x000010000400780c */ /* 0x000fe40003f06270 */
[----:B------:R-:W-:Y:S02]  /*10c0*/  VIMNMX3.U32 R8, R9, R10, R11, PT ;  /* 0x0000000a0908720f */ /* 0x000fe4000380000b */
[----:B----4-:R-:W-:Y:S02]  /*10d0*/  VIMNMX3.U32 R12, R12, R13, R14, PT ;  /* 0x0000000d0c0c720f */ /* 0x010fe4000380000e */
[----:B-----5:R-:W-:Y:S02]  /*10e0*/  VIMNMX3.U32 R15, R15, R16, R17, PT ;  /* 0x000000100f0f720f */ /* 0x020fe40003800011 */
[----:B------:R-:W-:Y:S02]  /*10f0*/  VIMNMX.U32 R18, PT, PT, R18, R19, PT ;  /* 0x0000001312127248 */ /* 0x000fe40003fe0000 */
[----:B------:R-:W-:-:S02]  /*1100*/  VIMNMX3.U32 R3, R3, R6, R8, PT ;  /* 0x000000060303720f */ /* 0x000fc40003800008 */
[----:B------:R-:W-:-:S04]  /*1110*/  VIMNMX3.U32 R12, R12, R15, R18, PT ;  /* 0x0000000f0c0c720f */ /* 0x000fc80003800012 */
[----:B------:R-:W-:Y:S01]  /*1120*/  VIMNMX.U32 R3, PT, PT, R3, R12, PT ;  /* 0x0000000c03037248 */ /* 0x000fe20003fe0000 */
[----:B------:R-:W-:Y:S06]  /*1130*/  @!P0 BRA `(.L_x_254) ;  /* 0x0000000400fc8947 */ /* 0x000fec0003800000 */
[----:B------:R-:W-:-:S05]  /*1140*/  VIADD R23, R23, 0x1000 ;  /* 0x0000100017177836 */ /* 0x000fca0000000000 */
[----:B------:R-:W-:-:S13]  /*1150*/  ISETP.GT.AND P0, PT, R23, R22, PT ;  /* 0x000000161700720c */ /* 0x000fda0003f04270 */
[----:B------:R-:W-:Y:S05]  /*1160*/  @!P0 BRA `(.L_x_255) ;  /* 0xfffffffc00ac8947 */ /* 0x000fea000383ffff */
.L_x_253:
        /* <DEDUP_REMOVED lines=20> */
.L_x_259:
[----:B0-----:R-:W-:-:S06]  /*12b0*/  IMAD.WIDE.U32 R4, R9, 0x4, R6 ;  /* 0x0000000409047825 */ /* 0x001fcc00078e0006 */
[----:B------:R-:W2:Y:S01]  /*12c0*/  LDG.E.CONSTANT R4, desc[UR6][R4.64] ;  /* 0x0000000604047981 */ /* 0x000ea2000c1e9900 */
[----:B------:R-:W-:Y:S02]  /*12d0*/  VIADD R8, R8, 0x1 ;  /* 0x0000000108087836 */ /* 0x000fe40000000000 */
[----:B------:R-:W-:Y:S02]  /*12e0*/  VIADD R2, R2, 0x100 ;  /* 0x0000010002027836 */ /* 0x000fe40000000000 */
[----:B------:R-:W-:Y:S01]  /*12f0*/  VIADD R9, R9, 0x100 ;  /* 0x0000010009097836 */ /* 0x000fe20000000000 */
[----:B------:R-:W-:Y:S02]  /*1300*/  ISETP.NE.AND P0, PT, R8, RZ, PT ;  /* 0x000000ff0800720c */ /* 0x000fe40003f05270 */
[----:B--2---:R-:W-:-:S11]  /*1310*/  VIMNMX.U32 R3, PT, PT, R4, R3, PT ;  /* 0x0000000304037248 */ /* 0x004fd60003fe0000 */
[----:B------:R-:W-:Y:S05]  /*1320*/  @P0 BRA `(.L_x_259) ;  /* 0xfffffffc00e00947 */ /* 0x000fea000383ffff */
.L_x_258:
[----:B------:R-:W-:Y:S05]  /*1330*/  BSYNC.RECONVERGENT B2 ;  /* 0x0000000000027941 */ /* 0x000fea0003800200 */
.L_x_257:
        /* <DEDUP_REMOVED lines=16> */
.L_x_262:
        /* <DEDUP_REMOVED lines=30> */
[----:B--2---:R-:W-:-:S04]  /*1620*/  VIMNMX3.U32 R10, R3, R12, R10, PT ;  /* 0x0000000c030a720f */ /* 0x004fc8000380000a */
[----:B---3--:R-:W-:-:S04]  /*1630*/  VIMNMX3.U32 R10, R10, R21, R18, PT ;  /* 0x000000150a0a720f */ /* 0x008fc80003800012 */
[----:B----4-:R-:W-:-:S04]  /*1640*/  VIMNMX3.U32 R10, R10, R19, R16, PT ;  /* 0x000000130a0a720f */ /* 0x010fc80003800010 */
[----:B-----5:R-:W-:-:S04]  /*1650*/  VIMNMX3.U32 R10, R10, R17, R14, PT ;  /* 0x000000110a0a720f */ /* 0x020fc8000380000e */
[----:B------:R-:W-:-:S04]  /*1660*/  VIMNMX3.U32 R9, R10, R9, R20, PT ;  /* 0x000000090a09720f */ /* 0x000fc80003800014 */
[----:B------:R-:W-:-:S04]  /*1670*/  VIMNMX3.U32 R9, R9, R23, R22, PT ;  /* 0x000000170909720f */ /* 0x000fc80003800016 */
[----:B------:R-:W-:-:S04]  /*1680*/  VIMNMX3.U32 R6, R9, R6, R25, PT ;  /* 0x000000060906720f */ /* 0x000fc80003800019 */
[----:B------:R-:W-:Y:S01]  /*1690*/  VIMNMX3.U32 R3, R6, R27, R24, PT ;  /* 0x0000001b0603720f */ /* 0x000fe20003800018 */
[----:B------:R-:W-:Y:S06]  /*16a0*/  @!P1 BRA `(.L_x_262) ;  /* 0xfffffffc00649947 */ /* 0x000fec000383ffff */
.L_x_261:
[----:B------:R-:W-:Y:S05]  /*16b0*/  BSYNC.RECONVERGENT B2 ;  /* 0x0000000000027941 */ /* 0x000fea0003800200 */
.L_x_260:
        /* <DEDUP_REMOVED lines=19> */
[----:B--2---:R-:W-:Y:S02]  /*17f0*/  VIMNMX3.U32 R10, R3, R6, R10, PT ;  /* 0x00000006030a720f */ /* 0x004fe4000380000a */
[----:B------:R-:W-:Y:S02]  /*1800*/  IADD3 R6, P1, PT, R4, 0x2000, RZ ;  /* 0x0000200004067810 */ /* 0x000fe40007f3e0ff */
[----:B---3--:R-:W-:-:S03]  /*1810*/  VIMNMX3.U32 R10, R10, R15, R12, PT ;  /* 0x0000000f0a0a720f */ /* 0x008fc6000380000c */
[----:B------:R-:W-:Y:S01]  /*1820*/  IMAD.X R7, RZ, RZ, R5, P1 ;  /* 0x000000ffff077224 */ /* 0x000fe200008e0605 */
[----:B----4-:R-:W-:Y:S01]  /*1830*/  VIMNMX3.U32 R10, R10, R9, R14, PT ;  /* 0x000000090a0a720f */ /* 0x010fe2000380000e */
[----:B-1----:R-:W-:Y:S02]  /*1840*/  IMAD.MOV.U32 R4, RZ, RZ, R6 ;  /* 0x000000ffff047224 */ /* 0x002fe400078e0006 */
[----:B------:R-:W-:Y:S01]  /*1850*/  IMAD.MOV.U32 R5, RZ, RZ, R7 ;  /* 0x000000ffff057224 */ /* 0x000fe200078e0007 */
[----:B-----5:R-:W-:-:S07]  /*1860*/  VIMNMX3.U32 R3, R10, R17, R16, PT ;  /* 0x000000110a03720f */ /* 0x020fce0003800010 */
.L_x_264:
[----:B------:R-:W-:Y:S05]  /*1870*/  BSYNC.RECONVERGENT B2 ;  /* 0x0000000000027941 */ /* 0x000fea0003800200 */
.L_x_263:
        /* <DEDUP_REMOVED lines=8> */
[----:B--2---:R-:W-:-:S04]  /*1900*/  VIMNMX3.U32 R2, R3, R6, R2, PT ;  /* 0x000000060302720f */ /* 0x004fc80003800002 */
[----:B---3--:R-:W-:-:S07]  /*1910*/  VIMNMX3.U32 R3, R2, R9, R8, PT ;  /* 0x000000090203720f */ /* 0x008fce0003800008 */
.L_x_256:
[----:B------:R-:W-:Y:S05]  /*1920*/  BSYNC.RECONVERGENT B1 ;  /* 0x0000000000017941 */ /* 0x000fea0003800200 */
.L_x_254:
[----:B------:R-:W0:Y:S01]  /*1930*/  S2R R8, SR_LANEID ;  /* 0x0000000000087919 */ /* 0x000e220000000000 */
[----:B------:R-:W1:Y:S01]  /*1940*/  SHFL.DOWN PT, R2, R3, 0x1, 0x1f ;  /* 0x08201f0003027f89 */ /* 0x000e6200000e0000 */
[C---:B0-----:R-:W-:Y:S02]  /*1950*/  ISETP.GT.AND P0, PT, R8.reuse, 0x1e, PT ;  /* 0x0000001e0800780c */ /* 0x041fe40003f04270 */
[----:B------:R-:W-:-:S11]  /*1960*/  ISETP.NE.AND P1, PT, R8, RZ, PT ;  /* 0x000000ff0800720c */ /* 0x000fd60003f25270 */
[----:B-1----:R-:W-:Y:S02]  /*1970*/  @!P0 VIMNMX.U32 R3, PT, PT, R2, R3, PT ;  /* 0x0000000302038248 */ /* 0x002fe40003fe0000 */
[----:B------:R-:W-:Y:S01]  /*1980*/  ISETP.GT.AND P0, PT, R8, 0x1d, PT ;  /* 0x0000001d0800780c */ /* 0x000fe20003f04270 */
[----:B------:R-:W0:Y:S01]  /*1990*/  @!P1 S2R R6, SR_CgaCtaId ;  /* 0x0000000000069919 */ /* 0x000e220000008800 */
[----:B------:R-:W-:Y:S02]  /*19a0*/  @!P1 MOV R5, 0x400 ;  /* 0x0000040000059802 */ /* 0x000fe40000000f00 */
[----:B------:R-:W-:Y:S01]  /*19b0*/  @!P1 SHF.R.U32.HI R4, RZ, 0x3, R0 ;  /* 0x00000003ff049819 */ /* 0x000fe20000011600 */
[----:B------:R-:W1:Y:S03]  /*19c0*/  SHFL.DOWN PT, R2, R3, 0x2, 0x1f ;  /* 0x08401f0003027f89 */ /* 0x000e6600000e0000 */
[----:B------:R-:W-:-:S05]  /*19d0*/  @!P1 LOP3.LUT R4, R4, 0x7c, RZ, 0xc0, !PT ;  /* 0x0000007c04049812 */ /* 0x000fca00078ec0ff */
[----:B-1----:R-:W-:Y:S02]  /*19e0*/  @!P0 VIMNMX.U32 R3, PT, PT, R3, R2, PT ;  /* 0x0000000203038248 */ /* 0x002fe40003fe0000 */
[----:B------:R-:W-:Y:S02]  /*19f0*/  ISETP.GT.AND P0, PT, R8, 0x1b, PT ;  /* 0x0000001b0800780c */ /* 0x000fe40003f04270 */
[----:B0-----:R-:W-:Y:S01]  /*1a00*/  @!P1 LEA R5, R6, R5, 0x18 ;  /* 0x0000000506059211 */ /* 0x001fe200078ec0ff */
[----:B------:R-:W0:Y:S04]  /*1a10*/  SHFL.DOWN PT, R2, R3, 0x4, 0x1f ;  /* 0x08801f0003027f89 */ /* 0x000e2800000e0000 */
[----:B------:R-:W-:-:S06]  /*1a20*/  @!P1 IMAD.IADD R7, R4, 0x1, R5 ;  /* 0x0000000104079824 */ /* 0x000fcc00078e0205 */
        /* <DEDUP_REMOVED lines=18> */
[----:B0-----:R-:W-:-:S04]  /*1b50*/  VIMNMX3.U32 R0, R5, R0, R8, PT ;  /* 0x000000000500720f */ /* 0x001fc80003800008 */
[----:B------:R-:W-:-:S04]  /*1b60*/  VIMNMX3.U32 R0, R0, R9, R10, PT ;  /* 0x000000090000720f */ /* 0x000fc8000380000a */
[----:B-1----:R-:W-:-:S04]  /*1b70*/  VIMNMX3.U32 R0, R0, R11, R2, PT ;  /* 0x0000000b0000720f */ /* 0x002fc80003800002 */
[----:B------:R-:W-:Y:S01]  /*1b80*/  VIMNMX.U32 R5, PT, PT, R0, R3, PT ;  /* 0x0000000300057248 */ /* 0x000fe20003fe0000 */
[----:B------:R-:W-:Y:S06]  /*1b90*/  BRA `(.L_x_252) ;  /* 0x0000001c00007947 */ /* 0x000fec0003800000 */
.L_x_237:
        /* <DEDUP_REMOVED lines=12> */
.L_x_267:
[----:B------:R-:W-:Y:S05]  /*1c60*/  BSYNC.RECONVERGENT B1 ;  /* 0x0000000000017941 */ /* 0x000fea0003800200 */
.L_x_266:
        /* <DEDUP_REMOVED lines=16> */
.L_x_272:
        /* <DEDUP_REMOVED lines=9> */
.L_x_271:
[----:B------:R-:W-:Y:S05]  /*1e00*/  BSYNC.RECONVERGENT B2 ;  /* 0x0000000000027941 */ /* 0x000fea0003800200 */
.L_x_270:
        /* <DEDUP_REMOVED lines=8> */
.L_x_275:
        /* <DEDUP_REMOVED lines=35> */
.L_x_274:
[----:B------:R-:W-:Y:S05]  /*20c0*/  BSYNC.RECONVERGENT B2 ;  /* 0x0000000000027941 */ /* 0x000fea0003800200 */
.L_x_273:
        /* <DEDUP_REMOVED lines=22> */
.L_x_277:
[----:B------:R-:W-:Y:S05]  /*2230*/  BSYNC.RECONVERGENT B2 ;  /* 0x0000000000027941 */ /* 0x000fea0003800200 */
.L_x_276:
        /* <DEDUP_REMOVED lines=10> */
.L_x_269:
[----:B------:R-:W-:Y:S05]  /*22e0*/  BSYNC.RECONVERGENT B1 ;  /* 0x0000000000017941 */ /* 0x000fea0003800200 */
.L_x_268:
        /* <DEDUP_REMOVED lines=38> */
[----:B0-----:R-:W-:-:S04]  /*2550*/  VIMNMX3.U32 R0, R5, R0, R8, PT ;  /* 0x000000000500720f */ /* 0x001fc80003800008 */
[----:B------:R-:W-:-:S04]  /*2560*/  VIMNMX3.U32 R0, R0, R9, R10, PT ;  /* 0x000000090000720f */ /* 0x000fc8000380000a */
[----:B-1----:R-:W-:-:S04]  /*2570*/  VIMNMX3.U32 R0, R0, R11, R2, PT ;  /* 0x0000000b0000720f */ /* 0x002fc80003800002 */
[----:B------:R-:W-:Y:S01]  /*2580*/  VIMNMX.U32 R5, PT, PT, R0, R3, PT ;  /* 0x0000000300057248 */ /* 0x000fe20003fe0000 */
[----:B------:R-:W-:Y:S06]  /*2590*/  BRA `(.L_x_252) ;  /* 0x0000001000807947 */ /* 0x000fec0003800000 */
.L_x_278:
        /* <DEDUP_REMOVED lines=11> */
[----:B-1----:R-:W-:Y:S02]  /*2650*/  @!P0 VIMNMX.U32 R7, PT, PT, R0, R7, PT ;  /* 0x0000000700078248 */ /* 0x002fe40003fe0000 */
[----:B------:R-:W-:Y:S01]  /*2660*/  ISETP.GT.AND P0, PT, R5, R6, PT ;  /* 0x000000060500720c */ /* 0x000fe20003f04270 */
[----:B------:R-:W-:Y:S01]  /*2670*/  VIADD R5, R4, 0x4 ;  /* 0x0000000404057836 */ /* 0x000fe20000000000 */
[----:B------:R-:W0:Y:S01]  /*2680*/  @!P1 S2R R8, SR_CgaCtaId ;  /* 0x0000000000089919 */ /* 0x000e220000008800 */
[----:B------:R-:W1:Y:S10]  /*2690*/  SHFL.DOWN PT, R0, R7, 0x2, R6 ;  /* 0x0840000007007989 */ /* 0x000e7400000e0006 */
[----:B-1----:R-:W-:-:S02]  /*26a0*/  @!P0 VIMNMX.U32 R7, PT, PT, R7, R0, PT ;  /* 0x0000000007078248 */ /* 0x002fc40003fe0000 */
[----:B------:R-:W-:Y:S01]  /*26b0*/  ISETP.GT.AND P0, PT, R5, R6, PT ;  /* 0x000000060500720c */ /* 0x000fe20003f04270 */
[----:B------:R-:W-:Y:S02]  /*26c0*/  VIADD R5, R4, 0x8 ;  /* 0x0000000804057836 */ /* 0x000fe40000000000 */
[----:B------:R-:W1:Y:S10]  /*26d0*/  SHFL.DOWN PT, R0, R7, 0x4, R6 ;  /* 0x0880000007007989 */ /* 0x000e7400000e0006 */
[----:B-1----:R-:W-:-:S02]  /*26e0*/  @!P0 VIMNMX.U32 R7, PT, PT, R7, R0, PT ;  /* 0x0000000007078248 */ /* 0x002fc40003fe0000 */
[----:B------:R-:W-:Y:S01]  /*26f0*/  ISETP.GT.AND P0, PT, R5, R6, PT ;  /* 0x000000060500720c */ /* 0x000fe20003f04270 */
[----:B------:R-:W-:Y:S01]  /*2700*/  VIADD R5, R4, 0x10 ;  /* 0x0000001004057836 */ /* 0x000fe20000000000 */
[----:B------:R-:W-:Y:S01]  /*2710*/  @!P1 SHF.R.U32.HI R4, RZ, 0x3, R3 ;  /* 0x00000003ff049819 */ /* 0x000fe20000011603 */
[----:B------:R-:W1:Y:S03]  /*2720*/  SHFL.DOWN PT, R0, R7, 0x8, R6 ;  /* 0x0900000007007989 */ /* 0x000e6600000e0006 */
[----:B------:R-:W-:-:S07]  /*2730*/  @!P1 LOP3.LUT R4, R4, 0x7c, RZ, 0xc0, !PT ;  /* 0x0000007c04049812 */ /* 0x000fce00078ec0ff */
[----:B-1----:R-:W-:Y:S02]  /*2740*/  @!P0 VIMNMX.U32 R7, PT, PT, R7, R0, PT ;  /* 0x0000000007078248 */ /* 0x002fe40003fe0000 */
[----:B------:R-:W-:Y:S02]  /*2750*/  ISETP.GT.AND P0, PT, R5, R6, PT ;  /* 0x000000060500720c */ /* 0x000fe40003f04270 */
[----:B------:R-:W-:Y:S01]  /*2760*/  @!P1 MOV R5, 0x400 ;  /* 0x0000040000059802 */ /* 0x000fe20000000f00 */
[----:B------:R-:W1:Y:S03]  /*2770*/  SHFL.DOWN PT, R0, R7, 0x10, R6 ;  /* 0x0a00000007007989 */ /* 0x000e6600000e0006 */
[----:B0-----:R-:W-:-:S05]  /*2780*/  @!P1 LEA R5, R8, R5, 0x18 ;  /* 0x0000000508059211 */ /* 0x001fca00078ec0ff */
[----:B------:R-:W-:Y:S02]  /*2790*/  @!P1 IMAD.IADD R4, R4, 0x1, R5 ;  /* 0x0000000104049824 */ /* 0x000fe400078e0205 */
[----:B-1----:R-:W-:Y:S02]  /*27a0*/  @!P0 VIMNMX.U32 R7, PT, PT, R7, R0, PT ;  /* 0x0000000007078248 */ /* 0x002fe40003fe0000 */
        /* <DEDUP_REMOVED lines=15> */
[----:B-1----:R-:W-:Y:S02]  /*28a0*/  @P2 VIMNMX.U32 R5, PT, PT, R5, R0, PT ;  /* 0x0000000005052248 */ /* 0x002fe40003fe0000 */
[----:B------:R-:W-:-:S02]  /*28b0*/  ISETP.GT.AND P2, PT, R2, 0xa0, PT ;  /* 0x000000a00200780c */ /* 0x000fc40003f44270 */
[----:B0-----:R-:W-:Y:S02]  /*28c0*/  @P4 VIMNMX.U32 R5, PT, PT, R5, R8, PT ;  /* 0x0000000805054248 */ /* 0x001fe40003fe0000 */
[C---:B------:R-:W-:Y:S02]  /*28d0*/  ISETP.GT.AND P4, PT, R2.reuse, 0xc0, PT ;  /* 0x000000c00200780c */ /* 0x040fe40003f84270 */
[----:B------:R-:W-:Y:S02]  /*28e0*/  @P3 VIMNMX.U32 R5, PT, PT, R5, R9, PT ;  /* 0x0000000905053248 */ /* 0x000fe40003fe0000 */
[----:B------:R-:W-:Y:S02]  /*28f0*/  ISETP.GT.AND P3, PT, R2, 0xe0, PT ;  /* 0x000000e00200780c */ /* 0x000fe40003f64270 */
[----:B------:R-:W-:-:S04]  /*2900*/  @P1 VIMNMX.U32 R5, PT, PT, R5, R10, PT ;  /* 0x0000000a05051248 */ /* 0x000fc80003fe0000 */
[----:B------:R-:W-:-:S04]  /*2910*/  @P2 VIMNMX.U32 R5, PT, PT, R5, R11, PT ;  /* 0x0000000b05052248 */ /* 0x000fc80003fe0000 */
[----:B--2---:R-:W-:-:S04]  /*2920*/  @P4 VIMNMX.U32 R5, PT, PT, R5, R6, PT ;  /* 0x0000000605054248 */ /* 0x004fc80003fe0000 */
[----:B------:R-:W-:Y:S01]  /*2930*/  @P3 VIMNMX.U32 R5, PT, PT, R5, R7, PT ;  /* 0x0000000705053248 */ /* 0x000fe20003fe0000 */
[----:B------:R-:W-:Y:S06]  /*2940*/  BRA `(.L_x_252) ;  /* 0x0000000c00947947 */ /* 0x000fec0003800000 */
.L_x_265:
        /* <DEDUP_REMOVED lines=20> */
[----:B--2---:R-:W-:Y:S02]  /*2a90*/  VIMNMX3.U32 R0, R20, R0, R3, PT ;  /* 0x000000001400720f */ /* 0x004fe40003800003 */
[----:B---3--:R-:W-:Y:S02]  /*2aa0*/  VIMNMX3.U32 R7, R6, R7, R9, PT ;  /* 0x000000070607720f */ /* 0x008fe40003800009 */
[----:B----4-:R-:W-:Y:S01]  /*2ab0*/  VIMNMX3.U32 R10, R10, R11, R12, PT ;  /* 0x0000000b0a0a720f */ /* 0x010fe2000380000c */
[----:B------:R-:W-:-:S03]  /*2ac0*/  IMAD.MOV.U32 R11, RZ, RZ, 0x1000 ;  /* 0x00001000ff0b7424 */ /* 0x000fc600078e00ff */
[----:B------:R-:W-:Y:S02]  /*2ad0*/  VIMNMX3.U32 R0, R0, R7, R10, PT ;  /* 0x000000070000720f */ /* 0x000fe4000380000a */
[----:B-----5:R-:W-:Y:S02]  /*2ae0*/  VIMNMX3.U32 R14, R13, R14, R15, PT ;  /* 0x0000000e0d0e720f */ /* 0x020fe4000380000f */
[----:B------:R-:W-:-:S04]  /*2af0*/  VIMNMX3.U32 R16, R16, R17, R18, PT ;  /* 0x000000111010720f */ /* 0x000fc80003800012 */
[----:B------:R-:W-:-:S04]  /*2b00*/  VIMNMX3.U32 R19, R14, R16, R19, PT ;  /* 0x000000100e13720f */ /* 0x000fc80003800013 */
[----:B------:R-:W-:Y:S01]  /*2b10*/  VIMNMX.U32 R0, PT, PT, R0, R19, PT ;  /* 0x0000001300007248 */ /* 0x000fe20003fe0000 */
[----:B------:R-:W-:Y:S06]  /*2b20*/  @!P0 BRA `(.L_x_279) ;  /* 0x0000000000908947 */ /* 0x000fec0003800000 */
[----:B------:R-:W0:Y:S01]  /*2b30*/  LDC R3, c[0x0][0x390] ;  /* 0x0000e400ff037b82 */ /* 0x000e220000000800 */
[----:B------:R-:W-:Y:S02]  /*2b40*/  VIADD R10, R2, 0xfffff000 ;  /* 0xfffff000020a7836 */ /* 0x000fe40000000000 */
[----:B------:R-:W-:-:S07]  /*2b50*/  IMAD.MOV.U32 R11, RZ, RZ, 0x1000 ;  /* 0x00001000ff0b7424 */ /* 0x000fce00078e00ff */
.L_x_281:
        /* <DEDUP_REMOVED lines=17> */
[----:B--2---:R-:W-:Y:S01]  /*2c70*/  VIMNMX3.U32 R17, R0, R17, R2, PT ;  /* 0x000000110011720f */ /* 0x004fe20003800002 */
[----:B0-----:R-:W-:-:S04]  /*2c80*/  IMAD.MOV.U32 R2, RZ, RZ, R3 ;  /* 0x000000ffff027224 */ /* 0x001fc800078e0003 */
[----:B------:R-:W-:-:S05]  /*2c90*/  IMAD.IADD R0, R2, 0x1, -R11 ;  /* 0x0000000102007824 */ /* 0x000fca00078e0a0b */
[----:B------:R-:W-:Y:S02]  /*2ca0*/  ISETP.GE.AND P0, PT, R0, 0x1000, PT ;  /* 0x000010000000780c */ /* 0x000fe40003f06270 */
[----:B---3--:R-:W-:Y:S02]  /*2cb0*/  VIMNMX3.U32 R16, R16, R19, R18, PT ;  /* 0x000000131010720f */ /* 0x008fe40003800012 */
[----:B----4-:R-:W-:-:S04]  /*2cc0*/  VIMNMX3.U32 R20, R20, R21, R22, PT ;  /* 0x000000151414720f */ /* 0x010fc80003800016 */
[----:B------:R-:W-:Y:S02]  /*2cd0*/  VIMNMX3.U32 R16, R17, R16, R20, PT ;  /* 0x000000101110720f */ /* 0x000fe40003800014 */
[----:B-----5:R-:W-:Y:S02]  /*2ce0*/  VIMNMX3.U32 R23, R23, R24, R25, PT ;  /* 0x000000181717720f */ /* 0x020fe40003800019 */
[----:B------:R-:W-:Y:S02]  /*2cf0*/  VIMNMX3.U32 R14, R14, R13, R9, PT ;  /* 0x0000000d0e0e720f */ /* 0x000fe40003800009 */
[----:B------:R-:W-:-:S04]  /*2d00*/  VIMNMX.U32 R12, PT, PT, R12, R15, PT ;  /* 0x0000000f0c0c7248 */ /* 0x000fc80003fe0000 */
[----:B------:R-:W-:-:S04]  /*2d10*/  VIMNMX3.U32 R23, R23, R14, R12, PT ;  /* 0x0000000e1717720f */ /* 0x000fc8000380000c */
[----:B------:R-:W-:Y:S01]  /*2d20*/  VIMNMX.U32 R0, PT, PT, R16, R23, PT ;  /* 0x0000001710007248 */ /* 0x000fe20003fe0000 */
[----:B------:R-:W-:Y:S06]  /*2d30*/  @!P0 BRA `(.L_x_280) ;  /* 0x0000000400fc8947 */ /* 0x000fec0003800000 */
[----:B------:R-:W-:-:S05]  /*2d40*/  VIADD R11, R11, 0x1000 ;  /* 0x000010000b0b7836 */ /* 0x000fca0000000000 */
[----:B------:R-:W-:-:S13]  /*2d50*/  ISETP.GT.AND P0, PT, R11, R10, PT ;  /* 0x0000000a0b00720c */ /* 0x000fda0003f04270 */
[----:B------:R-:W-:Y:S05]  /*2d60*/  @!P0 BRA `(.L_x_281) ;  /* 0xfffffffc007c8947 */ /* 0x000fea000383ffff */
.L_x_279:
        /* <DEDUP_REMOVED lines=20> */
.L_x_285:
        /* <DEDUP_REMOVED lines=8> */
.L_x_284:
[----:B------:R-:W-:Y:S05]  /*2f30*/  BSYNC.RECONVERGENT B2 ;  /* 0x0000000000027941 */ /* 0x000fea0003800200 */
.L_x_283:
        /* <DEDUP_REMOVED lines=16> */
.L_x_288:
        /* <DEDUP_REMOVED lines=39> */
.L_x_287:
[----:B------:R-:W-:Y:S05]  /*32b0*/  BSYNC.RECONVERGENT B2 ;  /* 0x0000000000027941 */ /* 0x000fea0003800200 */
.L_x_286:
        /* <DEDUP_REMOVED lines=21> */
[----:B--2---:R-:W-:-:S04]  /*3410*/  VIMNMX3.U32 R12, R0, R5, R12, PT ;  /* 0x00000005000c720f */ /* 0x004fc8000380000c */
[----:B---3--:R-:W-:Y:S01]  /*3420*/  VIMNMX3.U32 R12, R12, R13, R14, PT ;  /* 0x0000000d0c0c720f */ /* 0x008fe2000380000e */
[----:B------:R-:W-:-:S03]  /*3430*/  IMAD.X R5, RZ, RZ, R3, P1 ;  /* 0x000000ffff057224 */ /* 0x000fc600008e0603 */
[----:B----4-:R-:W-:Y:S01]  /*3440*/  VIMNMX3.U32 R12, R12, R7, R15, PT ;  /* 0x000000070c0c720f */ /* 0x010fe2000380000f */
[----:B------:R-:W-:-:S03]  /*3450*/  IMAD.MOV.U32 R3, RZ, RZ, R5 ;  /* 0x000000ffff037224 */ /* 0x000fc600078e0005 */
[----:B-----5:R-:W-:-:S07]  /*3460*/  VIMNMX3.U32 R0, R12, R17, R16, PT ;  /* 0x000000110c00720f */ /* 0x020fce0003800010 */
.L_x_290:
[----:B------:R-:W-:Y:S05]  /*3470*/  BSYNC.RECONVERGENT B2 ;  /* 0x0000000000027941 */ /* 0x000fea0003800200 */
.L_x_289:
        /* <DEDUP_REMOVED lines=10> */
.L_x_282:
[----:B------:R-:W-:Y:S05]  /*3520*/  BSYNC.RECONVERGENT B1 ;  /* 0x0000000000017941 */ /* 0x000fea0003800200 */
.L_x_280:
[----:B------:R-:W0:Y:S01]  /*3530*/  S2R R6, SR_LANEID ;  /* 0x0000000000067919 */ /* 0x000e220000000000 */
[----:B------:R-:W-:-:S05]  /*3540*/  IMAD.MOV.U32 R5, RZ, RZ, R0 ;  /* 0x000000ffff057224 */ /* 0x000fca00078e0000 */
        /* <DEDUP_REMOVED lines=33> */
[----:B0-----:R-:W-:-:S04]  /*3760*/  VIMNMX3.U32 R0, R5, R0, R8, PT ;  /* 0x000000000500720f */ /* 0x001fc80003800008 */
[----:B------:R-:W-:-:S04]  /*3770*/  VIMNMX3.U32 R0, R0, R9, R10, PT ;  /* 0x000000090000720f */ /* 0x000fc8000380000a */
[----:B-1----:R-:W-:-:S04]  /*3780*/  VIMNMX3.U32 R0, R0, R11, R2, PT ;  /* 0x0000000b0000720f */ /* 0x002fc80003800002 */
[----:B------:R-:W-:-:S07]  /*3790*/  VIMNMX.U32 R5, PT, PT, R0, R3, PT ;  /* 0x0000000300057248 */ /* 0x000fce0003fe0000 */
.L_x_252:
[----:B------:R-:W-:Y:S05]  /*37a0*/  BSYNC.RECONVERGENT B0 ;  /* 0x0000000000007941 */ /* 0x000fea0003800200 */
.L_x_236:
[----:B------:R-:W-:Y:S05]  /*37b0*/  @P0 EXIT ;  /* 0x000000000000094d */ /* 0x000fea0003800000 */
[----:B0-23--:R-:W0:Y:S01]  /*37c0*/  LDC.64 R2, c[0x0][0x388] ;  /* 0x0000e200ff027b82 */ /* 0x00de220000000a00 */
[----:B------:R-:W1:Y:S02]  /*37d0*/  LDCU UR4, c[0x0][0x398] ;  /* 0x00007300ff0477ac */ /* 0x000e640008000800 */
[----:B-1--4-:R-:W-:-:S05]  /*37e0*/  VIMNMX.U32 R5, PT, PT, R5, UR4, PT ;  /* 0x0000000405057c48 */ /* 0x012fca000bfe0000 */
[----:B0-----:R-:W-:Y:S01]  /*37f0*/  STG.E desc[UR6][R2.64], R5 ;  /* 0x0000000502007986 */ /* 0x001fe2000c101906 */
[----:B------:R-:W-:Y:S05]  /*3800*/  EXIT ;  /* 0x000000000000794d */ /* 0x000fea0003800000 */
.L_x_291:
        /* <DEDUP_REMOVED lines=15> */
.L_x_484:


//--------------------- .text._ZN3cub18CUB_300001_SM_10006detail6reduce18DeviceReduceKernelINS2_10policy_hubIjyN4cuda3__47minimumIjEEE10Policy1000EN6thrust24THRUST_300001_SM_1000_NS6detail15normal_iteratorINSC_10device_ptrIjEEEEyS8_jNS5_3std3__410__identityEEEvT0_PT3_T1_NS0_13GridEvenShareISO_EET2_T4_ --------------------------
	.section	.text._ZN3cub18CUB_300001_SM_10006detail6reduce18DeviceReduceKernelINS2_10policy_hubIjyN4cuda3__47minimumIjEEE10Policy1000EN6thrust24THRUST_300001_SM_1000_NS6detail15normal_iteratorINSC_10device_ptrIjEEEEyS8_jNS5_3std3__410__identityEEEvT0_PT3_T1_NS0_13GridEvenShareISO_EET2_T4_,"ax",@progbits
	.align	128
        .global         _ZN3cub18CUB_300001_SM_10006detail6reduce18DeviceReduceKernelINS2_10policy_hubIjyN4cuda3__47minimumIjEEE10Policy1000EN6thrust24THRUST_300001_SM_1000_NS6detail15normal_iteratorINSC_10device_ptrIjEEEEyS8_jNS5_3std3__410__identityEEEvT0_PT3_T1_NS0_13GridEvenShareISO_EET2_T4_
        .type           _ZN3cub18CUB_300001_SM_10006detail6reduce18DeviceReduceKernelINS2_10policy_hubIjyN4cuda3__47minimumIjEEE10Policy1000EN6thrust24THRUST_300001_SM_1000_NS6detail15normal_iteratorINSC_10device_ptrIjEEEEyS8_jNS5_3std3__410__identityEEEvT0_PT3_T1_NS0_13GridEvenShareISO_EET2_T4_,@function
        .size           _ZN3cub18CUB_300001_SM_10006detail6reduce18DeviceReduceKernelINS2_10policy_hubIjyN4cuda3__47minimumIjEEE10Policy1000EN6thrust24THRUST_300001_SM_1000_NS6detail15normal_iteratorINSC_10device_ptrIjEEEEyS8_jNS5_3std3__410__identityEEEvT0_PT3_T1_NS0_13GridEvenShareISO_EET2_T4_,(.L_x_485 - _ZN3cub18CUB_300001_SM_10006detail6reduce18DeviceReduceKernelINS2_10policy_hubIjyN4cuda3__47minimumIjEEE10Policy1000EN6thrust24THRUST_300001_SM_1000_NS6detail15normal_iteratorINSC_10device_ptrIjEEEEyS8_jNS5_3std3__410__identityEEEvT0_PT3_T1_NS0_13GridEvenShareISO_EET2_T4_)
        .other          _ZN3cub18CUB_300001_SM_10006detail6reduce18DeviceReduceKernelINS2_10policy_hubIjyN4cuda3__47minimumIjEEE10Policy1000EN6thrust24THRUST_300001_SM_1000_NS6detail15normal_iteratorINSC_10device_ptrIjEEEEyS8_jNS5_3std3__410__identityEEEvT0_PT3_T1_NS0_13GridEvenShareISO_EET2_T4_,@"STO_CUDA_ENTRY STV_DEFAULT"
_ZN3cub18CUB_300001_SM_10006detail6reduce18DeviceReduceKernelINS2_10policy_hubIjyN4cuda3__47minimumIjEEE10Policy1000EN6thrust24THRUST_300001_SM_1000_NS6detail15normal_iteratorINSC_10device_ptrIjEEEEyS8_jNS5_3std3__410__identityEEEvT0_PT3_T1_NS0_13GridEvenShareISO_EET2_T4_:
.text._ZN3cub18CUB_300001_SM_10006detail6reduce18DeviceReduceKernelINS2_10policy_hubIjyN4cuda3__47minimumIjEEE10Policy1000EN6thrust24THRUST_300001_SM_1000_NS6detail15normal_iteratorINSC_10device_ptrIjEEEEyS8_jNS5_3std3__410__identityEEEvT0_PT3_T1_NS0_13GridEvenShareISO_EET2_T4_:
        /* <DEDUP_REMOVED lines=28> */
.L_x_295:
[----:B------:R-:W-:Y:S05]  /*01c0*/  BSYNC.RECONVERGENT B1 ;  /* 0x0000000000017941 */ /* 0x000fea0003800200 */
.L_x_294:
        /* <DEDUP_REMOVED lines=21> */
.L_x_300:
        /* <DEDUP_REMOVED lines=20> */
[----:B--2--5:R-:W-:-:S04]  /*0460*/  VIMNMX3.U32 R15, R4, R15, R16, PT ;  /* 0x0000000f040f720f */ /* 0x024fc80003800010 */
[----:B---3--:R-:W-:-:S04]  /*0470*/  VIMNMX3.U32 R15, R15, R18, R17, PT ;  /* 0x000000120f0f720f */ /* 0x008fc80003800011 */
[----:B----4-:R-:W-:-:S04]  /*0480*/  VIMNMX3.U32 R15, R15, R20, R19, PT ;  /* 0x000000140f0f720f */ /* 0x010fc80003800013 */
[----:B------:R-:W-:-:S04]  /*0490*/  VIMNMX3.U32 R15, R15, R22, R23, PT ;  /* 0x000000160f0f720f */ /* 0x000fc80003800017 */
[----:B------:R-:W-:-:S04]  /*04a0*/  VIMNMX3.U32 R15, R15, R24, R25, PT ;  /* 0x000000180f0f720f */ /* 0x000fc80003800019 */
[----:B------:R-:W-:Y:S02]  /*04b0*/  VIMNMX3.U32 R11, R15, R14, R11, PT ;  /* 0x0000000e0f0b720f */ /* 0x000fe4000380000b */
[----:B------:R-:W-:-:S05]  /*04c0*/  IADD3 R14, P2, PT, R8, 0x4000, RZ ;  /* 0x00004000080e7810 */ /* 0x000fca0007f5e0ff */
[----:B0-----:R-:W-:Y:S01]  /*04d0*/  IMAD.X R9, RZ, RZ, R9, P2 ;  /* 0x000000ffff097224 */ /* 0x001fe200010e0609 */
[----:B------:R-:W-:-:S04]  /*04e0*/  VIMNMX3.U32 R10, R11, R13, R10, PT ;  /* 0x0000000d0b0a720f */ /* 0x000fc8000380000a */
[----:B------:R-:W-:Y:S01]  /*04f0*/  VIMNMX3.U32 R4, R10, R12, R7, PT ;  /* 0x0000000c0a04720f */ /* 0x000fe20003800007 */
[----:B------:R-:W-:Y:S06]  /*0500*/  @P1 BRA `(.L_x_300) ;  /* 0xfffffffc00841947 */ /* 0x000fec000383ffff */
.L_x_299:
[----:B------:R-:W-:Y:S05]  /*0510*/  BSYNC.RECONVERGENT B2 ;  /* 0x0000000000027941 */ /* 0x000fea0003800200 */
.L_x_298:
        /* <DEDUP_REMOVED lines=20> */
[----:B--2--5:R-:W-:-:S04]  /*0660*/  VIMNMX3.U32 R5, R4, R5, R7, PT ;  /* 0x000000050405720f */ /* 0x024fc80003800007 */
[----:B---3--:R-:W-:-:S04]  /*0670*/  VIMNMX3.U32 R5, R5, R10, R11, PT ;  /* 0x0000000a0505720f */ /* 0x008fc8000380000b */
[----:B----4-:R-:W-:-:S04]  /*0680*/  VIMNMX3.U32 R5, R5, R12, R13, PT ;  /* 0x0000000c0505720f */ /* 0x010fc8000380000d */
[----:B------:R-:W-:-:S07]  /*0690*/  VIMNMX3.U32 R4, R5, R14, R15, PT ;  /* 0x0000000e0504720f */ /* 0x000fce000380000f */
.L_x_302:
[----:B------:R-:W-:Y:S05]  /*06a0*/  BSYNC.RECONVERGENT B2 ;  /* 0x0000000000027941 */ /* 0x000fea0003800200 */
.L_x_301:
        /* <DEDUP_REMOVED lines=16> */
[----:B--2--5:R-:W-:-:S04]  /*07b0*/  VIMNMX3.U32 R4, R4, R5, R7, PT ;  /* 0x000000050404720f */ /* 0x024fc80003800007 */
[----:B---3--:R-:W-:-:S07]  /*07c0*/  VIMNMX3.U32 R4, R4, R11, R10, PT ;  /* 0x0000000b0404720f */ /* 0x008fce000380000a */
.L_x_304:
[----:B------:R-:W-:Y:S05]  /*07d0*/  BSYNC.RECONVERGENT B2 ;  /* 0x0000000000027941 */ /* 0x000fea0003800200 */
.L_x_303:
[----:B------:R-:W-:Y:S05]  /*07e0*/  @!P1 BRA `(.L_x_297) ;  /* 0x00000000002c9947 */ /* 0x000fea0003800000 */
[----:B------:R-:W0:Y:S01]  /*07f0*/  LDC.64 R8, c[0x0][0x380] ;  /* 0x0000e000ff087b82 */ /* 0x000e220000000a00 */
[----:B------:R-:W-:Y:S02]  /*0800*/  IMAD.U32 R5, RZ, RZ, UR16 ;  /* 0x00000010ff057e24 */ /* 0x000fe4000f8e00ff */
[----:B------:R-:W-:Y:S02]  /*0810*/  IMAD.MOV R2, RZ, RZ, -R2 ;  /* 0x000000ffff027224 */ /* 0x000fe400078e0a02 */
[----:B0-----:R-:W-:-:S07]  /*0820*/  IMAD.WIDE.U32 R8, R5, 0x4000, R8 ;  /* 0x0000400005087825 */ /* 0x001fce00078e0008 */
.L_x_305:
[----:B------:R-:W-:-:S06]  /*0830*/  IMAD.WIDE R10, R6, 0x4, R8 ;  /* 0x00000004060a7825 */ /* 0x000fcc00078e0208 */
[----:B------:R-:W2:Y:S01]  /*0840*/  LDG.E R11, desc[UR14][R10.64] ;  /* 0x0000000e0a0b7981 */ /* 0x000ea2000c1e1900 */
[----:B------:R-:W-:Y:S02]  /*0850*/  VIADD R2, R2, 0x1 ;  /* 0x0000000102027836 */ /* 0x000fe40000000000 */
[----:B------:R-:W-:-:S03]  /*0860*/  VIADD R6, R6, 0x100 ;  /* 0x0000010006067836 */ /* 0x000fc60000000000 */
[----:B------:R-:W-:Y:S02]  /*0870*/  ISETP.NE.AND P0, PT, R2, RZ, PT ;  /* 0x000000ff0200720c */ /* 0x000fe40003f05270 */
[----:B--2--5:R-:W-:-:S11]  /*0880*/  VIMNMX.U32 R4, PT, PT, R11, R4, PT ;  /* 0x000000040b047248 */ /* 0x024fd60003fe0000 */
[----:B------:R-:W-:Y:S05]  /*0890*/  @P0 BRA `(.L_x_305) ;  /* 0xfffffffc00e40947 */ /* 0x000fea000383ffff */
.L_x_297:
[----:B------:R-:W-:Y:S05]  /*08a0*/  BSYNC.RECONVERGENT B1 ;  /* 0x0000000000017941 */ /* 0x000fea0003800200 */
.L_x_296:
        /* <DEDUP_REMOVED lines=15> */
[----:B-1----:R-:W-:Y:S02]  /*09a0*/  @!P0 VIMNMX.U32 R2, PT, PT, R2, R3, PT ;  /* 0x0000000302028248 */ /* 0x002fe40003fe0000 */
[----:B------:R-:W-:-:S03]  /*09b0*/  ISETP.GT.AND P0, PT, R8, 0x1b, PT ;  /* 0x0000001b0800780c */ /* 0x000fc60003f04270 */
[----:B------:R-:W0:Y:S01]  /*09c0*/  SHFL.DOWN PT, R3, R2, 0x4, 0x1f ;  /* 0x08801f0002037f89 */ /* 0x000e2200000e0000 */
[----:B--2---:R-:W-:-:S05]  /*09d0*/  @!P1 LEA R5, R6, R5, 0x18 ;  /* 0x0000000506059211 */ /* 0x004fca00078ec0ff */
        /* <DEDUP_REMOVED lines=24> */
.L_x_306:
        /* <DEDUP_REMOVED lines=11> */
[----:B--2---:R-:W-:Y:S02]  /*0c10*/  @!P0 VIMNMX.U32 R7, PT, PT, R4, R7, PT ;  /* 0x0000000704078248 */ /* 0x004fe40003fe0000 */
[----:B------:R-:W0:Y:S01]  /*0c20*/  @!P1 S2R R11, SR_CgaCtaId ;  /* 0x00000000000b9919 */ /* 0x000e220000008800 */
[----:B------:R-:W-:Y:S01]  /*0c30*/  ISETP.GT.AND P0, PT, R5, R2, PT ;  /* 0x000000020500720c */ /* 0x000fe20003f04270 */
[----:B------:R-:W-:Y:S01]  /*0c40*/  VIADD R5, R9, 0x4 ;  /* 0x0000000409057836 */ /* 0x000fe20000000000 */
[----:B------:R-:W-:Y:S01]  /*0c50*/  @!P1 MOV R6, 0x400 ;  /* 0x0000040000069802 */ /* 0x000fe20000000f00 */
[----:B------:R-:W1:Y:S10]  /*0c60*/  SHFL.DOWN PT, R4, R7, 0x2, R2 ;  /* 0x0840000007047989 */ /* 0x000e7400000e0002 */
        /* <DEDUP_REMOVED lines=31> */
[----:B0-----:R-:W-:Y:S02]  /*0e60*/  @P2 VIMNMX.U32 R5, PT, PT, R5, R0, PT ;  /* 0x0000000005052248 */ /* 0x001fe40003fe0000 */
[----:B------:R-:W-:-:S02]  /*0e70*/  ISETP.GT.AND P2, PT, R3, 0xa0, PT ;  /* 0x000000a00300780c */ /* 0x000fc40003f44270 */
[----:B--2---:R-:W-:Y:S02]  /*0e80*/  @P4 VIMNMX.U32 R5, PT, PT, R5, R8, PT ;  /* 0x0000000805054248 */ /* 0x004fe40003fe0000 */
[----:B------:R-:W-:Y:S02]  /*0e90*/  ISETP.GT.AND P4, PT, R3, 0xc0, PT ;  /* 0x000000c00300780c */ /* 0x000fe40003f84270 */
[----:B------:R-:W-:Y:S02]  /*0ea0*/  @P3 VIMNMX.U32 R5, PT, PT, R5, R9, PT ;  /* 0x0000000905053248 */ /* 0x000fe40003fe0000 */
[----:B------:R-:W-:Y:S02]  /*0eb0*/  ISETP.GT.AND P3, PT, R3, 0xe0, PT ;  /* 0x000000e00300780c */ /* 0x000fe40003f64270 */
[----:B------:R-:W-:-:S04]  /*0ec0*/  @P1 VIMNMX.U32 R5, PT, PT, R5, R10, PT ;  /* 0x0000000a05051248 */ /* 0x000fc80003fe0000 */
[----:B------:R-:W-:-:S04]  /*0ed0*/  @P2 VIMNMX.U32 R5, PT, PT, R5, R11, PT ;  /* 0x0000000b05052248 */ /* 0x000fc80003fe0000 */
[----:B-1----:R-:W-:-:S04]  /*0ee0*/  @P4 VIMNMX.U32 R5, PT, PT, R5, R6, PT ;  /* 0x0000000605054248 */ /* 0x002fc80003fe0000 */
[----:B------:R-:W-:Y:S01]  /*0ef0*/  @P3 VIMNMX.U32 R5, PT, PT, R5, R7, PT ;  /* 0x0000000705053248 */ /* 0x000fe20003fe0000 */
[----:B------:R-:W-:Y:S06]  /*0f00*/  BRA `(.L_x_307) ;  /* 0x0000001000287947 */ /* 0x000fec0003800000 */
.L_x_293:
        /* <DEDUP_REMOVED lines=22> */
[----:B--2---:R-:W-:Y:S02]  /*1070*/  VIMNMX3.U32 R6, R6, R7, R8, PT ;  /* 0x000000070606720f */ /* 0x004fe40003800008 */
[----:B---3--:R-:W-:Y:S02]  /*1080*/  VIMNMX3.U32 R9, R9, R10, R11, PT ;  /* 0x0000000a0909720f */ /* 0x008fe4000380000b */
[----:B----4-:R-:W-:-:S04]  /*1090*/  VIMNMX3.U32 R12, R12, R13, R14, PT ;  /* 0x0000000d0c0c720f */ /* 0x010fc8000380000e */
[----:B------:R-:W-:Y:S02]  /*10a0*/  VIMNMX3.U32 R6, R6, R9, R12, PT ;  /* 0x000000090606720f */ /* 0x000fe4000380000c */
[----:B-----5:R-:W-:Y:S02]  /*10b0*/  VIMNMX3.U32 R16, R15, R16, R17, PT ;  /* 0x000000100f10720f */ /* 0x020fe40003800011 */
[----:B------:R-:W-:-:S04]  /*10c0*/  VIMNMX3.U32 R18, R18, R19, R20, PT ;  /* 0x000000131212720f */ /* 0x000fc80003800014 */
[----:B------:R-:W-:-:S04]  /*10d0*/  VIMNMX3.U32 R21, R16, R18, R21, PT ;  /* 0x000000121015720f */ /* 0x000fc80003800015 */
[----:B------:R-:W-:Y:S01]  /*10e0*/  VIMNMX.U32 R8, PT, PT, R6, R21, PT ;  /* 0x0000001506087248 */ /* 0x000fe20003fe0000 */
        /* <DEDUP_REMOVED lines=26> */
.L_x_310:
        /* <DEDUP_REMOVED lines=23> */
[----:B--2---:R-:W-:Y:S02]  /*1400*/  VIMNMX3.U32 R8, R8, R27, R26, PT ;  /* 0x0000001b0808720f */ /* 0x004fe4000380001a */
[----:B0-----:R-:W-:-:S04]  /*1410*/  IADD3 R26, P1, PT, R2, -UR8, RZ ;  /* 0x80000008021a7c10 */ /* 0x001fc8000ff3e0ff */
[----:B------:R-:W-:Y:S02]  /*1420*/  ISETP.GE.U32.AND P0, PT, R26, UR5, PT ;  /* 0x000000051a007c0c */ /* 0x000fe4000bf06070 */
[----:B---3--:R-:W-:Y:S02]  /*1430*/  VIMNMX3.U32 R11, R11, R12, R13, PT ;  /* 0x0000000c0b0b720f */ /* 0x008fe4000380000d */
[----:B------:R-:W-:-:S04]  /*1440*/  IADD3.X R12, PT, PT, R3, ~UR9, RZ, P1, !PT ;  /* 0x80000009030c7c10 */ /* 0x000fc80008ffe4ff */
[----:B------:R-:W-:Y:S02]  /*1450*/  ISETP.GE.U32.AND.EX P0, PT, R12, UR11, PT, P0 ;  /* 0x0000000b0c007c0c */ /* 0x000fe4000bf06100 */
        /* <DEDUP_REMOVED lines=24> */
.L_x_309:
        /* <DEDUP_REMOVED lines=25> */
.L_x_314:
        /* <DEDUP_REMOVED lines=21> */
[----:B--2---:R-:W-:-:S04]  /*18c0*/  VIMNMX3.U32 R14, R8, R15, R14, PT ;  /* 0x0000000f080e720f */ /* 0x004fc8000380000e */
[----:B---3--:R-:W-:-:S04]  /*18d0*/  VIMNMX3.U32 R14, R14, R17, R16, PT ;  /* 0x000000110e0e720f */ /* 0x008fc80003800010 */
[----:B----4-:R-:W-:-:S04]  /*18e0*/  VIMNMX3.U32 R14, R14, R19, R18, PT ;  /* 0x000000130e0e720f */ /* 0x010fc80003800012 */
[----:B-----5:R-:W-:-:S04]  /*18f0*/  VIMNMX3.U32 R14, R14, R23, R22, PT ;  /* 0x000000170e0e720f */ /* 0x020fc80003800016 */
[----:B------:R-:W-:-:S04]  /*1900*/  VIMNMX3.U32 R14, R14, R25, R24, PT ;  /* 0x000000190e0e720f */ /* 0x000fc80003800018 */
[----:B------:R-:W-:Y:S02]  /*1910*/  VIMNMX3.U32 R13, R14, R13, R6, PT ;  /* 0x0000000d0e0d720f */ /* 0x000fe40003800006 */
[----:B------:R-:W-:Y:S02]  /*1920*/  IADD3 R6, P2, PT, R2, 0x4000, RZ ;  /* 0x0000400002067810 */ /* 0x000fe40007f5e0ff */
[----:B------:R-:W-:-:S03]  /*1930*/  VIMNMX3.U32 R12, R13, R9, R12, PT ;  /* 0x000000090d0c720f */ /* 0x000fc6000380000c */
[----:B------:R-:W-:Y:S01]  /*1940*/  IMAD.X R9, RZ, RZ, R3, P2 ;  /* 0x000000ffff097224 */ /* 0x000fe200010e0603 */
[----:B------:R-:W-:Y:S01]  /*1950*/  VIMNMX3.U32 R8, R12, R10, R11, PT ;  /* 0x0000000a0c08720f */ /* 0x000fe2000380000b */
[----:B------:R-:W-:Y:S06]  /*1960*/  @P0 BRA `(.L_x_314) ;  /* 0xfffffffc00800947 */ /* 0x000fec000383ffff */
.L_x_313:
[----:B------:R-:W-:Y:S05]  /*1970*/  BSYNC.RECONVERGENT B2 ;  /* 0x0000000000027941 */ /* 0x000fea0003800200 */
.L_x_312:
        /* <DEDUP_REMOVED lines=19> */
[----:B--2---:R-:W-:-:S04]  /*1ab0*/  VIMNMX3.U32 R5, R8, R5, R6, PT ;  /* 0x000000050805720f */ /* 0x004fc80003800006 */
[----:B---3--:R-:W-:-:S04]  /*1ac0*/  VIMNMX3.U32 R5, R5, R10, R9, PT ;  /* 0x0000000a0505720f */ /* 0x008fc80003800009 */
[----:B----4-:R-:W-:-:S04]  /*1ad0*/  VIMNMX3.U32 R5, R5, R12, R11, PT ;  /* 0x0000000c0505720f */ /* 0x010fc8000380000b */
[----:B-----5:R-:W-:-:S07]  /*1ae0*/  VIMNMX3.U32 R8, R5, R14, R13, PT ;  /* 0x0000000e0508720f */ /* 0x020fce000380000d */
.L_x_316:
[----:B------:R-:W-:Y:S05]  /*1af0*/  BSYNC.RECONVERGENT B2 ;  /* 0x0000000000027941 */ /* 0x000fea0003800200 */
.L_x_315:
        /* <DEDUP_REMOVED lines=14> */
[----:B--2---:R-:W-:-:S04]  /*1be0*/  VIMNMX3.U32 R5, R8, R5, R6, PT ;  /* 0x000000050805720f */ /* 0x004fc80003800006 */
[----:B---3--:R-:W-:-:S07]  /*1bf0*/  VIMNMX3.U32 R8, R5, R10, R9, PT ;  /* 0x0000000a0508720f */ /* 0x008fce0003800009 */
.L_x_318:
[----:B------:R-:W-:Y:S05]  /*1c00*/  BSYNC.RECONVERGENT B2 ;  /* 0x0000000000027941 */ /* 0x000fea0003800200 */
.L_x_317:
        /* <DEDUP_REMOVED lines=9> */
.L_x_319:
[----:B------:R-:W-:Y:S02]  /*1ca0*/  IMAD.MOV.U32 R3, RZ, RZ, R6 ;  /* 0x000000ffff037224 */ /* 0x000fe400078e0006 */
[----:B------:R-:W-:-:S05]  /*1cb0*/  IMAD.MOV.U32 R2, RZ, RZ, R5 ;  /* 0x000000ffff027224 */ /* 0x000fca00078e0005 */
[----:B------:R-:W2:Y:S01]  /*1cc0*/  LDG.E R3, desc[UR14][R2.64] ;  /* 0x0000000e02037981 */ /* 0x000ea2000c1e1900 */
[----:B------:R-:W-:Y:S01]  /*1cd0*/  VIADD R4, R4, 0x1 ;  /* 0x0000000104047836 */ /* 0x000fe20000000000 */
[----:B------:R-:W-:-:S04]  /*1ce0*/  IADD3 R5, P1, PT, R5, 0x400, RZ ;  /* 0x0000040005057810 */ /* 0x000fc80007f3e0ff */
[----:B------:R-:W-:Y:S01]  /*1cf0*/  ISETP.NE.AND P0, PT, R4, RZ, PT ;  /* 0x000000ff0400720c */ /* 0x000fe20003f05270 */
[----:B------:R-:W-:Y:S01]  /*1d00*/  IMAD.X R6, RZ, RZ, R6, P1 ;  /* 0x000000ffff067224 */ /* 0x000fe200008e0606 */
[----:B--2---:R-:W-:-:S11]  /*1d10*/  VIMNMX.U32 R8, PT, PT, R3, R8, PT ;  /* 0x0000000803087248 */ /* 0x004fd60003fe0000 */
[----:B------:R-:W-:Y:S05]  /*1d20*/  @P0 BRA `(.L_x_319) ;  /* 0xfffffffc00dc0947 */ /* 0x000fea000383ffff */
.L_x_311:
[----:B------:R-:W-:Y:S05]  /*1d30*/  BSYNC.RECONVERGENT B1 ;  /* 0x0000000000017941 */ /* 0x000fea0003800200 */
.L_x_308:
        /* <DEDUP_REMOVED lines=38> */
[----:B------:R-:W-:-:S07]  /*1fa0*/  VIMNMX.U32 R5, PT, PT, R0, R3, PT ;  /* 0x0000000300057248 */ /* 0x000fce0003fe0000 */
.L_x_307:
[----:B------:R-:W-:Y:S05]  /*1fb0*/  BSYNC.RECONVERGENT B0 ;  /* 0x0000000000007941 */ /* 0x000fea0003800200 */
.L_x_292:
[----:B------:R-:W-:Y:S05]  /*1fc0*/  @P0 EXIT ;  /* 0x000000000000094d */ /* 0x000fea0003800000 */
[----:B------:R-:W3:Y:S02]  /*1fd0*/  LDCU.64 UR4, c[0x0][0x388] ;  /* 0x00007100ff0477ac */ /* 0x000ee40008000a00 */
[----:B---3--:R-:W-:-:S06]  /*1fe0*/  UIMAD.WIDE.U32 UR4, UR16, 0x4, UR4 ;  /* 0x00000004100478a5 */ /* 0x008fcc000f8e0004 */
[----:B0-----:R-:W-:Y:S02]  /*1ff0*/  IMAD.U32 R2, RZ, RZ, UR4 ;  /* 0x00000004ff027e24 */ /* 0x001fe4000f8e00ff */
[----:B--2---:R-:W-:-:S05]  /*2000*/  IMAD.U32 R3, RZ, RZ, UR5 ;  /* 0x00000005ff037e24 */ /* 0x004fca000f8e00ff */
[----:B------:R-:W-:Y:S01]  /*2010*/  STG.E desc[UR14][R2.64], R5 ;  /* 0x0000000502007986 */ /* 0x000fe2000c10190e */
[----:B------:R-:W-:Y:S05]  /*2020*/  EXIT ;  /* 0x000000000000794d */ /* 0x000fea0003800000 */
.L_x_320:
        /* <DEDUP_REMOVED lines=13> */
.L_x_485:


//--------------------- .text._ZN3cub18CUB_300001_SM_10006detail6reduce28DeviceReduceSingleTileKernelINS2_10policy_hubIjyN4cuda3__47minimumIjEEE10Policy1000EN6thrust24THRUST_300001_SM_1000_NS6detail15normal_iteratorINSC_10device_ptrIjEEEEPjyS8_jjNS5_3std3__410__identityEEEvT0_T1_T2_T3_T4_T6_ --------------------------
	.section	.text._ZN3cub18CUB_300001_SM_10006detail6reduce28DeviceReduceSingleTileKernelINS2_10policy_hubIjyN4cuda3__47minimumIjEEE10Policy1000EN6thrust24THRUST_300001_SM_1000_NS6detail15normal_iteratorINSC_10device_ptrIjEEEEPjyS8_jjNS5_3std3__410__identityEEEvT0_T1_T2_T3_T4_T6_,"ax",@progbits
	.align	128
        .global         _ZN3cub18CUB_300001_SM_10006detail6reduce28DeviceReduceSingleTileKernelINS2_10policy_hubIjyN4cuda3__47minimumIjEEE10Policy1000EN6thrust24THRUST_300001_SM_1000_NS6detail15normal_iteratorINSC_10device_ptrIjEEEEPjyS8_jjNS5_3std3__410__identityEEEvT0_T1_T2_T3_T4_T6_
        .type           _ZN3cub18CUB_300001_SM_10006detail6reduce28DeviceReduceSingleTileKernelINS2_10policy_hubIjyN4cuda3__47minimumIjEEE10Policy1000EN6thrust24THRUST_300001_SM_1000_NS6detail15normal_iteratorINSC_10device_ptrIjEEEEPjyS8_jjNS5_3std3__410__identityEEEvT0_T1_T2_T3_T4_T6_,@function
        .size           _ZN3cub18CUB_300001_SM_10006detail6reduce28DeviceReduceSingleTileKernelINS2_10policy_hubIjyN4cuda3__47minimumIjEEE10Policy1000EN6thrust24THRUST_300001_SM_1000_NS6detail15normal_iteratorINSC_10device_ptrIjEEEEPjyS8_jjNS5_3std3__410__identityEEEvT0_T1_T2_T3_T4_T6_,(.L_x_486 - _ZN3cub18CUB_300001_SM_10006detail6reduce28DeviceReduceSingleTileKernelINS2_10policy_hubIjyN4cuda3__47minimumIjEEE10Policy1000EN6thrust24THRUST_300001_SM_1000_NS6detail15normal_iteratorINSC_10device_ptrIjEEEEPjyS8_jjNS5_3std3__410__identityEEEvT0_T1_T2_T3_T4_T6_)
        .other          _ZN3cub18CUB_300001_SM_10006detail6reduce28DeviceReduceSingleTileKernelINS2_10policy_hubIjyN4cuda3__47minimumIjEEE10Policy1000EN6thrust24THRUST_300001_SM_1000_NS6detail15normal_iteratorINSC_10device_ptrIjEEEEPjyS8_jjNS5_3std3__410__identityEEEvT0_T1_T2_T3_T4_T6_,@"STO_CUDA_ENTRY STV_DEFAULT"
_ZN3cub18CUB_300001_SM_10006detail6reduce28DeviceReduceSingleTileKernelINS2_10policy_hubIjyN4cuda3__47minimumIjEEE10Policy1000EN6thrust24THRUST_300001_SM_1000_NS6detail15normal_iteratorINSC_10device_ptrIjEEEEPjyS8_jjNS5_3std3__410__identityEEEvT0_T1_T2_T3_T4_T6_:
.text._ZN3cub18CUB_300001_SM_10006detail6reduce28DeviceReduceSingleTileKernelINS2_10policy_hubIjyN4cuda3__47minimumIjEEE10Policy1000EN6thrust24THRUST_300001_SM_1000_NS6detail15normal_iteratorINSC_10device_ptrIjEEEEPjyS8_jjNS5_3std3__410__identityEEEvT0_T1_T2_T3_T4_T6_:
        /* <DEDUP_REMOVED lines=15> */
.L_x_321:
        /* <DEDUP_REMOVED lines=14> */
.L_x_325:
[----:B------:R-:W-:Y:S05]  /*01d0*/  BSYNC.RECONVERGENT B1 ;  /* 0x0000000000017941 */ /* 0x000fea0003800200 */
.L_x_324:
        /* <DEDUP_REMOVED lines=17> */
.L_x_330:
        /* <DEDUP_REMOVED lines=31> */
.L_x_329:
[----:B------:R-:W-:Y:S05]  /*04e0*/  BSYNC.RECONVERGENT B2 ;  /* 0x0000000000027941 */ /* 0x000fea0003800200 */
.L_x_328:
        /* <DEDUP_REMOVED lines=21> */
.L_x_332:
[----:B------:R-:W-:Y:S05]  /*0640*/  BSYNC.RECONVERGENT B2 ;  /* 0x0000000000027941 */ /* 0x000fea0003800200 */
.L_x_331:
        /* <DEDUP_REMOVED lines=13> */
[----:B--2--5:R-:W-:-:S04]  /*0720*/  VIMNMX3.U32 R0, R0, R11, R8, PT ;  /* 0x0000000b0000720f */ /* 0x024fc80003800008 */
[----:B---3--:R-:W-:-:S07]  /*0730*/  VIMNMX3.U32 R0, R0, R13, R10, PT ;  /* 0x0000000d0000720f */ /* 0x008fce000380000a */
.L_x_334:
[----:B------:R-:W-:Y:S05]  /*0740*/  BSYNC.RECONVERGENT B2 ;  /* 0x0000000000027941 */ /* 0x000fea0003800200 */
.L_x_333:
[----:B------:R-:W-:Y:S05]  /*0750*/  @!P1 BRA `(.L_x_327) ;  /* 0x0000000000249947 */ /* 0x000fea0003800000 */
[----:B------:R-:W0:Y:S01]  /*0760*/  LDC.64 R10, c[0x0][0x380] ;  /* 0x0000e000ff0a7b82 */ /* 0x000e220000000a00 */
[----:B------:R-:W-:-:S07]  /*0770*/  IMAD.MOV R6, RZ, RZ, -R6 ;  /* 0x000000ffff067224 */ /* 0x000fce00078e0a06 */
.L_x_335:
[----:B0-----:R-:W-:-:S06]  /*0780*/  IMAD.WIDE R2, R9, 0x4, R10 ;  /* 0x0000000409027825 */ /* 0x001fcc00078e020a */
[----:B------:R-:W2:Y:S01]  /*0790*/  LDG.E R3, desc[UR6][R2.64] ;  /* 0x0000000602037981 */ /* 0x000ea2000c1e1900 */
[----:B------:R-:W-:Y:S02]  /*07a0*/  VIADD R6, R6, 0x1 ;  /* 0x0000000106067836 */ /* 0x000fe40000000000 */
[----:B------:R-:W-:-:S03]  /*07b0*/  VIADD R9, R9, 0x100 ;  /* 0x0000010009097836 */ /* 0x000fc60000000000 */
[----:B------:R-:W-:Y:S02]  /*07c0*/  ISETP.NE.AND P0, PT, R6, RZ, PT ;  /* 0x000000ff0600720c */ /* 0x000fe40003f05270 */
[----:B--2--5:R-:W-:-:S11]  /*07d0*/  VIMNMX.U32 R0, PT, PT, R3, R0, PT ;  /* 0x0000000003007248 */ /* 0x024fd60003fe0000 */
[----:B------:R-:W-:Y:S05]  /*07e0*/  @P0 BRA `(.L_x_335) ;  /* 0xfffffffc00e40947 */ /* 0x000fea000383ffff */
.L_x_327:
[----:B------:R-:W-:Y:S05]  /*07f0*/  BSYNC.RECONVERGENT B1 ;  /* 0x0000000000017941 */ /* 0x000fea0003800200 */
.L_x_326:
[----:B------:R-:W-:Y:S01]  /*0800*/  ISETP.GE.U32.AND P0, PT, R4, 0x100, PT ;  /* 0x000001000400780c */ /* 0x000fe20003f06070 */
[----:B-----5:R-:W-:-:S03]  /*0810*/  IMAD.MOV.U32 R11, RZ, RZ, R0 ;  /* 0x000000ffff0b7224 */ /* 0x020fc600078e0000 */
[----:B------:R-:W-:-:S13]  /*0820*/  ISETP.GE.U32.AND.EX P0, PT, R5, RZ, PT, P0 ;  /* 0x000000ff0500720c */ /* 0x000fda0003f06100 */
[----:B------:R-:W-:Y:S05]  /*0830*/  @!P0 BRA `(.L_x_336) ;  /* 0x0000000000a08947 */ /* 0x000fea0003800000 */
[----:B------:R-:W1:Y:S01]  /*0840*/  S2R R6, SR_LANEID ;  /* 0x0000000000067919 */ /* 0x000e620000000000 */
[----:B------:R-:W-:Y:S01]  /*0850*/  ISETP.NE.AND P5, PT, R7, RZ, PT ;  /* 0x000000ff0700720c */ /* 0x000fe20003fa5270 */
[----:B------:R-:W2:Y:S02]  /*0860*/  SHFL.DOWN PT, R0, R11, 0x1, 0x1f ;  /* 0x08201f000b007f89 */ /* 0x000ea400000e0000 */
[----:B--2---:R-:W-:Y:S02]  /*0870*/  VIMNMX.U32 R0, PT, PT, R0, R11, PT ;  /* 0x0000000b00007248 */ /* 0x004fe40003fe0000 */
        /* <DEDUP_REMOVED lines=18> */
[----:B------:R-:W-:-:S03]  /*09a0*/  ISETP.GT.AND P0, PT, R6, 0xf, PT ;  /* 0x0000000f0600780c */ /* 0x000fc60003f04270 */
[----:B------:R-:W0:Y:S02]  /*09b0*/  SHFL.DOWN PT, R3, R0, 0x10, 0x1f ;  /* 0x0a001f0000037f89 */ /* 0x000e2400000e0000 */
[----:B0-----:R-:W-:-:S04]  /*09c0*/  VIMNMX.U32 R3, PT, PT, R0, R3, PT ;  /* 0x0000000300037248 */ /* 0x001fc80003fe0000 */
        /* <DEDUP_REMOVED lines=10> */
[----:B0-----:R-:W-:-:S04]  /*0a70*/  VIMNMX3.U32 R0, R9, R0, R4, PT ;  /* 0x000000000900720f */ /* 0x001fc80003800004 */
[----:B------:R-:W-:-:S04]  /*0a80*/  VIMNMX3.U32 R0, R0, R5, R6, PT ;  /* 0x000000050000720f */ /* 0x000fc80003800006 */
[----:B-1----:R-:W-:-:S04]  /*0a90*/  VIMNMX3.U32 R0, R0, R7, R2, PT ;  /* 0x000000070000720f */ /* 0x002fc80003800002 */
[----:B------:R-:W-:Y:S01]  /*0aa0*/  VIMNMX.U32 R9, PT, PT, R0, R3, PT ;  /* 0x0000000300097248 */ /* 0x000fe20003fe0000 */
[----:B------:R-:W-:Y:S06]  /*0ab0*/  BRA `(.L_x_337) ;  /* 0x0000001000a07947 */ /* 0x000fec0003800000 */
.L_x_336:
        /* <DEDUP_REMOVED lines=33> */
[----:B0-----:R-:W-:-:S05]  /*0cd0*/  @!P0 VIMNMX.U32 R11, PT, PT, R11, R2, PT ;  /* 0x000000020b0b8248 */ /* 0x001fca0003fe0000 */
        /* <DEDUP_REMOVED lines=20> */
[----:B0-----:R-:W-:Y:S02]  /*0e20*/  @P3 VIMNMX.U32 R9, PT, PT, R9, R0, PT ;  /* 0x0000000009093248 */ /* 0x001fe40003fe0000 */
[----:B------:R-:W-:-:S02]  /*0e30*/  ISETP.GT.U32.AND P3, PT, R4, 0xc0, PT ;  /* 0x000000c00400780c */ /* 0x000fc40003f64070 */
[----:B-1----:R-:W-:Y:S02]  /*0e40*/  @P1 VIMNMX.U32 R9, PT, PT, R9, R12, PT ;  /* 0x0000000c09091248 */ /* 0x002fe40003fe0000 */
[----:B------:R-:W-:Y:S02]  /*0e50*/  ISETP.GT.U32.AND P1, PT, R4, 0xe0, PT ;  /* 0x000000e00400780c */ /* 0x000fe40003f24070 */
[----:B------:R-:W-:Y:S02]  /*0e60*/  ISETP.GT.U32.AND.EX P3, PT, R5, RZ, PT, P3 ;  /* 0x000000ff0500720c */ /* 0x000fe40003f64130 */
[----:B------:R-:W-:Y:S02]  /*0e70*/  @P0 VIMNMX.U32 R9, PT, PT, R9, R13, PT ;  /* 0x0000000d09090248 */ /* 0x000fe40003fe0000 */
[----:B------:R-:W-:Y:S02]  /*0e80*/  ISETP.GT.U32.AND.EX P1, PT, R5, RZ, PT, P1 ;  /* 0x000000ff0500720c */ /* 0x000fe40003f24110 */
[----:B------:R-:W-:-:S04]  /*0e90*/  @P2 VIMNMX.U32 R9, PT, PT, R9, R14, PT ;  /* 0x0000000e09092248 */ /* 0x000fc80003fe0000 */
[----:B------:R-:W-:-:S04]  /*0ea0*/  @P4 VIMNMX.U32 R9, PT, PT, R9, R15, PT ;  /* 0x0000000f09094248 */ /* 0x000fc80003fe0000 */
[----:B--2---:R-:W-:-:S04]  /*0eb0*/  @P3 VIMNMX.U32 R9, PT, PT, R9, R2, PT ;  /* 0x0000000209093248 */ /* 0x004fc80003fe0000 */
[----:B------:R-:W-:Y:S01]  /*0ec0*/  @P1 VIMNMX.U32 R9, PT, PT, R9, R3, PT ;  /* 0x0000000309091248 */ /* 0x000fe20003fe0000 */
[----:B------:R-:W-:Y:S06]  /*0ed0*/  BRA `(.L_x_337) ;  /* 0x0000000c00987947 */ /* 0x000fec0003800000 */
.L_x_323:
        /* <DEDUP_REMOVED lines=21> */
[----:B--2---:R-:W-:Y:S02]  /*1030*/  VIMNMX3.U32 R9, R9, R10, R11, PT ;  /* 0x0000000a0909720f */ /* 0x004fe4000380000b */
[----:B------:R-:W-:-:S04]  /*1040*/  IADD3.X R11, PT, PT, R5, -0x1, RZ, P1, !PT ;  /* 0xffffffff050b7810 */ /* 0x000fc80000ffe4ff */
[----:B------:R-:W-:Y:S02]  /*1050*/  ISETP.GE.U32.AND.EX P0, PT, R11, RZ, PT, P0 ;  /* 0x000000ff0b00720c */ /* 0x000fe40003f06100 */
[----:B---3--:R-:W-:Y:S01]  /*1060*/  VIMNMX3.U32 R6, R6, R7, R8, PT ;  /* 0x000000070606720f */ /* 0x008fe20003800008 */
[----:B------:R-:W-:Y:S01]  /*1070*/  IMAD.MOV.U32 R8, RZ, RZ, RZ ;  /* 0x000000ffff087224 */ /* 0x000fe200078e00ff */
[----:B----4-:R-:W-:-:S04]  /*1080*/  VIMNMX3.U32 R13, R13, R14, R15, PT ;  /* 0x0000000e0d0d720f */ /* 0x010fc8000380000f */
[----:B------:R-:W-:Y:S02]  /*1090*/  VIMNMX3.U32 R6, R6, R9, R13, PT ;  /* 0x000000090606720f */ /* 0x000fe4000380000d */
[----:B-----5:R-:W-:Y:S01]  /*10a0*/  VIMNMX3.U32 R17, R16, R17, R18, PT ;  /* 0x000000111011720f */ /* 0x020fe20003800012 */
[----:B------:R-:W-:Y:S01]  /*10b0*/  IMAD.MOV.U32 R9, RZ, RZ, 0x1000 ;  /* 0x00001000ff097424 */ /* 0x000fe200078e00ff */
[----:B------:R-:W-:-:S04]  /*10c0*/  VIMNMX3.U32 R19, R19, R20, R21, PT ;  /* 0x000000141313720f */ /* 0x000fc80003800015 */
[----:B------:R-:W-:-:S04]  /*10d0*/  VIMNMX3.U32 R17, R17, R19, R22, PT ;  /* 0x000000131111720f */ /* 0x000fc80003800016 */
[----:B------:R-:W-:Y:S01]  /*10e0*/  VIMNMX.U32 R10, PT, PT, R6, R17, PT ;  /* 0x00000011060a7248 */ /* 0x000fe20003fe0000 */
[----:B------:R-:W-:Y:S06]  /*10f0*/  @!P0 BRA `(.L_x_338) ;  /* 0x0000000000a08947 */ /* 0x000fec0003800000 */
[----:B------:R-:W0:Y:S01]  /*1100*/  LDC.64 R4, c[0x0][0x390] ;  /* 0x0000e400ff047b82 */ /* 0x000e220000000a00 */
[----:B------:R-:W-:Y:S02]  /*1110*/  IMAD.MOV.U32 R9, RZ, RZ, 0x1000 ;  /* 0x00001000ff097424 */ /* 0x000fe400078e00ff */
[----:B------:R-:W-:-:S07]  /*1120*/  IMAD.MOV.U32 R8, RZ, RZ, RZ ;  /* 0x000000ffff087224 */ /* 0x000fce00078e00ff */
.L_x_340:
        /* <DEDUP_REMOVED lines=20> */
[----:B--2---:R-:W-:Y:S01]  /*1270*/  VIMNMX3.U32 R13, R13, R14, R15, PT ;  /* 0x0000000e0d0d720f */ /* 0x004fe2000380000f */
[----:B------:R-:W-:-:S05]  /*1280*/  IMAD.X R14, R5, 0x1, ~R8, P1 ;  /* 0x00000001050e7824 */ /* 0x000fca00008e0e08 */
[----:B------:R-:W-:Y:S02]  /*1290*/  ISETP.GE.U32.AND.EX P0, PT, R14, RZ, PT, P0 ;  /* 0x000000ff0e00720c */ /* 0x000fe40003f06100 */
        /* <DEDUP_REMOVED lines=9> */
[----:B------:R-:W-:-:S05]  /*1330*/  IADD3 R9, P0, PT, R9, 0x1000, RZ ;  /* 0x0000100009097810 */ /* 0x000fca0007f1e0ff */
[----:B------:R-:W-:Y:S01]  /*1340*/  IMAD.X R8, RZ, RZ, R8, P0 ;  /* 0x000000ffff087224 */ /* 0x000fe200000e0608 */
[----:B------:R-:W-:-:S04]  /*1350*/  ISETP.GT.U32.AND P0, PT, R9, R12, PT ;  /* 0x0000000c0900720c */ /* 0x000fc80003f04070 */
[----:B------:R-:W-:-:S13]  /*1360*/  ISETP.GT.U32.AND.EX P0, PT, R8, R11, PT, P0 ;  /* 0x0000000b0800720c */ /* 0x000fda0003f04100 */
[----:B------:R-:W-:Y:S05]  /*1370*/  @!P0 BRA `(.L_x_340) ;  /* 0xfffffffc006c8947 */ /* 0x000fea000383ffff */
.L_x_338:
        /* <DEDUP_REMOVED lines=25> */
.L_x_344:
        /* <DEDUP_REMOVED lines=26> */
[----:B------:R-:W-:-:S05]  /*16b0*/  IADD3 R15, P2, PT, R2, 0x4000, RZ ;  /* 0x00004000020f7810 */ /* 0x000fca0007f5e0ff */
[----:B0-----:R-:W-:Y:S01]  /*16c0*/  IMAD.X R3, RZ, RZ, R3, P2 ;  /* 0x000000ffff037224 */ /* 0x001fe200010e0603 */
[----:B------:R-:W-:-:S04]  /*16d0*/  VIMNMX3.U32 R7, R11, R12, R7, PT ;  /* 0x0000000c0b07720f */ /* 0x000fc80003800007 */
[----:B------:R-:W-:Y:S01]  /*16e0*/  VIMNMX3.U32 R10, R7, R13, R6, PT ;  /* 0x0000000d070a720f */ /* 0x000fe20003800006 */
[----:B------:R-:W-:Y:S06]  /*16f0*/  @P1 BRA `(.L_x_344) ;  /* 0xfffffffc00841947 */ /* 0x000fec000383ffff */
.L_x_343:
[----:B------:R-:W-:Y:S05]  /*1700*/  BSYNC.RECONVERGENT B2 ;  /* 0x0000000000027941 */ /* 0x000fea0003800200 */
.L_x_342:
        /* <DEDUP_REMOVED lines=24> */
.L_x_346:
[----:B------:R-:W-:Y:S05]  /*1890*/  BSYNC.RECONVERGENT B2 ;  /* 0x0000000000027941 */ /* 0x000fea0003800200 */
.L_x_345:
        /* <DEDUP_REMOVED lines=18> */
.L_x_348:
[----:B------:R-:W-:Y:S05]  /*19c0*/  BSYNC.RECONVERGENT B2 ;  /* 0x0000000000027941 */ /* 0x000fea0003800200 */
.L_x_347:
[----:B------:R-:W-:Y:S05]  /*19d0*/  @!P1 BRA `(.L_x_341) ;  /* 0x0000000000389947 */ /* 0x000fea0003800000 */
[----:B------:R-:W0:Y:S01]  /*19e0*/  LDCU.64 UR4, c[0x0][0x380] ;  /* 0x00007000ff0477ac */ /* 0x000e220008000a00 */
[----:B------:R-:W-:Y:S01]  /*19f0*/  IADD3 R5, P0, PT, R4, R9, RZ ;  /* 0x0000000904057210 */ /* 0x000fe20007f1e0ff */
[----:B------:R-:W-:-:S04]  /*1a00*/  IMAD.MOV R4, RZ, RZ, -R6 ;  /* 0x000000ffff047224 */ /* 0x000fc800078e0a06 */
[----:B------:R-:W-:Y:S01]  /*1a10*/  IMAD.X R8, RZ, RZ, R8, P0 ;  /* 0x000000ffff087224 */ /* 0x000fe200000e0608 */
[----:B0-----:R-:W-:-:S04]  /*1a20*/  LEA R2, P1, R5, UR4, 0x2 ;  /* 0x0000000405027c11 */ /* 0x001fc8000f8210ff */
[----:B------:R-:W-:-:S09]  /*1a30*/  LEA.HI.X R5, R5, UR5, R8, 0x2, P1 ;  /* 0x0000000505057c11 */ /* 0x000fd200088f1408 */
.L_x_349:
[----:B------:R-:W-:-:S06]  /*1a40*/  IMAD.MOV.U32 R3, RZ, RZ, R5 ;  /* 0x000000ffff037224 */ /* 0x000fcc00078e0005 */
[----:B------:R0:W2:Y:S01]  /*1a50*/  LDG.E R3, desc[UR6][R2.64] ;  /* 0x0000000602037981 */ /* 0x0000a2000c1e1900 */
[----:B------:R-:W-:-:S05]  /*1a60*/  VIADD R4, R4, 0x1 ;  /* 0x0000000104047836 */ /* 0x000fca0000000000 */
[----:B------:R-:W-:Y:S02]  /*1a70*/  ISETP.NE.AND P0, PT, R4, RZ, PT ;  /* 0x000000ff0400720c */ /* 0x000fe40003f05270 */
[----:B0-----:R-:W-:-:S05]  /*1a80*/  IADD3 R2, P1, PT, R2, 0x400, RZ ;  /* 0x0000040002027810 */ /* 0x001fca0007f3e0ff */
[----:B------:R-:W-:Y:S01]  /*1a90*/  IMAD.X R5, RZ, RZ, R5, P1 ;  /* 0x000000ffff057224 */ /* 0x000fe200008e0605 */
[----:B--2---:R-:W-:-:S05]  /*1aa0*/  VIMNMX.U32 R10, PT, PT, R3, R10, PT ;  /* 0x0000000a030a7248 */ /* 0x004fca0003fe0000 */
[----:B------:R-:W-:Y:S05]  /*1ab0*/  @P0 BRA `(.L_x_349) ;  /* 0xfffffffc00e00947 */ /* 0x000fea000383ffff */
.L_x_341:
[----:B------:R-:W-:Y:S05]  /*1ac0*/  BSYNC.RECONVERGENT B1 ;  /* 0x0000000000017941 */ /* 0x000fea0003800200 */
.L_x_339:
[----:B------:R-:W0:Y:S01]  /*1ad0*/  S2R R6, SR_LANEID ;  /* 0x0000000000067919 */ /* 0x000e220000000000 */
[----:B------:R-:W-:Y:S01]  /*1ae0*/  IMAD.MOV.U32 R9, RZ, RZ, R10 ;  /* 0x000000ffff097224 */ /* 0x000fe200078e000a */
[----:B------:R-:W-:-:S04]  /*1af0*/  ISETP.NE.AND P5, PT, R0, RZ, PT ;  /* 0x000000ff0000720c */ /* 0x000fc80003fa5270 */
        /* <DEDUP_REMOVED lines=35> */
[----:B------:R-:W-:-:S07]  /*1d30*/  VIMNMX.U32 R9, PT, PT, R0, R3, PT ;  /* 0x0000000300097248 */ /* 0x000fce0003fe0000 */
.L_x_337:
[----:B------:R-:W-:Y:S05]  /*1d40*/  BSYNC.RECONVERGENT B0 ;  /* 0x0000000000007941 */ /* 0x000fea0003800200 */
.L_x_322:
[----:B------:R-:W-:Y:S05]  /*1d50*/  @P5 EXIT ;  /* 0x000000000000594d */ /* 0x000fea0003800000 */
[----:B-12---:R-:W1:Y:S01]  /*1d60*/  LDC.64 R2, c[0x0][0x388] ;  /* 0x0000e200ff027b82 */ /* 0x006e620000000a00 */
[----:B------:R-:W0:Y:S02]  /*1d70*/  LDCU UR4, c[0x0][0x39c] ;  /* 0x00007380ff0477ac */ /* 0x000e240008000800 */
[----:B0-----:R-:W-:-:S05]  /*1d80*/  VIMNMX.U32 R9, PT, PT, R9, UR4, PT ;  /* 0x0000000409097c48 */ /* 0x001fca000bfe0000 */
[----:B-1----:R-:W-:Y:S01]  /*1d90*/  STG.E desc[UR6][R2.64], R9 ;  /* 0x0000000902007986 */ /* 0x002fe2000c101906 */
[----:B------:R-:W-:Y:S05]  /*1da0*/  EXIT ;  /* 0x000000000000794d */ /* 0x000fea0003800000 */
.L_x_350:
        /* <DEDUP_REMOVED lines=13> */
.L_x_486:


//--------------------- .text._ZN3cub18CUB_300001_SM_10006detail6reduce28DeviceReduceSingleTileKernelINS2_10policy_hubIjjN4cuda3__47minimumIjEEE10Policy1000EPjSB_iS8_jjNS5_3std3__410__identityEEEvT0_T1_T2_T3_T4_T6_ --------------------------
	.section	.text._ZN3cub18CUB_300001_SM_10006detail6reduce28DeviceReduceSingleTileKernelINS2_10policy_hubIjjN4cuda3__47minimumIjEEE10Policy1000EPjSB_iS8_jjNS5_3std3__410__identityEEEvT0_T1_T2_T3_T4_T6_,"ax",@progbits
	.align	128
        .global         _ZN3cub18CUB_300001_SM_10006detail6reduce28DeviceReduceSingleTileKernelINS2_10policy_hubIjjN4cuda3__47minimumIjEEE10Policy1000EPjSB_iS8_jjNS5_3std3__410__identityEEEvT0_T1_T2_T3_T4_T6_
        .type           _ZN3cub18CUB_300001_SM_10006detail6reduce28DeviceReduceSingleTileKernelINS2_10policy_hubIjjN4cuda3__47minimumIjEEE10Policy1000EPjSB_iS8_jjNS5_3std3__410__identityEEEvT0_T1_T2_T3_T4_T6_,@function
        .size           _ZN3cub18CUB_300001_SM_10006detail6reduce28DeviceReduceSingleTileKernelINS2_10policy_hubIjjN4cuda3__47minimumIjEEE10Policy1000EPjSB_iS8_jjNS5_3std3__410__identityEEEvT0_T1_T2_T3_T4_T6_,(.L_x_487 - _ZN3cub18CUB_300001_SM_10006detail6reduce28DeviceReduceSingleTileKernelINS2_10policy_hubIjjN4cuda3__47minimumIjEEE10Policy1000EPjSB_iS8_jjNS5_3std3__410__identityEEEvT0_T1_T2_T3_T4_T6_)
        .other          _ZN3cub18CUB_300001_SM_10006detail6reduce28DeviceReduceSingleTileKernelINS2_10policy_hubIjjN4cuda3__47minimumIjEEE10Policy1000EPjSB_iS8_jjNS5_3std3__410__identityEEEvT0_T1_T2_T3_T4_T6_,@"STO_CUDA_ENTRY STV_DEFAULT"
_ZN3cub18CUB_300001_SM_10006detail6reduce28DeviceReduceSingleTileKernelINS2_10policy_hubIjjN4cuda3__47minimumIjEEE10Policy1000EPjSB_iS8_jjNS5_3std3__410__identityEEEvT0_T1_T2_T3_T4_T6_:
.text._ZN3cub18CUB_300001_SM_10006detail6reduce28DeviceReduceSingleTileKernelINS2_10policy_hubIjjN4cuda3__47minimumIjEEE10Policy1000EPjSB_iS8_jjNS5_3std3__410__identityEEEvT0_T1_T2_T3_T4_T6_:
        /* <DEDUP_REMOVED lines=13> */
.L_x_351:
        /* <DEDUP_REMOVED lines=16> */
.L_x_356:
[----:B------:R-:W-:Y:S05]  /*01d0*/  BSYNC.RECONVERGENT B1 ;  /* 0x0000000000017941 */ /* 0x000fea0003800200 */
.L_x_355:
        /* <DEDUP_REMOVED lines=16> */
.L_x_361:
        /* <DEDUP_REMOVED lines=9> */
.L_x_360:
[----:B------:R-:W-:Y:S05]  /*0370*/  BSYNC.RECONVERGENT B2 ;  /* 0x0000000000027941 */ /* 0x000fea0003800200 */
.L_x_359:
        /* <DEDUP_REMOVED lines=8> */
.L_x_364:
        /* <DEDUP_REMOVED lines=35> */
.L_x_363:
[----:B------:R-:W-:Y:S05]  /*0630*/  BSYNC.RECONVERGENT B2 ;  /* 0x0000000000027941 */ /* 0x000fea0003800200 */
.L_x_362:
        /* <DEDUP_REMOVED lines=22> */
.L_x_366:
[----:B------:R-:W-:Y:S05]  /*07a0*/  BSYNC.RECONVERGENT B2 ;  /* 0x0000000000027941 */ /* 0x000fea0003800200 */
.L_x_365:
        /* <DEDUP_REMOVED lines=10> */
.L_x_358:
[----:B------:R-:W-:Y:S05]  /*0850*/  BSYNC.RECONVERGENT B1 ;  /* 0x0000000000017941 */ /* 0x000fea0003800200 */
.L_x_357:
        /* <DEDUP_REMOVED lines=43> */
.L_x_367:
        /* <DEDUP_REMOVED lines=59> */
.L_x_354:
        /* <DEDUP_REMOVED lines=22> */
.L_x_371:
        /* <DEDUP_REMOVED lines=21> */
.L_x_369:
        /* <DEDUP_REMOVED lines=20> */
.L_x_375:
        /* <DEDUP_REMOVED lines=8> */
.L_x_374:
[----:B------:R-:W-:Y:S05]  /*1330*/  BSYNC.RECONVERGENT B2 ;  /* 0x0000000000027941 */ /* 0x000fea0003800200 */
.L_x_373:
        /* <DEDUP_REMOVED lines=16> */
.L_x_378:
        /* <DEDUP_REMOVED lines=39> */
.L_x_377:
[----:B------:R-:W-:Y:S05]  /*16b0*/  BSYNC.RECONVERGENT B2 ;  /* 0x0000000000027941 */ /* 0x000fea0003800200 */
.L_x_376:
        /* <DEDUP_REMOVED lines=27> */
.L_x_380:
[----:B------:R-:W-:Y:S05]  /*1870*/  BSYNC.RECONVERGENT B2 ;  /* 0x0000000000027941 */ /* 0x000fea0003800200 */
.L_x_379:
        /* <DEDUP_REMOVED lines=10> */
.L_x_372:
[----:B------:R-:W-:Y:S05]  /*1920*/  BSYNC.RECONVERGENT B1 ;  /* 0x0000000000017941 */ /* 0x000fea0003800200 */
.L_x_370:
        /* <DEDUP_REMOVED lines=39> */
.L_x_353:
        /* <DEDUP_REMOVED lines=12> */
.L_x_383:
[----:B------:R-:W-:Y:S05]  /*1c60*/  BSYNC.RECONVERGENT B1 ;  /* 0x0000000000017941 */ /* 0x000fea0003800200 */
.L_x_382:
        /* <DEDUP_REMOVED lines=16> */
.L_x_388:
        /* <DEDUP_REMOVED lines=9> */
.L_x_387:
[----:B------:R-:W-:Y:S05]  /*1e00*/  BSYNC.RECONVERGENT B2 ;  /* 0x0000000000027941 */ /* 0x000fea0003800200 */
.L_x_386:
        /* <DEDUP_REMOVED lines=8> */
.L_x_391:
        /* <DEDUP_REMOVED lines=35> */
.L_x_390:
[----:B------:R-:W-:Y:S05]  /*20c0*/  BSYNC.RECONVERGENT B2 ;  /* 0x0000000000027941 */ /* 0x000fea0003800200 */
.L_x_389:
        /* <DEDUP_REMOVED lines=22> */
.L_x_393:
[----:B------:R-:W-:Y:S05]  /*2230*/  BSYNC.RECONVERGENT B2 ;  /* 0x0000000000027941 */ /* 0x000fea0003800200 */
.L_x_392:
        /* <DEDUP_REMOVED lines=10> */
.L_x_385:
[----:B------:R-:W-:Y:S05]  /*22e0*/  BSYNC.RECONVERGENT B1 ;  /* 0x0000000000017941 */ /* 0x000fea0003800200 */
.L_x_384:
        /* <DEDUP_REMOVED lines=43> */
.L_x_394:
        /* <DEDUP_REMOVED lines=59> */
.L_x_381:
        /* <DEDUP_REMOVED lines=33> */
.L_x_397:
        /* <DEDUP_REMOVED lines=33> */
.L_x_395:
        /* <DEDUP_REMOVED lines=20> */
.L_x_401:
        /* <DEDUP_REMOVED lines=8> */
.L_x_400:
[----:B------:R-:W-:Y:S05]  /*2f30*/  BSYNC.RECONVERGENT B2 ;  /* 0x0000000000027941 */ /* 0x000fea0003800200 */
.L_x_399:
        /* <DEDUP_REMOVED lines=16> */
.L_x_404:
        /* <DEDUP_REMOVED lines=39> */
.L_x_403:
[----:B------:R-:W-:Y:S05]  /*32b0*/  BSYNC.RECONVERGENT B2 ;  /* 0x0000000000027941 */ /* 0x000fea0003800200 */
.L_x_402:
        /* <DEDUP_REMOVED lines=27> */
.L_x_406:
[----:B------:R-:W-:Y:S05]  /*3470*/  BSYNC.RECONVERGENT B2 ;  /* 0x0000000000027941 */ /* 0x000fea0003800200 */
.L_x_405:
        /* <DEDUP_REMOVED lines=10> */
.L_x_398:
[----:B------:R-:W-:Y:S05]  /*3520*/  BSYNC.RECONVERGENT B1 ;  /* 0x0000000000017941 */ /* 0x000fea0003800200 */
.L_x_396:
        /* <DEDUP_REMOVED lines=39> */
.L_x_368:
[----:B------:R-:W-:Y:S05]  /*37a0*/  BSYNC.RECONVERGENT B0 ;  /* 0x0000000000007941 */ /* 0x000fea0003800200 */
.L_x_352:
[----:B------:R-:W-:Y:S05]  /*37b0*/  @P0 EXIT ;  /* 0x000000000000094d */ /* 0x000fea0003800000 */
[----:B0-23--:R-:W0:Y:S01]  /*37c0*/  LDC.64 R2, c[0x0][0x388] ;  /* 0x0000e200ff027b82 */ /* 0x00de220000000a00 */
[----:B------:R-:W1:Y:S02]  /*37d0*/  LDCU UR4, c[0x0][0x398] ;  /* 0x00007300ff0477ac */ /* 0x000e640008000800 */
[----:B-1--4-:R-:W-:-:S05]  /*37e0*/  VIMNMX.U32 R5, PT, PT, R5, UR4, PT ;  /* 0x0000000405057c48 */ /* 0x012fca000bfe0000 */
[----:B0-----:R-:W-:Y:S01]  /*37f0*/  STG.E desc[UR6][R2.64], R5 ;  /* 0x0000000502007986 */ /* 0x001fe2000c101906 */
[----:B------:R-:W-:Y:S05]  /*3800*/  EXIT ;  /* 0x000000000000794d */ /* 0x000fea0003800000 */
.L_x_407:
        /* <DEDUP_REMOVED lines=15> */
.L_x_487:


//--------------------- .text._ZN3cub18CUB_300001_SM_10006detail6reduce18DeviceReduceKernelINS2_10policy_hubIjjN4cuda3__47minimumIjEEE10Policy1000EN6thrust24THRUST_300001_SM_1000_NS6detail15normal_iteratorINSC_10device_ptrIjEEEEjS8_jNS5_3std3__410__identityEEEvT0_PT3_T1_NS0_13GridEvenShareISO_EET2_T4_ --------------------------
	.section	.text._ZN3cub18CUB_300001_SM_10006detail6reduce18DeviceReduceKernelINS2_10policy_hubIjjN4cuda3__47minimumIjEEE10Policy1000EN6thrust24THRUST_300001_SM_1000_NS6detail15normal_iteratorINSC_10device_ptrIjEEEEjS8_jNS5_3std3__410__identityEEEvT0_PT3_T1_NS0_13GridEvenShareISO_EET2_T4_,"ax",@progbits
	.align	128
        .global         _ZN3cub18CUB_300001_SM_10006detail6reduce18DeviceReduceKernelINS2_10policy_hubIjjN4cuda3__47minimumIjEEE10Policy1000EN6thrust24THRUST_300001_SM_1000_NS6detail15normal_iteratorINSC_10device_ptrIjEEEEjS8_jNS5_3std3__410__identityEEEvT0_PT3_T1_NS0_13GridEvenShareISO_EET2_T4_
        .type           _ZN3cub18CUB_300001_SM_10006detail6reduce18DeviceReduceKernelINS2_10policy_hubIjjN4cuda3__47minimumIjEEE10Policy1000EN6thrust24THRUST_300001_SM_1000_NS6detail15normal_iteratorINSC_10device_ptrIjEEEEjS8_jNS5_3std3__410__identityEEEvT0_PT3_T1_NS0_13GridEvenShareISO_EET2_T4_,@function
        .size           _ZN3cub18CUB_300001_SM_10006detail6reduce18DeviceReduceKernelINS2_10policy_hubIjjN4cuda3__47minimumIjEEE10Policy1000EN6thrust24THRUST_300001_SM_1000_NS6detail15normal_iteratorINSC_10device_ptrIjEEEEjS8_jNS5_3std3__410__identityEEEvT0_PT3_T1_NS0_13GridEvenShareISO_EET2_T4_,(.L_x_488 - _ZN3cub18CUB_300001_SM_10006detail6reduce18DeviceReduceKernelINS2_10policy_hubIjjN4cuda3__47minimumIjEEE10Policy1000EN6thrust24THRUST_300001_SM_1000_NS6detail15normal_iteratorINSC_10device_ptrIjEEEEjS8_jNS5_3std3__410__identityEEEvT0_PT3_T1_NS0_13GridEvenShareISO_EET2_T4_)
        .other          _ZN3cub18CUB_300001_SM_10006detail6reduce18DeviceReduceKernelINS2_10policy_hubIjjN4cuda3__47minimumIjEEE10Policy1000EN6thrust24THRUST_300001_SM_1000_NS6detail15normal_iteratorINSC_10device_ptrIjEEEEjS8_jNS5_3std3__410__identityEEEvT0_PT3_T1_NS0_13GridEvenShareISO_EET2_T4_,@"STO_CUDA_ENTRY STV_DEFAULT"
_ZN3cub18CUB_300001_SM_10006detail6reduce18DeviceReduceKernelINS2_10policy_hubIjjN4cuda3__47minimumIjEEE10Policy1000EN6thrust24THRUST_300001_SM_1000_NS6detail15normal_iteratorINSC_10device_ptrIjEEEEjS8_jNS5_3std3__410__identityEEEvT0_PT3_T1_NS0_13GridEvenShareISO_EET2_T4_:
.text._ZN3cub18CUB_300001_SM_10006detail6reduce18DeviceReduceKernelINS2_10policy_hubIjjN4cuda3__47minimumIjEEE10Policy1000EN6thrust24THRUST_300001_SM_1000_NS6detail15normal_iteratorINSC_10device_ptrIjEEEEjS8_jNS5_3std3__410__identityEEEvT0_PT3_T1_NS0_13GridEvenShareISO_EET2_T4_:
        /* <DEDUP_REMOVED lines=20> */
.L_x_411:
[----:B------:R-:W-:Y:S05]  /*0140*/  BSYNC.RECONVERGENT B1 ;  /* 0x0000000000017941 */ /* 0x000fea0003800200 */
.L_x_410:
        /* <DEDUP_REMOVED lines=16> */
.L_x_417:
        /* <DEDUP_REMOVED lines=38> */
[----:B--2--5:R-:W-:Y:S01]  /*04b0*/  VIMNMX3.U32 R26, R14, R26, R15, PT ;  /* 0x0000001a0e1a720f */ /* 0x024fe2000380000f */
        /* <DEDUP_REMOVED lines=10> */
[----:B---3--:R-:W-:Y:S01]  /*0560*/  VIMNMX3.U32 R7, R26, R25, R7, PT ;  /* 0x000000191a07720f */ /* 0x008fe20003800007 */
[----:B------:R-:W-:-:S03]  /*0570*/  VIADD R9, R9, 0x10 ;  /* 0x0000001009097836 */ /* 0x000fc60000000000 */
[----:B----4-:R-:W-:Y:S02]  /*0580*/  VIMNMX3.U32 R7, R7, R24, R23, PT ;  /* 0x000000180707720f */ /* 0x010fe40003800017 */
[----:B------:R-:W-:Y:S02]  /*0590*/  ISETP.NE.AND P0, PT, R9, RZ, PT ;  /* 0x000000ff0900720c */ /* 0x000fe40003f05270 */
[----:B------:R-:W-:Y:S01]  /*05a0*/  VIMNMX3.U32 R7, R7, R22, R19, PT ;  /* 0x000000160707720f */ /* 0x000fe20003800013 */
[----:B------:R-:W-:Y:S02]  /*05b0*/  VIADD R8, R8, 0x1000 ;  /* 0x0000100008087836 */ /* 0x000fe40000000000 */
[----:B------:R-:W-:Y:S01]  /*05c0*/  VIADD R4, R4, 0x1000 ;  /* 0x0000100004047836 */ /* 0x000fe20000000000 */
[----:B------:R-:W-:-:S04]  /*05d0*/  VIMNMX3.U32 R7, R7, R18, R11, PT ;  /* 0x000000120707720f */ /* 0x000fc8000380000b */
[----:B--2---:R-:W-:-:S04]  /*05e0*/  VIMNMX3.U32 R7, R7, R10, R15, PT ;  /* 0x0000000a0707720f */ /* 0x004fc8000380000f */
[----:B------:R-:W-:-:S04]  /*05f0*/  VIMNMX3.U32 R7, R7, R16, R29, PT ;  /* 0x000000100707720f */ /* 0x000fc8000380001d */
[----:B------:R-:W-:Y:S01]  /*0600*/  VIMNMX3.U32 R14, R7, R20, R12, PT ;  /* 0x00000014070e720f */ /* 0x000fe2000380000c */
[----:B------:R-:W-:Y:S06]  /*0610*/  @P0 BRA `(.L_x_417) ;  /* 0xfffffffc000c0947 */ /* 0x000fec000383ffff */
[----:B------:R-:W-:Y:S05]  /*0620*/  BSYNC.RECONVERGENT B3 ;  /* 0x0000000000037941 */ /* 0x000fea0003800200 */
.L_x_416:
[----:B------:R-:W-:-:S07]  /*0630*/  VIADD R4, R8, 0xfffff800 ;  /* 0xfffff80008047836 */ /* 0x000fce0000000000 */
.L_x_415:
[----:B------:R-:W-:Y:S05]  /*0640*/  BSYNC.RECONVERGENT B2 ;  /* 0x0000000000027941 */ /* 0x000fea0003800200 */
.L_x_414:
        /* <DEDUP_REMOVED lines=33> */
[----:B--2--5:R-:W-:-:S04]  /*0860*/  VIMNMX3.U32 R18, R14, R15, R18, PT ;  /* 0x0000000f0e12720f */ /* 0x024fc80003800012 */
[----:B---3--:R-:W-:-:S04]  /*0870*/  VIMNMX3.U32 R18, R18, R19, R16, PT ;  /* 0x000000131212720f */ /* 0x008fc80003800010 */
[----:B----4-:R-:W-:-:S04]  /*0880*/  VIMNMX3.U32 R18, R18, R7, R8, PT ;  /* 0x000000071212720f */ /* 0x010fc80003800008 */
[----:B------:R-:W-:-:S07]  /*0890*/  VIMNMX3.U32 R14, R18, R13, R10, PT ;  /* 0x0000000d120e720f */ /* 0x000fce000380000a */
.L_x_419:
[----:B------:R-:W-:Y:S05]  /*08a0*/  BSYNC.RECONVERGENT B2 ;  /* 0x0000000000027941 */ /* 0x000fea0003800200 */
.L_x_418:
        /* <DEDUP_REMOVED lines=20> */
[----:B--2--5:R-:W-:-:S04]  /*09f0*/  VIMNMX3.U32 R14, R14, R9, R10, PT ;  /* 0x000000090e0e720f */ /* 0x024fc8000380000a */
[----:B---3--:R-:W-:-:S07]  /*0a00*/  VIMNMX3.U32 R14, R14, R13, R6, PT ;  /* 0x0000000d0e0e720f */ /* 0x008fce0003800006 */
.L_x_421:
[----:B------:R-:W-:Y:S05]  /*0a10*/  BSYNC.RECONVERGENT B2 ;  /* 0x0000000000027941 */ /* 0x000fea0003800200 */
.L_x_420:
[----:B------:R-:W-:Y:S05]  /*0a20*/  @!P1 BRA `(.L_x_413) ;  /* 0x0000000000289947 */ /* 0x000fea0003800000 */
[----:B------:R-:W1:Y:S01]  /*0a30*/  LDC.64 R6, c[0x0][0x380] ;  /* 0x0000e000ff067b82 */ /* 0x000e620000000a00 */
[----:B------:R-:W-:Y:S02]  /*0a40*/  IMAD R9, R3, 0x1000, R4 ;  /* 0x0000100003097824 */ /* 0x000fe400078e0204 */
[----:B------:R-:W-:-:S07]  /*0a50*/  IMAD.MOV R8, RZ, RZ, -R5 ;  /* 0x000000ffff087224 */ /* 0x000fce00078e0a05 */
.L_x_422:
[----:B-1----:R-:W-:-:S06]  /*0a60*/  IMAD.WIDE.U32 R4, R9, 0x4, R6 ;  /* 0x0000000409047825 */ /* 0x002fcc00078e0006 */
[----:B------:R-:W2:Y:S01]  /*0a70*/  LDG.E R5, desc[UR6][R4.64] ;  /* 0x0000000604057981 */ /* 0x000ea2000c1e1900 */
[----:B------:R-:W-:Y:S02]  /*0a80*/  VIADD R8, R8, 0x1 ;  /* 0x0000000108087836 */ /* 0x000fe40000000000 */
[----:B------:R-:W-:-:S03]  /*0a90*/  VIADD R9, R9, 0x100 ;  /* 0x0000010009097836 */ /* 0x000fc60000000000 */
[----:B------:R-:W-:Y:S02]  /*0aa0*/  ISETP.NE.AND P0, PT, R8, RZ, PT ;  /* 0x000000ff0800720c */ /* 0x000fe40003f05270 */
[----:B--2--5:R-:W-:-:S11]  /*0ab0*/  VIMNMX.U32 R14, PT, PT, R5, R14, PT ;  /* 0x0000000e050e7248 */ /* 0x024fd60003fe0000 */
[----:B------:R-:W-:Y:S05]  /*0ac0*/  @P0 BRA `(.L_x_422) ;  /* 0xfffffffc00e40947 */ /* 0x000fea000383ffff */
.L_x_413:
[----:B------:R-:W-:Y:S05]  /*0ad0*/  BSYNC.RECONVERGENT B1 ;  /* 0x0000000000017941 */ /* 0x000fea0003800200 */
.L_x_412:
[----:B------:R-:W-:-:S13]  /*0ae0*/  ISETP.GE.U32.AND P0, PT, R0, 0x100, PT ;  /* 0x000001000000780c */ /* 0x000fda0003f06070 */
[----:B------:R-:W-:Y:S05]  /*0af0*/  @!P0 BRA `(.L_x_423) ;  /* 0x0000000000a08947 */ /* 0x000fea0003800000 */
[----:B------:R-:W1:Y:S01]  /*0b00*/  S2R R8, SR_LANEID ;  /* 0x0000000000087919 */ /* 0x000e620000000000 */
[----:B-----5:R-:W2:Y:S02]  /*0b10*/  SHFL.DOWN PT, R0, R14, 0x1, 0x1f ;  /* 0x08201f000e007f89 */ /* 0x020ea400000e0000 */
[----:B--2---:R-:W-:Y:S02]  /*0b20*/  VIMNMX.U32 R0, PT, PT, R0, R14, PT ;  /* 0x0000000e00007248 */ /* 0x004fe40003fe0000 */
        /* <DEDUP_REMOVED lines=9> */
[----:B-1----:R-:W-:Y:S02]  /*0bc0*/  @!P0 VIMNMX.U32 R0, PT, PT, R0, R5, PT ;  /* 0x0000000500008248 */ /* 0x002fe40003fe0000 */
[----:B------:R-:W-:-:S03]  /*0bd0*/  ISETP.GT.AND P0, PT, R8, 0x1b, PT ;  /* 0x0000001b0800780c */ /* 0x000fc60003f04270 */
[----:B------:R-:W1:Y:S01]  /*0be0*/  SHFL.DOWN PT, R5, R0, 0x4, 0x1f ;  /* 0x08801f0000057f89 */ /* 0x000e6200000e0000 */
[----:B--2---:R-:W-:-:S05]  /*0bf0*/  @!P1 LEA R7, R7, R6, 0x18 ;  /* 0x0000000607079211 */ /* 0x004fca00078ec0ff */
[----:B------:R-:W-:-:S04]  /*0c00*/  @!P1 IMAD.IADD R4, R4, 0x1, R7 ;  /* 0x0000000104049824 */ /* 0x000fc800078e0207 */
[----:B-1----:R-:W-:Y:S02]  /*0c10*/  @!P0 VIMNMX.U32 R0, PT, PT, R0, R5, PT ;  /* 0x0000000500008248 */ /* 0x002fe40003fe0000 */
[----:B------:R-:W-:-:S03]  /*0c20*/  ISETP.GT.AND P0, PT, R8, 0x17, PT ;  /* 0x000000170800780c */ /* 0x000fc60003f04270 */
[----:B------:R-:W1:Y:S10]  /*0c30*/  SHFL.DOWN PT, R5, R0, 0x8, 0x1f ;  /* 0x09001f0000057f89 */ /* 0x000e7400000e0000 */
[----:B-1----:R-:W-:-:S02]  /*0c40*/  @!P0 VIMNMX.U32 R0, PT, PT, R0, R5, PT ;  /* 0x0000000500008248 */ /* 0x002fc40003fe0000 */
[----:B------:R-:W-:-:S03]  /*0c50*/  ISETP.NE.AND P0, PT, R2, RZ, PT ;  /* 0x000000ff0200720c */ /* 0x000fc60003f05270 */
[----:B------:R-:W1:Y:S02]  /*0c60*/  SHFL.DOWN PT, R5, R0, 0x10, 0x1f ;  /* 0x0a001f0000057f89 */ /* 0x000e6400000e0000 */
[----:B-1----:R-:W-:-:S05]  /*0c70*/  VIMNMX.U32 R5, PT, PT, R0, R5, PT ;  /* 0x0000000500057248 */ /* 0x002fca0003fe0000 */
        /* <DEDUP_REMOVED lines=11> */
[----:B-1----:R-:W-:-:S04]  /*0d30*/  VIMNMX3.U32 R0, R9, R0, R4, PT ;  /* 0x000000000900720f */ /* 0x002fc80003800004 */
[----:B------:R-:W-:-:S04]  /*0d40*/  VIMNMX3.U32 R0, R0, R5, R6, PT ;  /* 0x000000050000720f */ /* 0x000fc80003800006 */
[----:B--2---:R-:W-:-:S04]  /*0d50*/  VIMNMX3.U32 R0, R0, R7, R10, PT ;  /* 0x000000070000720f */ /* 0x004fc8000380000a */
[----:B------:R-:W-:Y:S01]  /*0d60*/  VIMNMX.U32 R9, PT, PT, R0, R11, PT ;  /* 0x0000000b00097248 */ /* 0x000fe20003fe0000 */
[----:B------:R-:W-:Y:S06]  /*0d70*/  BRA `(.L_x_424) ;  /* 0x0000001400507947 */ /* 0x000fec0003800000 */
.L_x_423:
        /* <DEDUP_REMOVED lines=11> */
[----:B--2---:R-:W-:Y:S02]  /*0e30*/  @!P0 VIMNMX.U32 R14, PT, PT, R4, R14, PT ;  /* 0x0000000e040e8248 */ /* 0x004fe40003fe0000 */
[----:B------:R-:W-:Y:S01]  /*0e40*/  ISETP.GT.AND P0, PT, R6, R7, PT ;  /* 0x000000070600720c */ /* 0x000fe20003f04270 */
[----:B------:R-:W-:Y:S01]  /*0e50*/  VIADD R6, R8, 0x4 ;  /* 0x0000000408067836 */ /* 0x000fe20000000000 */
[----:B------:R-:W1:Y:S01]  /*0e60*/  @!P1 S2R R9, SR_CgaCtaId ;  /* 0x0000000000099919 */ /* 0x000e620000008800 */
[----:B------:R-:W-:Y:S01]  /*0e70*/  @!P1 SHF.R.U32.HI R5, RZ, 0x3, R2 ;  /* 0x00000003ff059819 */ /* 0x000fe20000011602 */
[----:B------:R-:W2:Y:S03]  /*0e80*/  SHFL.DOWN PT, R4, R14, 0x2, R7 ;  /* 0x084000000e047989 */ /* 0x000ea600000e0007 */
[----:B------:R-:W-:-:S06]  /*0e90*/  @!P1 LOP3.LUT R5, R5, 0x7c, RZ, 0xc0, !PT ;  /* 0x0000007c05059812 */ /* 0x000fcc00078ec0ff */
[----:B--2---:R-:W-:Y:S02]  /*0ea0*/  @!P0 VIMNMX.U32 R14, PT, PT, R14, R4, PT ;  /* 0x000000040e0e8248 */ /* 0x004fe40003fe0000 */
[----:B------:R-:W-:Y:S01]  /*0eb0*/  ISETP.GT.AND P0, PT, R6, R7, PT ;  /* 0x000000070600720c */ /* 0x000fe20003f04270 */
[----:B------:R-:W-:Y:S02]  /*0ec0*/  VIADD R6, R8, 0x8 ;  /* 0x0000000808067836 */ /* 0x000fe40000000000 */
[----:B------:R-:W2:Y:S10]  /*0ed0*/  SHFL.DOWN PT, R4, R14, 0x4, R7 ;  /* 0x088000000e047989 */ /* 0x000eb400000e0007 */
[----:B--2---:R-:W-:-:S02]  /*0ee0*/  @!P0 VIMNMX.U32 R14, PT, PT, R14, R4, PT ;  /* 0x000000040e0e8248 */ /* 0x004fc40003fe0000 */
[----:B------:R-:W-:Y:S01]  /*0ef0*/  ISETP.GT.AND P0, PT, R6, R7, PT ;  /* 0x000000070600720c */ /* 0x000fe20003f04270 */
[----:B------:R-:W-:Y:S02]  /*0f00*/  VIADD R6, R8, 0x10 ;  /* 0x0000001008067836 */ /* 0x000fe40000000000 */
[----:B------:R-:W2:Y:S10]  /*0f10*/  SHFL.DOWN PT, R4, R14, 0x8, R7 ;  /* 0x090000000e047989 */ /* 0x000eb400000e0007 */
[----:B--2---:R-:W-:-:S02]  /*0f20*/  @!P0 VIMNMX.U32 R14, PT, PT, R14, R4, PT ;  /* 0x000000040e0e8248 */ /* 0x004fc40003fe0000 */
[----:B------:R-:W-:Y:S02]  /*0f30*/  ISETP.GT.AND P0, PT, R6, R7, PT ;  /* 0x000000070600720c */ /* 0x000fe40003f04270 */
[----:B------:R-:W-:Y:S01]  /*0f40*/  @!P1 MOV R6, 0x400 ;  /* 0x0000040000069802 */ /* 0x000fe20000000f00 */
[----:B------:R-:W2:Y:S03]  /*0f50*/  SHFL.DOWN PT, R4, R14, 0x10, R7 ;  /* 0x0a0000000e047989 */ /* 0x000ea600000e0007 */
[----:B-1----:R-:W-:-:S05]  /*0f60*/  @!P1 LEA R6, R9, R6, 0x18 ;  /* 0x0000000609069211 */ /* 0x002fca00078ec0ff */
[----:B------:R-:W-:Y:S02]  /*0f70*/  @!P1 IMAD.IADD R6, R5, 0x1, R6 ;  /* 0x0000000105069824 */ /* 0x000fe400078e0206 */
[----:B--2---:R-:W-:Y:S02]  /*0f80*/  @!P0 VIMNMX.U32 R14, PT, PT, R14, R4, PT ;  /* 0x000000040e0e8248 */ /* 0x004fe40003fe0000 */
        /* <DEDUP_REMOVED lines=15> */
[----:B--2---:R-:W-:Y:S02]  /*1080*/  @P2 VIMNMX.U32 R9, PT, PT, R9, R2, PT ;  /* 0x0000000209092248 */ /* 0x004fe40003fe0000 */
[----:B------:R-:W-:-:S02]  /*1090*/  ISETP.GT.U32.AND P2, PT, R0, 0xa0, PT ;  /* 0x000000a00000780c */ /* 0x000fc40003f44070 */
[----:B-1----:R-:W-:Y:S02]  /*10a0*/  @P4 VIMNMX.U32 R9, PT, PT, R9, R4, PT ;  /* 0x0000000409094248 */ /* 0x002fe40003fe0000 */
[C---:B------:R-:W-:Y:S02]  /*10b0*/  ISETP.GT.U32.AND P4, PT, R0.reuse, 0xc0, PT ;  /* 0x000000c00000780c */ /* 0x040fe40003f84070 */
[----:B------:R-:W-:Y:S02]  /*10c0*/  @P3 VIMNMX.U32 R9, PT, PT, R9, R5, PT ;  /* 0x0000000509093248 */ /* 0x000fe40003fe0000 */
[----:B------:R-:W-:Y:S02]  /*10d0*/  ISETP.GT.U32.AND P3, PT, R0, 0xe0, PT ;  /* 0x000000e00000780c */ /* 0x000fe40003f64070 */
[----:B------:R-:W-:-:S04]  /*10e0*/  @P1 VIMNMX.U32 R9, PT, PT, R9, R6, PT ;  /* 0x0000000609091248 */ /* 0x000fc80003fe0000 */
[----:B------:R-:W-:-:S04]  /*10f0*/  @P2 VIMNMX.U32 R9, PT, PT, R9, R7, PT ;  /* 0x0000000709092248 */ /* 0x000fc80003fe0000 */
[----:B---3--:R-:W-:-:S04]  /*1100*/  @P4 VIMNMX.U32 R9, PT, PT, R9, R10, PT ;  /* 0x0000000a09094248 */ /* 0x008fc80003fe0000 */
[----:B------:R-:W-:Y:S01]  /*1110*/  @P3 VIMNMX.U32 R9, PT, PT, R9, R11, PT ;  /* 0x0000000b09093248 */ /* 0x000fe20003fe0000 */
[----:B------:R-:W-:Y:S06]  /*1120*/  BRA `(.L_x_424) ;  /* 0x0000001000647947 */ /* 0x000fec0003800000 */
.L_x_409:
        /* <DEDUP_REMOVED lines=44> */
.L_x_427:
        /* <DEDUP_REMOVED lines=15> */
[----:B--2---:R-:W-:-:S03]  /*14e0*/  VIMNMX3.U32 R29, R29, R12, R14, PT ;  /* 0x0000000c1d1d720f */ /* 0x004fc6000380000e */
[----:B------:R-:W5:Y:S04]  /*14f0*/  LDG.E R12, desc[UR6][R10.64+0x1400] ;  /* 0x001400060a0c7981 */ /* 0x000f68000c1e1900 */
[----:B------:R-:W2:Y:S01]  /*1500*/  LDG.E R14, desc[UR6][R10.64+0x3400] ;  /* 0x003400060a0e7981 */ /* 0x000ea2000c1e1900 */
[----:B---3--:R-:W-:-:S03]  /*1510*/  VIMNMX3.U32 R16, R16, R15, R17, PT ;  /* 0x0000000f1010720f */ /* 0x008fc60003800011 */
[----:B------:R-:W2:Y:S04]  /*1520*/  LDG.E R17, desc[UR6][R10.64+0x2c00] ;  /* 0x002c00060a117981 */ /* 0x000ea8000c1e1900 */
[----:B------:R-:W3:Y:S01]  /*1530*/  LDG.E R15, desc[UR6][R10.64+0x3800] ;  /* 0x003800060a0f7981 */ /* 0x000ee2000c1e1900 */
[----:B----4-:R-:W-:Y:S01]  /*1540*/  VIMNMX3.U32 R22, R22, R23, R24, PT ;  /* 0x000000171616720f */ /* 0x010fe20003800018 */
[----:B0-----:R-:W-:-:S05]  /*1550*/  IMAD.IADD R24, R8, 0x1, -R9 ;  /* 0x0000000108187824 */ /* 0x001fca00078e0a09 */
[----:B------:R-:W-:Y:S02]  /*1560*/  ISETP.GE.U32.AND P0, PT, R24, R13, PT ;  /* 0x0000000d1800720c */ /* 0x000fe40003f06070 */
[----:B-----5:R-:W-:-:S04]  /*1570*/  VIMNMX3.U32 R12, R12, R19, R21, PT ;  /* 0x000000130c0c720f */ /* 0x020fc80003800015 */
[----:B------:R-:W-:Y:S02]  /*1580*/  VIMNMX3.U32 R29, R29, R16, R12, PT ;  /* 0x000000101d1d720f */ /* 0x000fe4000380000c */
[----:B--2---:R-:W-:Y:S02]  /*1590*/  VIMNMX3.U32 R17, R17, R18, R14, PT ;  /* 0x000000121111720f */ /* 0x004fe4000380000e */
[----:B---3--:R-:W-:-:S04]  /*15a0*/  VIMNMX.U32 R15, PT, PT, R15, R20, PT ;  /* 0x000000140f0f7248 */ /* 0x008fc80003fe0000 */
[----:B------:R-:W-:-:S04]  /*15b0*/  VIMNMX3.U32 R22, R22, R17, R15, PT ;  /* 0x000000111616720f */ /* 0x000fc8000380000f */
[----:B------:R-:W-:Y:S01]  /*15c0*/  VIMNMX.U32 R29, PT, PT, R29, R22, PT ;  /* 0x000000161d1d7248 */ /* 0x000fe20003fe0000 */
        /* <DEDUP_REMOVED lines=8> */
.L_x_426:
        /* <DEDUP_REMOVED lines=25> */
.L_x_432:
        /* <DEDUP_REMOVED lines=35> */
[----:B--2---:R-:W-:Y:S01]  /*1a10*/  VIMNMX3.U32 R27, R29, R28, R27, PT ;  /* 0x0000001c1d1b720f */ /* 0x004fe2000380001b */
[----:B------:R-:W-:-:S04]  /*1a20*/  IMAD.WIDE.U32 R28, R15, 0x4, R4 ;  /* 0x000000040f1c7825 */ /* 0x000fc800078e0004 */
[----:B------:R-:W-:Y:S02]  /*1a30*/  VIADD R15, R7, 0x400 ;  /* 0x00000400070f7836 */ /* 0x000fe40000000000 */
[----:B------:R-:W2:Y:S02]  /*1a40*/  LDG.E R28, desc[UR6][R28.64] ;  /* 0x000000061c1c7981 */ /* 0x000ea4000c1e1900 */
[----:B------:R-:W-:-:S05]  /*1a50*/  IMAD.WIDE.U32 R14, R15, 0x4, R4 ;  /* 0x000000040f0e7825 */ /* 0x000fca00078e0004 */
[----:B------:R0:W2:Y:S01]  /*1a60*/  LDG.E R18, desc[UR6][R14.64] ;  /* 0x000000060e127981 */ /* 0x0000a2000c1e1900 */
[----:B----4-:R-:W-:Y:S01]  /*1a70*/  VIMNMX3.U32 R0, R27, R0, R13, PT ;  /* 0x000000001b00720f */ /* 0x010fe2000380000d */
[----:B------:R-:W-:Y:S02]  /*1a80*/  VIADD R27, R7, 0x700 ;  /* 0x00000700071b7836 */ /* 0x000fe40000000000 */
[----:B0-----:R-:W-:-:S04]  /*1a90*/  IMAD.WIDE.U32 R14, R21, 0x4, R4 ;  /* 0x00000004150e7825 */ /* 0x001fc800078e0004 */
[--C-:B------:R-:W-:Y:S01]  /*1aa0*/  IMAD.WIDE.U32 R20, R22, 0x4, R4.reuse ;  /* 0x0000000416147825 */ /* 0x100fe200078e0004 */
[----:B------:R0:W4:Y:S04]  /*1ab0*/  LDG.E R13, desc[UR6][R14.64] ;  /* 0x000000060e0d7981 */ /* 0x000128000c1e1900 */
[----:B------:R-:W4:Y:S01]  /*1ac0*/  LDG.E R29, desc[UR6][R20.64] ;  /* 0x00000006141d7981 */ /* 0x000f22000c1e1900 */
[----:B0-----:R-:W-:-:S05]  /*1ad0*/  IMAD.WIDE.U32 R14, R27, 0x4, R4 ;  /* 0x000000041b0e7825 */ /* 0x001fca00078e0004 */
[----:B------:R-:W4:Y:S01]  /*1ae0*/  LDG.E R22, desc[UR6][R14.64] ;  /* 0x000000060e167981 */ /* 0x000f22000c1e1900 */
[----:B---3--:R-:W-:Y:S01]  /*1af0*/  VIMNMX3.U32 R0, R0, R25, R26, PT ;  /* 0x000000190000720f */ /* 0x008fe2000380001a */
[----:B------:R-:W-:-:S05]  /*1b00*/  VIADD R12, R12, 0x10 ;  /* 0x000000100c0c7836 */ /* 0x000fca0000000000 */
[----:B------:R-:W-:Y:S02]  /*1b10*/  ISETP.NE.AND P0, PT, R12, RZ, PT ;  /* 0x000000ff0c00720c */ /* 0x000fe40003f05270 */
[----:B-----5:R-:W-:-:S04]  /*1b20*/  VIMNMX3.U32 R0, R0, R16, R19, PT ;  /* 0x000000100000720f */ /* 0x020fc80003800013 */
[----:B------:R-:W-:Y:S01]  /*1b30*/  VIMNMX3.U32 R0, R0, R24, R23, PT ;  /* 0x000000180000720f */ /* 0x000fe20003800017 */
[----:B------:R-:W-:Y:S02]  /*1b40*/  VIADD R11, R11, 0x1000 ;  /* 0x000010000b0b7836 */ /* 0x000fe40000000000 */
[----:B------:R-:W-:Y:S01]  /*1b50*/  VIADD R7, R7, 0x1000 ;  /* 0x0000100007077836 */ /* 0x000fe20000000000 */
[----:B--2---:R-:W-:-:S04]  /*1b60*/  VIMNMX3.U32 R0, R0, R28, R17, PT ;  /* 0x0000001c0000720f */ /* 0x004fc80003800011 */
[----:B----4-:R-:W-:-:S04]  /*1b70*/  VIMNMX3.U32 R0, R0, R18, R13, PT ;  /* 0x000000120000720f */ /* 0x010fc8000380000d */
[----:B------:R-:W-:Y:S01]  /*1b80*/  VIMNMX3.U32 R29, R0, R29, R22, PT ;  /* 0x0000001d001d720f */ /* 0x000fe20003800016 */
[----:B------:R-:W-:Y:S06]  /*1b90*/  @P0 BRA `(.L_x_432) ;  /* 0xfffffffc00100947 */ /* 0x000fec000383ffff */
[----:B------:R-:W-:Y:S05]  /*1ba0*/  BSYNC.RECONVERGENT B3 ;  /* 0x0000000000037941 */ /* 0x000fea0003800200 */
.L_x_431:
[----:B------:R-:W-:-:S07]  /*1bb0*/  VIADD R0, R11, 0xfffff800 ;  /* 0xfffff8000b007836 */ /* 0x000fce0000000000 */
.L_x_430:
[----:B------:R-:W-:Y:S05]  /*1bc0*/  BSYNC.RECONVERGENT B2 ;  /* 0x0000000000027941 */ /* 0x000fea0003800200 */
.L_x_429:
        /* <DEDUP_REMOVED lines=32> */
[----:B--2---:R-:W-:-:S04]  /*1dd0*/  VIMNMX3.U32 R7, R29, R22, R7, PT ;  /* 0x000000161d07720f */ /* 0x004fc80003800007 */
[----:B---3--:R-:W-:-:S04]  /*1de0*/  VIMNMX3.U32 R7, R7, R20, R12, PT ;  /* 0x000000140707720f */ /* 0x008fc8000380000c */
[----:B----4-:R-:W-:-:S04]  /*1df0*/  VIMNMX3.U32 R7, R7, R14, R10, PT ;  /* 0x0000000e0707720f */ /* 0x010fc8000380000a */
[----:B-----5:R-:W-:-:S07]  /*1e00*/  VIMNMX3.U32 R29, R7, R16, R18, PT ;  /* 0x00000010071d720f */ /* 0x020fce0003800012 */
.L_x_434:
[----:B------:R-:W-:Y:S05]  /*1e10*/  BSYNC.RECONVERGENT B2 ;  /* 0x0000000000027941 */ /* 0x000fea0003800200 */
.L_x_433:
        /* <DEDUP_REMOVED lines=18> */
[----:B--2---:R-:W-:-:S04]  /*1f40*/  VIMNMX3.U32 R29, R29, R8, R10, PT ;  /* 0x000000081d1d720f */ /* 0x004fc8000380000a */
[----:B---3--:R-:W-:-:S07]  /*1f50*/  VIMNMX3.U32 R29, R29, R12, R14, PT ;  /* 0x0000000c1d1d720f */ /* 0x008fce000380000e */
.L_x_436:
[----:B------:R-:W-:Y:S05]  /*1f60*/  BSYNC.RECONVERGENT B2 ;  /* 0x0000000000027941 */ /* 0x000fea0003800200 */
.L_x_435:
[----:B------:R-:W-:Y:S05]  /*1f70*/  @!P1 BRA `(.L_x_428) ;  /* 0x0000000000309947 */ /* 0x000fea0003800000 */
[----:B------:R-:W-:Y:S01]  /*1f80*/  LOP3.LUT R6, R6, 0xffff, RZ, 0xc0, !PT ;  /* 0x0000ffff06067812 */ /* 0x000fe200078ec0ff */
[----:B------:R-:W-:-:S03]  /*1f90*/  IMAD.IADD R9, R0, 0x1, R2 ;  /* 0x0000000100097824 */ /* 0x000fc600078e0202 */
[----:B------:R-:W-:-:S04]  /*1fa0*/  LEA.HI R6, R6, 0x1, RZ, 0x18 ;  /* 0x0000000106067811 */ /* 0x000fc800078fc0ff */
[----:B------:R-:W-:-:S05]  /*1fb0*/  LOP3.LUT R6, R6, 0x3, RZ, 0xc0, !PT ;  /* 0x0000000306067812 */ /* 0x000fca00078ec0ff */
[----:B------:R-:W-:-:S07]  /*1fc0*/  IMAD.MOV R0, RZ, RZ, -R6 ;  /* 0x000000ffff007224 */ /* 0x000fce00078e0a06 */
.L_x_437:
[----:B------:R-:W-:-:S06]  /*1fd0*/  IMAD.WIDE.U32 R6, R9, 0x4, R4 ;  /* 0x0000000409067825 */ /* 0x000fcc00078e0004 */
[----:B------:R-:W2:Y:S01]  /*1fe0*/  LDG.E R6, desc[UR6][R6.64] ;  /* 0x0000000606067981 */ /* 0x000ea2000c1e1900 */
[----:B------:R-:W-:Y:S02]  /*1ff0*/  VIADD R0, R0, 0x1 ;  /* 0x0000000100007836 */ /* 0x000fe40000000000 */
[----:B------:R-:W-:-:S03]  /*2000*/  VIADD R9, R9, 0x100 ;  /* 0x0000010009097836 */ /* 0x000fc60000000000 */
[----:B------:R-:W-:Y:S02]  /*2010*/  ISETP.NE.AND P0, PT, R0, RZ, PT ;  /* 0x000000ff0000720c */ /* 0x000fe40003f05270 */
[----:B--2---:R-:W-:-:S11]  /*2020*/  VIMNMX.U32 R29, PT, PT, R6, R29, PT ;  /* 0x0000001d061d7248 */ /* 0x004fd60003fe0000 */
[----:B------:R-:W-:Y:S05]  /*2030*/  @P0 BRA `(.L_x_437) ;  /* 0xfffffffc00e40947 */ /* 0x000fea000383ffff */
.L_x_428:
[----:B------:R-:W-:Y:S05]  /*2040*/  BSYNC.RECONVERGENT B1 ;  /* 0x0000000000017941 */ /* 0x000fea0003800200 */
.L_x_425:
[----:B------:R-:W0:Y:S01]  /*2050*/  S2R R7, SR_LANEID ;  /* 0x0000000000077919 */ /* 0x000e220000000000 */
[----:B------:R-:W1:Y:S01]  /*2060*/  SHFL.DOWN PT, R0, R29, 0x1, 0x1f ;  /* 0x08201f001d007f89 */ /* 0x000e6200000e0000 */
[----:B------:R-:W2:Y:S01]  /*2070*/  S2R R6, SR_TID.X ;  /* 0x0000000000067919 */ /* 0x000ea20000002100 */
[C---:B0-----:R-:W-:Y:S02]  /*2080*/  ISETP.GT.AND P0, PT, R7.reuse, 0x1e, PT ;  /* 0x0000001e0700780c */ /* 0x041fe40003f04270 */
[----:B------:R-:W-:-:S11]  /*2090*/  ISETP.NE.AND P1, PT, R7, RZ, PT ;  /* 0x000000ff0700720c */ /* 0x000fd60003f25270 */
[----:B-1----:R-:W-:Y:S02]  /*20a0*/  @!P0 VIMNMX.U32 R29, PT, PT, R0, R29, PT ;  /* 0x0000001d001d8248 */ /* 0x002fe40003fe0000 */
[----:B------:R-:W-:Y:S01]  /*20b0*/  ISETP.GT.AND P0, PT, R7, 0x1d, PT ;  /* 0x0000001d0700780c */ /* 0x000fe20003f04270 */
[----:B------:R-:W0:Y:S01]  /*20c0*/  @!P1 S2R R5, SR_CgaCtaId ;  /* 0x0000000000059919 */ /* 0x000e220000008800 */
[----:B------:R-:W-:Y:S02]  /*20d0*/  @!P1 MOV R4, 0x400 ;  /* 0x0000040000049802 */ /* 0x000fe40000000f00 */
[----:B--2---:R-:W-:Y:S01]  /*20e0*/  @!P1 SHF.R.U32.HI R2, RZ, 0x3, R6 ;  /* 0x00000003ff029819 */ /* 0x004fe20000011606 */
        /* <DEDUP_REMOVED lines=25> */
[----:B0-----:R-:W-:-:S04]  /*2280*/  VIMNMX3.U32 R0, R9, R0, R4, PT ;  /* 0x000000000900720f */ /* 0x001fc80003800004 */
[----:B------:R-:W-:-:S04]  /*2290*/  VIMNMX3.U32 R0, R0, R5, R6, PT ;  /* 0x000000050000720f */ /* 0x000fc80003800006 */
[----:B-1----:R-:W-:-:S04]  /*22a0*/  VIMNMX3.U32 R0, R0, R7, R10, PT ;  /* 0x000000070000720f */ /* 0x002fc8000380000a */
[----:B------:R-:W-:-:S07]  /*22b0*/  VIMNMX.U32 R9, PT, PT, R0, R11, PT ;  /* 0x0000000b00097248 */ /* 0x000fce0003fe0000 */
.L_x_424:
[----:B------:R-:W-:Y:S05]  /*22c0*/  BSYNC.RECONVERGENT B0 ;  /* 0x0000000000007941 */ /* 0x000fea0003800200 */
.L_x_408:
[----:B------:R-:W-:Y:S05]  /*22d0*/  @P0 EXIT ;  /* 0x000000000000094d */ /* 0x000fea0003800000 */
[----:B--23--:R-:W2:Y:S02]  /*22e0*/  LDC.64 R4, c[0x0][0x388] ;  /* 0x0000e200ff047b82 */ /* 0x00cea40000000a00 */
[----:B--2---:R-:W-:-:S05]  /*22f0*/  IMAD.WIDE.U32 R2, R3, 0x4, R4 ;  /* 0x0000000403027825 */ /* 0x004fca00078e0004 */
[----:B------:R-:W-:Y:S01]  /*2300*/  STG.E desc[UR6][R2.64], R9 ;  /* 0x0000000902007986 */ /* 0x000fe2000c101906 */
[----:B------:R-:W-:Y:S05]  /*2310*/  EXIT ;  /* 0x000000000000794d */ /* 0x000fea0003800000 */
.L_x_438:
        /* <DEDUP_REMOVED lines=14> */
.L_x_488:


//--------------------- .text._ZN3cub18CUB_300001_SM_10006detail6reduce28DeviceReduceSingleTileKernelINS2_10policy_hubIjjN4cuda3__47minimumIjEEE10Policy1000EN6thrust24THRUST_300001_SM_1000_NS6detail15normal_iteratorINSC_10device_ptrIjEEEEPjjS8_jjNS5_3std3__410__identityEEEvT0_T1_T2_T3_T4_T6_ --------------------------
	.section	.text._ZN3cub18CUB_300001_SM_10006detail6reduce28DeviceReduceSingleTileKernelINS2_10policy_hubIjjN4cuda3__47minimumIjEEE10Policy1000EN6thrust24THRUST_300001_SM_1000_NS6detail15normal_iteratorINSC_10device_ptrIjEEEEPjjS8_jjNS5_3std3__410__identityEEEvT0_T1_T2_T3_T4_T6_,"ax",@progbits
	.align	128
        .global         _ZN3cub18CUB_300001_SM_10006detail6reduce28DeviceReduceSingleTileKernelINS2_10policy_hubIjjN4cuda3__47minimumIjEEE10Policy1000EN6thrust24THRUST_300001_SM_1000_NS6detail15normal_iteratorINSC_10device_ptrIjEEEEPjjS8_jjNS5_3std3__410__identityEEEvT0_T1_T2_T3_T4_T6_
        .type           _ZN3cub18CUB_300001_SM_10006detail6reduce28DeviceReduceSingleTileKernelINS2_10policy_hubIjjN4cuda3__47minimumIjEEE10Policy1000EN6thrust24THRUST_300001_SM_1000_NS6detail15normal_iteratorINSC_10device_ptrIjEEEEPjjS8_jjNS5_3std3__410__identityEEEvT0_T1_T2_T3_T4_T6_,@function
        .size           _ZN3cub18CUB_300001_SM_10006detail6reduce28DeviceReduceSingleTileKernelINS2_10policy_hubIjjN4cuda3__47minimumIjEEE10Policy1000EN6thrust24THRUST_300001_SM_1000_NS6detail15normal_iteratorINSC_10device_ptrIjEEEEPjjS8_jjNS5_3std3__410__identityEEEvT0_T1_T2_T3_T4_T6_,(.L_x_489 - _ZN3cub18CUB_300001_SM_10006detail6reduce28DeviceReduceSingleTileKernelINS2_10policy_hubIjjN4cuda3__47minimumIjEEE10Policy1000EN6thrust24THRUST_300001_SM_1000_NS6detail15normal_iteratorINSC_10device_ptrIjEEEEPjjS8_jjNS5_3std3__410__identityEEEvT0_T1_T2_T3_T4_T6_)
        .other          _ZN3cub18CUB_300001_SM_10006detail6reduce28DeviceReduceSingleTileKernelINS2_10policy_hubIjjN4cuda3__47minimumIjEEE10Policy1000EN6thrust24THRUST_300001_SM_1000_NS6detail15normal_iteratorINSC_10device_ptrIjEEEEPjjS8_jjNS5_3std3__410__identityEEEvT0_T1_T2_T3_T4_T6_,@"STO_CUDA_ENTRY STV_DEFAULT"
_ZN3cub18CUB_300001_SM_10006detail6reduce28DeviceReduceSingleTileKernelINS2_10policy_hubIjjN4cuda3__47minimumIjEEE10Policy1000EN6thrust24THRUST_300001_SM_1000_NS6detail15normal_iteratorINSC_10device_ptrIjEEEEPjjS8_jjNS5_3std3__410__identityEEEvT0_T1_T2_T3_T4_T6_:
.text._ZN3cub18CUB_300001_SM_10006detail6reduce28DeviceReduceSingleTileKernelINS2_10policy_hubIjjN4cuda3__47minimumIjEEE10Policy1000EN6thrust24THRUST_300001_SM_1000_NS6detail15normal_iteratorINSC_10device_ptrIjEEEEPjjS8_jjNS5_3std3__410__identityEEEvT0_T1_T2_T3_T4_T6_:
        /* <DEDUP_REMOVED lines=13> */
.L_x_439:
        /* <DEDUP_REMOVED lines=13> */
.L_x_443:
[----:B------:R-:W-:Y:S05]  /*01a0*/  BSYNC.RECONVERGENT B1 ;  /* 0x0000000000017941 */ /* 0x000fea0003800200 */
.L_x_442:
        /* <DEDUP_REMOVED lines=17> */
.L_x_448:
        /* <DEDUP_REMOVED lines=31> */
.L_x_447:
[----:B------:R-:W-:Y:S05]  /*04b0*/  BSYNC.RECONVERGENT B2 ;  /* 0x0000000000027941 */ /* 0x000fea0003800200 */
.L_x_446:
        /* <DEDUP_REMOVED lines=21> */
.L_x_450:
[----:B------:R-:W-:Y:S05]  /*0610*/  BSYNC.RECONVERGENT B2 ;  /* 0x0000000000027941 */ /* 0x000fea0003800200 */
.L_x_449:
        /* <DEDUP_REMOVED lines=13> */
[----:B--2--5:R-:W-:-:S04]  /*06f0*/  VIMNMX3.U32 R0, R0, R9, R4, PT ;  /* 0x000000090000720f */ /* 0x024fc80003800004 */
[----:B---3--:R-:W-:-:S07]  /*0700*/  VIMNMX3.U32 R0, R0, R11, R10, PT ;  /* 0x0000000b0000720f */ /* 0x008fce000380000a */
.L_x_452:
[----:B------:R-:W-:Y:S05]  /*0710*/  BSYNC.RECONVERGENT B2 ;  /* 0x0000000000027941 */ /* 0x000fea0003800200 */
.L_x_451:
[----:B------:R-:W-:Y:S05]  /*0720*/  @!P1 BRA `(.L_x_445) ;  /* 0x0000000000309947 */ /* 0x000fea0003800000 */
[----:B------:R-:W0:Y:S02]  /*0730*/  LDC.64 R6, c[0x0][0x380] ;  /* 0x0000e000ff067b82 */ /* 0x000e240000000a00 */
[----:B0-----:R-:W-:-:S04]  /*0740*/  IMAD.WIDE.U32 R4, R5, 0x4, R6 ;  /* 0x0000000405047825 */ /* 0x001fc800078e0006 */
[----:B------:R-:W-:Y:S02]  /*0750*/  IMAD.MOV R6, RZ, RZ, -R8 ;  /* 0x000000ffff067224 */ /* 0x000fe400078e0a08 */
[----:B------:R-:W-:-:S07]  /*0760*/  IMAD.MOV.U32 R7, RZ, RZ, R5 ;  /* 0x000000ffff077224 */ /* 0x000fce00078e0005 */
.L_x_453:
[----:B------:R-:W-:-:S06]  /*0770*/  IMAD.MOV.U32 R5, RZ, RZ, R7 ;  /* 0x000000ffff057224 */ /* 0x000fcc00078e0007 */
[----:B------:R0:W2:Y:S01]  /*0780*/  LDG.E R5, desc[UR6][R4.64] ;  /* 0x0000000604057981 */ /* 0x0000a2000c1e1900 */
[----:B------:R-:W-:-:S05]  /*0790*/  VIADD R6, R6, 0x1 ;  /* 0x0000000106067836 */ /* 0x000fca0000000000 */
[----:B------:R-:W-:Y:S02]  /*07a0*/  ISETP.NE.AND P0, PT, R6, RZ, PT ;  /* 0x000000ff0600720c */ /* 0x000fe40003f05270 */
[----:B0-----:R-:W-:-:S05]  /*07b0*/  IADD3 R4, P1, PT, R4, 0x400, RZ ;  /* 0x0000040004047810 */ /* 0x001fca0007f3e0ff */
[----:B------:R-:W-:Y:S01]  /*07c0*/  IMAD.X R7, RZ, RZ, R7, P1 ;  /* 0x000000ffff077224 */ /* 0x000fe200008e0607 */
[----:B--2--5:R-:W-:-:S05]  /*07d0*/  VIMNMX.U32 R0, PT, PT, R5, R0, PT ;  /* 0x0000000005007248 */ /* 0x024fca0003fe0000 */
[----:B------:R-:W-:Y:S05]  /*07e0*/  @P0 BRA `(.L_x_453) ;  /* 0xfffffffc00e00947 */ /* 0x000fea000383ffff */
.L_x_445:
[----:B------:R-:W-:Y:S05]  /*07f0*/  BSYNC.RECONVERGENT B1 ;  /* 0x0000000000017941 */ /* 0x000fea0003800200 */
.L_x_444:
[----:B------:R-:W-:Y:S01]  /*0800*/  ISETP.GE.U32.AND P0, PT, R2, 0x100, PT ;  /* 0x000001000200780c */ /* 0x000fe20003f06070 */
[----:B-----5:R-:W-:-:S12]  /*0810*/  IMAD.MOV.U32 R9, RZ, RZ, R0 ;  /* 0x000000ffff097224 */ /* 0x020fd800078e0000 */
[----:B------:R-:W-:Y:S05]  /*0820*/  @!P0 BRA `(.L_x_454) ;  /* 0x0000000000a08947 */ /* 0x000fea0003800000 */
[----:B0-----:R-:W0:Y:S01]  /*0830*/  S2R R6, SR_LANEID ;  /* 0x0000000000067919 */ /* 0x001e220000000000 */
[----:B------:R-:W1:Y:S02]  /*0840*/  SHFL.DOWN PT, R0, R9, 0x1, 0x1f ;  /* 0x08201f0009007f89 */ /* 0x000e6400000e0000 */
[----:B-1----:R-:W-:Y:S02]  /*0850*/  VIMNMX.U32 R0, PT, PT, R0, R9, PT ;  /* 0x0000000900007248 */ /* 0x002fe40003fe0000 */
        /* <DEDUP_REMOVED lines=37> */
.L_x_454:
        /* <DEDUP_REMOVED lines=48> */
[----:B0-----:R-:W-:Y:S02]  /*0db0*/  @P2 VIMNMX.U32 R5, PT, PT, R5, R0, PT ;  /* 0x0000000005052248 */ /* 0x001fe40003fe0000 */
[----:B------:R-:W-:-:S02]  /*0dc0*/  ISETP.GT.U32.AND P2, PT, R2, 0xa0, PT ;  /* 0x000000a00200780c */ /* 0x000fc40003f44070 */
[----:B-1----:R-:W-:Y:S02]  /*0dd0*/  @P4 VIMNMX.U32 R5, PT, PT, R5, R8, PT ;  /* 0x0000000805054248 */ /* 0x002fe40003fe0000 */
[C---:B------:R-:W-:Y:S02]  /*0de0*/  ISETP.GT.U32.AND P4, PT, R2.reuse, 0xc0, PT ;  /* 0x000000c00200780c */ /* 0x040fe40003f84070 */
[----:B------:R-:W-:Y:S02]  /*0df0*/  @P3 VIMNMX.U32 R5, PT, PT, R5, R9, PT ;  /* 0x0000000905053248 */ /* 0x000fe40003fe0000 */
[----:B------:R-:W-:Y:S02]  /*0e00*/  ISETP.GT.U32.AND P3, PT, R2, 0xe0, PT ;  /* 0x000000e00200780c */ /* 0x000fe40003f64070 */
[----:B------:R-:W-:-:S04]  /*0e10*/  @P1 VIMNMX.U32 R5, PT, PT, R5, R10, PT ;  /* 0x0000000a05051248 */ /* 0x000fc80003fe0000 */
[----:B------:R-:W-:-:S04]  /*0e20*/  @P2 VIMNMX.U32 R5, PT, PT, R5, R11, PT ;  /* 0x0000000b05052248 */ /* 0x000fc80003fe0000 */
[----:B--2---:R-:W-:-:S04]  /*0e30*/  @P4 VIMNMX.U32 R5, PT, PT, R5, R6, PT ;  /* 0x0000000605054248 */ /* 0x004fc80003fe0000 */
[----:B------:R-:W-:Y:S01]  /*0e40*/  @P3 VIMNMX.U32 R5, PT, PT, R5, R7, PT ;  /* 0x0000000705053248 */ /* 0x000fe20003fe0000 */
[----:B------:R-:W-:Y:S06]  /*0e50*/  BRA `(.L_x_455) ;  /* 0x0000001000087947 */ /* 0x000fec0003800000 */
.L_x_441:
        /* <DEDUP_REMOVED lines=22> */
[----:B--2---:R-:W-:Y:S01]  /*0fc0*/  VIMNMX3.U32 R6, R3, R6, R7, PT ;  /* 0x000000060306720f */ /* 0x004fe20003800007 */
[----:B------:R-:W-:-:S05]  /*0fd0*/  VIADD R3, R2, 0xfffff000 ;  /* 0xfffff00002037836 */ /* 0x000fca0000000000 */
[----:B------:R-:W-:Y:S02]  /*0fe0*/  ISETP.GE.U32.AND P0, PT, R3, 0x1000, PT ;  /* 0x000010000300780c */ /* 0x000fe40003f06070 */
        /* <DEDUP_REMOVED lines=8> */
[----:B------:R-:W0:Y:S01]  /*1070*/  LDC R2, c[0x0][0x390] ;  /* 0x0000e400ff027b82 */ /* 0x000e220000000800 */
[----:B------:R-:W-:-:S07]  /*1080*/  UMOV UR4, 0x1000 ;  /* 0x0000100000047882 */ /* 0x000fce0000000000 */
[----:B------:R-:W1:Y:S02]  /*1090*/  LDC.64 R12, c[0x0][0x380] ;  /* 0x0000e000ff0c7b82 */ /* 0x000e640000000a00 */
.L_x_458:
        /* <DEDUP_REMOVED lines=18> */
[----:B--2---:R-:W-:Y:S01]  /*11c0*/  VIMNMX3.U32 R10, R10, R11, R14, PT ;  /* 0x0000000b0a0a720f */ /* 0x004fe2000380000e */
[----:B0-----:R-:W-:-:S05]  /*11d0*/  VIADD R11, R2, -UR4 ;  /* 0x80000004020b7c36 */ /* 0x001fca0008000000 */
[----:B------:R-:W-:Y:S02]  /*11e0*/  ISETP.GE.U32.AND P0, PT, R11, 0x1000, PT ;  /* 0x000010000b00780c */ /* 0x000fe40003f06070 */
[----:B---3--:R-:W-:Y:S02]  /*11f0*/  VIMNMX3.U32 R16, R25, R16, R17, PT ;  /* 0x000000101910720f */ /* 0x008fe40003800011 */
[----:B----4-:R-:W-:Y:S02]  /*1200*/  VIMNMX3.U32 R19, R18, R19, R20, PT ;  /* 0x000000131213720f */ /* 0x010fe40003800014 */
[----:B-----5:R-:W-:-:S04]  /*1210*/  VIMNMX3.U32 R21, R21, R22, R23, PT ;  /* 0x000000161515720f */ /* 0x020fc80003800017 */
[----:B------:R-:W-:Y:S02]  /*1220*/  VIMNMX3.U32 R16, R16, R19, R21, PT ;  /* 0x000000131010720f */ /* 0x000fe40003800015 */
[----:B------:R-:W-:Y:S02]  /*1230*/  VIMNMX3.U32 R7, R9, R7, R6, PT ;  /* 0x000000070907720f */ /* 0x000fe40003800006 */
[----:B------:R-:W-:-:S04]  /*1240*/  VIMNMX.U32 R8, PT, PT, R8, R15, PT ;  /* 0x0000000f08087248 */ /* 0x000fc80003fe0000 */
[----:B------:R-:W-:-:S04]  /*1250*/  VIMNMX3.U32 R7, R10, R7, R8, PT ;  /* 0x000000070a07720f */ /* 0x000fc80003800008 */
[----:B------:R-:W-:Y:S01]  /*1260*/  VIMNMX.U32 R25, PT, PT, R16, R7, PT ;  /* 0x0000000710197248 */ /* 0x000fe20003fe0000 */
[----:B------:R-:W-:Y:S06]  /*1270*/  @!P0 BRA `(.L_x_457) ;  /* 0x0000000800688947 */ /* 0x000fec0003800000 */
[----:B------:R-:W-:-:S06]  /*1280*/  UIADD3 UR4, UPT, UPT, UR4, 0x1000, URZ ;  /* 0x0000100004047890 */ /* 0x000fcc000fffe0ff */
[----:B------:R-:W-:-:S13]  /*1290*/  ISETP.LT.U32.AND P0, PT, R3, UR4, PT ;  /* 0x0000000403007c0c */ /* 0x000fda000bf01070 */
[----:B------:R-:W-:Y:S05]  /*12a0*/  @!P0 BRA `(.L_x_458) ;  /* 0xfffffffc007c8947 */ /* 0x000fea000383ffff */
.L_x_456:
        /* <DEDUP_REMOVED lines=18> */
.L_x_463:
        /* <DEDUP_REMOVED lines=51> */
[----:B--2---:R-:W-:-:S04]  /*1700*/  VIMNMX3.U32 R5, R25, R26, R5, PT ;  /* 0x0000001a1905720f */ /* 0x004fc80003800005 */
[----:B----4-:R-:W-:-:S04]  /*1710*/  VIMNMX3.U32 R5, R5, R24, R23, PT ;  /* 0x000000180505720f */ /* 0x010fc80003800017 */
[----:B---3--:R-:W-:-:S04]  /*1720*/  VIMNMX3.U32 R5, R5, R22, R21, PT ;  /* 0x000000160505720f */ /* 0x008fc80003800015 */
[----:B-----5:R-:W-:-:S04]  /*1730*/  VIMNMX3.U32 R5, R5, R20, R11, PT ;  /* 0x000000140505720f */ /* 0x020fc8000380000b */
[----:B------:R-:W-:-:S04]  /*1740*/  VIMNMX3.U32 R5, R5, R10, R9, PT ;  /* 0x0000000a0505720f */ /* 0x000fc80003800009 */
[----:B------:R-:W-:-:S04]  /*1750*/  VIMNMX3.U32 R5, R5, R8, R27, PT ;  /* 0x000000080505720f */ /* 0x000fc8000380001b */
[----:B------:R-:W-:-:S04]  /*1760*/  VIMNMX3.U32 R5, R5, R28, R15, PT ;  /* 0x0000001c0505720f */ /* 0x000fc8000380000f */
[----:B------:R-:W-:Y:S01]  /*1770*/  VIMNMX3.U32 R25, R5, R16, R19, PT ;  /* 0x000000100519720f */ /* 0x000fe20003800013 */
[----:B------:R-:W-:Y:S06]  /*1780*/  @P0 BRA `(.L_x_463) ;  /* 0xfffffffc00100947 */ /* 0x000fec000383ffff */
[----:B------:R-:W-:Y:S05]  /*1790*/  BSYNC.RECONVERGENT B3 ;  /* 0x0000000000037941 */ /* 0x000fea0003800200 */
.L_x_462:
[----:B------:R-:W-:-:S07]  /*17a0*/  VIADD R6, R6, 0xfffff800 ;  /* 0xfffff80006067836 */ /* 0x000fce0000000000 */
.L_x_461:
[----:B------:R-:W-:Y:S05]  /*17b0*/  BSYNC.RECONVERGENT B2 ;  /* 0x0000000000027941 */ /* 0x000fea0003800200 */
.L_x_460:
        /* <DEDUP_REMOVED lines=32> */
[----:B--2---:R-:W-:-:S04]  /*19c0*/  VIMNMX3.U32 R7, R25, R2, R7, PT ;  /* 0x000000021907720f */ /* 0x004fc80003800007 */
[----:B---3--:R-:W-:-:S04]  /*19d0*/  VIMNMX3.U32 R7, R7, R18, R8, PT ;  /* 0x000000120707720f */ /* 0x008fc80003800008 */
[----:B----4-:R-:W-:-:S04]  /*19e0*/  VIMNMX3.U32 R7, R7, R10, R4, PT ;  /* 0x0000000a0707720f */ /* 0x010fc80003800004 */
[----:B-----5:R-:W-:-:S07]  /*19f0*/  VIMNMX3.U32 R25, R7, R16, R14, PT ;  /* 0x000000100719720f */ /* 0x020fce000380000e */
.L_x_465:
[----:B------:R-:W-:Y:S05]  /*1a00*/  BSYNC.RECONVERGENT B2 ;  /* 0x0000000000027941 */ /* 0x000fea0003800200 */
.L_x_464:
        /* <DEDUP_REMOVED lines=21> */
.L_x_467:
[----:B------:R-:W-:Y:S05]  /*1b60*/  BSYNC.RECONVERGENT B2 ;  /* 0x0000000000027941 */ /* 0x000fea0003800200 */
.L_x_466:
[----:B------:R-:W-:Y:S05]  /*1b70*/  @!P1 BRA `(.L_x_459) ;  /* 0x0000000000249947 */ /* 0x000fea0003800000 */
[----:B------:R-:W-:Y:S02]  /*1b80*/  VIADD R5, R6, UR4 ;  /* 0x0000000406057c36 */ /* 0x000fe40008000000 */
[----:B------:R-:W-:-:S07]  /*1b90*/  IMAD.MOV R4, RZ, RZ, -R7 ;  /* 0x000000ffff047224 */ /* 0x000fce00078e0a07 */
.L_x_468:
[----:B------:R-:W-:-:S06]  /*1ba0*/  IMAD.WIDE.U32 R2, R5, 0x4, R12 ;  /* 0x0000000405027825 */ /* 0x000fcc00078e000c */
[----:B------:R-:W2:Y:S01]  /*1bb0*/  LDG.E R2, desc[UR6][R2.64] ;  /* 0x0000000602027981 */ /* 0x000ea2000c1e1900 */
[----:B------:R-:W-:Y:S02]  /*1bc0*/  VIADD R4, R4, 0x1 ;  /* 0x0000000104047836 */ /* 0x000fe40000000000 */
[----:B------:R-:W-:-:S03]  /*1bd0*/  VIADD R5, R5, 0x100 ;  /* 0x0000010005057836 */ /* 0x000fc60000000000 */
[----:B------:R-:W-:Y:S02]  /*1be0*/  ISETP.NE.AND P0, PT, R4, RZ, PT ;  /* 0x000000ff0400720c */ /* 0x000fe40003f05270 */
[----:B--2---:R-:W-:-:S11]  /*1bf0*/  VIMNMX.U32 R25, PT, PT, R2, R25, PT ;  /* 0x0000001902197248 */ /* 0x004fd60003fe0000 */
[----:B------:R-:W-:Y:S05]  /*1c00*/  @P0 BRA `(.L_x_468) ;  /* 0xfffffffc00e40947 */ /* 0x000fea000383ffff */
.L_x_459:
[----:B------:R-:W-:Y:S05]  /*1c10*/  BSYNC.RECONVERGENT B1 ;  /* 0x0000000000017941 */ /* 0x000fea0003800200 */
.L_x_457:
        /* <DEDUP_REMOVED lines=38> */
.L_x_455:
[----:B------:R-:W-:Y:S05]  /*1e80*/  BSYNC.RECONVERGENT B0 ;  /* 0x0000000000007941 */ /* 0x000fea0003800200 */
.L_x_440:
[----:B------:R-:W-:Y:S05]  /*1e90*/  @P0 EXIT ;  /* 0x000000000000094d */ /* 0x000fea0003800000 */
[----:B-12---:R-:W1:Y:S01]  /*1ea0*/  LDC.64 R2, c[0x0][0x388] ;  /* 0x0000e200ff027b82 */ /* 0x006e620000000a00 */
[----:B------:R-:W0:Y:S02]  /*1eb0*/  LDCU UR4, c[0x0][0x398] ;  /* 0x00007300ff0477ac */ /* 0x000e240008000800 */
[----:B0-----:R-:W-:-:S05]  /*1ec0*/  VIMNMX.U32 R5, PT, PT, R5, UR4, PT ;  /* 0x0000000405057c48 */ /* 0x001fca000bfe0000 */
[----:B-1----:R-:W-:Y:S01]  /*1ed0*/  STG.E desc[UR6][R2.64], R5 ;  /* 0x0000000502007986 */ /* 0x002fe2000c101906 */
[----:B------:R-:W-:Y:S05]  /*1ee0*/  EXIT ;  /* 0x000000000000794d */ /* 0x000fea0003800000 */
.L_x_469:
        /* <DEDUP_REMOVED lines=9> */
.L_x_489:


//--------------------- .text._ZN3cub18CUB_300001_SM_10006detail8for_each13static_kernelINS2_12policy_hub_t12policy_500_tEmN6thrust24THRUST_300001_SM_1000_NS8cuda_cub20__uninitialized_fill7functorINS7_10device_ptrIjEEjEEEEvT0_T1_ --------------------------
	.section	.text._ZN3cub18CUB_300001_SM_10006detail8for_each13static_kernelINS2_12policy_hub_t12policy_500_tEmN6thrust24THRUST_300001_SM_1000_NS8cuda_cub20__uninitialized_fill7functorINS7_10device_ptrIjEEjEEEEvT0_T1_,"ax",@progbits
	.align	128
        .global         _ZN3cub18CUB_300001_SM_10006detail8for_each13static_kernelINS2_12policy_hub_t12policy_500_tEmN6thrust24THRUST_300001_SM_1000_NS8cuda_cub20__uninitialized_fill7functorINS7_10device_ptrIjEEjEEEEvT0_T1_
        .type           _ZN3cub18CUB_300001_SM_10006detail8for_each13static_kernelINS2_12policy_hub_t12policy_500_tEmN6thrust24THRUST_300001_SM_1000_NS8cuda_cub20__uninitialized_fill7functorINS7_10device_ptrIjEEjEEEEvT0_T1_,@function
        .size           _ZN3cub18CUB_300001_SM_10006detail8for_each13static_kernelINS2_12policy_hub_t12policy_500_tEmN6thrust24THRUST_300001_SM_1000_NS8cuda_cub20__uninitialized_fill7functorINS7_10device_ptrIjEEjEEEEvT0_T1_,(.L_x_490 - _ZN3cub18CUB_300001_SM_10006detail8for_each13static_kernelINS2_12policy_hub_t12policy_500_tEmN6thrust24THRUST_300001_SM_1000_NS8cuda_cub20__uninitialized_fill7functorINS7_10device_ptrIjEEjEEEEvT0_T1_)
        .other          _ZN3cub18CUB_300001_SM_10006detail8for_each13static_kernelINS2_12policy_hub_t12policy_500_tEmN6thrust24THRUST_300001_SM_1000_NS8cuda_cub20__uninitialized_fill7functorINS7_10device_ptrIjEEjEEEEvT0_T1_,@"STO_CUDA_ENTRY STV_DEFAULT"
_ZN3cub18CUB_300001_SM_10006detail8for_each13static_kernelINS2_12policy_hub_t12policy_500_tEmN6thrust24THRUST_300001_SM_1000_NS8cuda_cub20__uninitialized_fill7functorINS7_10device_ptrIjEEjEEEEvT0_T1_:
.text._ZN3cub18CUB_300001_SM_10006detail8for_each13static_kernelINS2_12policy_hub_t12policy_500_tEmN6thrust24THRUST_300001_SM_1000_NS8cuda_cub20__uninitialized_fill7functorINS7_10device_ptrIjEEjEEEEvT0_T1_:
[----:B------:R-:W-:Y:S08]  /*0000*/  LDC R1, c[0x0][0x37c] ;  /* 0x0000df00ff017b82 */ /* 0x000ff00000000800 */
[----:B------:R-:W0:Y:S01]  /*0010*/  S2UR UR4, SR_CTAID.X ;  /* 0x00000000000479c3 */ /* 0x000e220000002500 */
[----:B------:R-:W1:Y:S01]  /*0020*/  LDCU.64 UR6, c[0x0][0x380] ;  /* 0x00007000ff0677ac */ /* 0x000e620008000a00 */
[----:B------:R-:W2:Y:S01]  /*0030*/  LDCU.64 UR8, c[0x0][0x358] ;  /* 0x00006b00ff0877ac */ /* 0x000ea20008000a00 */
[----:B0-----:R-:W-:-:S04]  /*0040*/  UIMAD.WIDE.U32 UR4, UR4, 0x200, URZ ;  /* 0x00000200040478a5 */ /* 0x001fc8000f8e00ff */
[----:B-1----:R-:W-:-:S04]  /*0050*/  UIADD3 UR6, UP0, UPT, -UR4, UR6, URZ ;  /* 0x0000000604067290 */ /* 0x002fc8000ff1e1ff */
[----:B------:R-:W-:Y:S02]  /*0060*/  UIADD3.X UR7, UPT, UPT, ~UR5, UR7, URZ, UP0, !UPT ;  /* 0x0000000705077290 */ /* 0x000fe400087fe5ff */
[----:B------:R-:W-:-:S04]  /*0070*/  UISETP.GE.U32.AND UP0, UPT, UR6, 0x200, UPT ;  /* 0x000002000600788c */ /* 0x000fc8000bf06070 */
[----:B------:R-:W-:-:S09]  /*0080*/  UISETP.GE.U32.AND.EX UP0, UPT, UR7, URZ, UPT, UP0 ;  /* 0x000000ff0700728c */ /* 0x000fd2000bf06100 */
[----:B--2---:R-:W-:Y:S05]  /*0090*/  BRA.U !UP0, `(.L_x_470) ;  /* 0x0000000108287547 */ /* 0x004fea000b800000 */
[----:B------:R-:W0:Y:S01]  /*00a0*/  S2R R0, SR_TID.X ;  /* 0x0000000000007919 */ /* 0x000e220000002100 */
[----:B------:R-:W1:Y:S01]  /*00b0*/  LDCU.64 UR6, c[0x0][0x388] ;  /* 0x00007100ff0677ac */ /* 0x000e620008000a00 */
[----:B------:R-:W2:Y:S01]  /*00c0*/  LDC R5, c[0x0][0x390] ;  /* 0x0000e400ff057b82 */ /* 0x000ea20000000800 */
[----:B0-----:R-:W-:-:S05]  /*00d0*/  IADD3 R0, P0, PT, R0, UR4, RZ ;  /* 0x0000000400007c10 */ /* 0x001fca000ff1e0ff */
[----:B------:R-:W-:Y:S01]  /*00e0*/  IMAD.X R3, RZ, RZ, UR5, P0 ;  /* 0x00000005ff037e24 */ /* 0x000fe200080e06ff */
[----:B-1----:R-:W-:-:S04]  /*00f0*/  LEA R2, P0, R0, UR6, 0x2 ;  /* 0x0000000600027c11 */ /* 0x002fc8000f8010ff */
[----:B------:R-:W-:-:S05]  /*0100*/  LEA.HI.X R3, R0, UR7, R3, 0x2, P0 ;  /* 0x0000000700037c11 */ /* 0x000fca00080f1403 */
[----:B--2---:R-:W-:Y:S04]  /*0110*/  STG.E desc[UR8][R2.64], R5 ;  /* 0x0000000502007986 */ /* 0x004fe8000c101908 */
[----:B------:R-:W-:Y:S01]  /*0120*/  STG.E desc[UR8][R2.64+0x400], R5 ;  /* 0x0004000502007986 */ /* 0x000fe2000c101908 */
[----:B------:R-:W-:Y:S05]  /*0130*/  EXIT ;  /* 0x000000000000794d */ /* 0x000fea0003800000 */
.L_x_470:
[----:B------:R-:W0:Y:S01]  /*0140*/  S2R R0, SR_TID.X ;  /* 0x0000000000007919 */ /* 0x000e220000002100 */
[----:B------:R-:W-:Y:S01]  /*0150*/  IMAD.U32 R2, RZ, RZ, UR7 ;  /* 0x00000007ff027e24 */ /* 0x000fe2000f8e00ff */
[----:B------:R-:W1:Y:S01]  /*0160*/  LDCU.64 UR10, c[0x0][0x388] ;  /* 0x00007100ff0a77ac */ /* 0x000e620008000a00 */
[----:B------:R-:W-:Y:S01]  /*0170*/  IMAD.U32 R4, RZ, RZ, UR7 ;  /* 0x00000007ff047e24 */ /* 0x000fe2000f8e00ff */
[----:B0-----:R-:W-:-:S04]  /*0180*/  ISETP.LT.U32.AND P0, PT, R0, UR6, PT ;  /* 0x0000000600007c0c */ /* 0x001fc8000bf01070 */
[----:B------:R-:W-:Y:S01]  /*0190*/  ISETP.GT.U32.AND.EX P0, PT, R2, RZ, PT, P0 ;  /* 0x000000ff0200720c */ /* 0x000fe20003f04100 */
[C---:B------:R-:W-:Y:S01]  /*01a0*/  VIADD R2, R0.reuse, 0x100 ;  /* 0x0000010000027836 */ /* 0x040fe20000000000 */
[----:B------:R-:W-:-:S04]  /*01b0*/  IADD3 R0, P2, PT, R0, UR4, RZ ;  /* 0x0000000400007c10 */ /* 0x000fc8000ff5e0ff */
[----:B------:R-:W-:Y:S01]  /*01c0*/  ISETP.LT.U32.AND P1, PT, R2, UR6, PT ;  /* 0x0000000602007c0c */ /* 0x000fe2000bf21070 */
[----:B------:R-:W-:Y:S01]  /*01d0*/  IMAD.X R3, RZ, RZ, UR5, P2 ;  /* 0x00000005ff037e24 */ /* 0x000fe200090e06ff */
[----:B-1----:R-:W-:Y:S02]  /*01e0*/  LEA R2, P2, R0, UR10, 0x2 ;  /* 0x0000000a00027c11 */ /* 0x002fe4000f8410ff */
[----:B------:R-:W-:Y:S02]  /*01f0*/  ISETP.GT.U32.AND.EX P1, PT, R4, RZ, PT, P1 ;  /* 0x000000ff0400720c */ /* 0x000fe40003f24110 */
[----:B------:R-:W-:Y:S01]  /*0200*/  LEA.HI.X R3, R0, UR11, R3, 0x2, P2 ;  /* 0x0000000b00037c11 */ /* 0x000fe200090f1403 */
[----:B------:R-:W0:Y:S04]  /*0210*/  @P0 LDC R5, c[0x0][0x390] ;  /* 0x0000e400ff050b82 */ /* 0x000e280000000800 */
[----:B0-----:R0:W-:Y:S06]  /*0220*/  @P0 STG.E desc[UR8][R2.64], R5 ;  /* 0x0000000502000986 */ /* 0x0011ec000c101908 */
[----:B------:R-:W-:Y:S05]  /*0230*/  @!P1 EXIT ;  /* 0x000000000000994d */ /* 0x000fea0003800000 */
[----:B0-----:R-:W0:Y:S02]  /*0240*/  LDC R5, c[0x0][0x390] ;  /* 0x0000e400ff057b82 */ /* 0x001e240000000800 */
[----:B0-----:R-:W-:Y:S01]  /*0250*/  STG.E desc[UR8][R2.64+0x400], R5 ;  /* 0x0004000502007986 */ /* 0x001fe2000c101908 */
[----:B------:R-:W-:Y:S05]  /*0260*/  EXIT ;  /* 0x000000000000794d */ /* 0x000fea0003800000 */
.L_x_471:
        /* <DEDUP_REMOVED lines=9> */
.L_x_490:


//--------------------- .text._ZN3cub18CUB_300001_SM_10006detail11EmptyKernelIvEEvv --------------------------
	.section	.text._ZN3cub18CUB_300001_SM_10006detail11EmptyKernelIvEEvv,"ax",@progbits
	.align	128
        .global         _ZN3cub18CUB_300001_SM_10006detail11EmptyKernelIvEEvv
        .type           _ZN3cub18CUB_300001_SM_10006detail11EmptyKernelIvEEvv,@function
        .size           _ZN3cub18CUB_300001_SM_10006detail11EmptyKernelIvEEvv,(.L_x_491 - _ZN3cub18CUB_300001_SM_10006detail11EmptyKernelIvEEvv)
        .other          _ZN3cub18CUB_300001_SM_10006detail11EmptyKernelIvEEvv,@"STO_CUDA_ENTRY STV_DEFAULT"
_ZN3cub18CUB_300001_SM_10006detail11EmptyKernelIvEEvv:
.text._ZN3cub18CUB_300001_SM_10006detail11EmptyKernelIvEEvv:
[----:B------:R-:W-:Y:S01]  /*0000*/  LDC R1, c[0x0][0x37c] ;  /* 0x0000df00ff017b82 */ /* 0x000fe20000000800 */
[----:B------:R-:W-:Y:S05]  /*0010*/  EXIT ;  /* 0x000000000000794d */ /* 0x000fea0003800000 */
.L_x_472:
        /* <DEDUP_REMOVED lines=14> */
.L_x_491:


//--------------------- .text._Z14propagate_dataP4NodejjPj --------------------------
	.section	.text._Z14propagate_dataP4NodejjPj,"ax",@progbits
	.align	128
        .global         _Z14propagate_dataP4NodejjPj
        .type           _Z14propagate_dataP4NodejjPj,@function
        .size           _Z14propagate_dataP4NodejjPj,(.L_x_492 - _Z14propagate_dataP4NodejjPj)
        .other          _Z14propagate_dataP4NodejjPj,@"STO_CUDA_ENTRY STV_DEFAULT"
_Z14propagate_dataP4NodejjPj:
.text._Z14propagate_dataP4NodejjPj:
[----:B------:R-:W-:Y:S01]  /*0000*/  LDC R1, c[0x0][0x37c] ;  /* 0x0000df00ff017b82 */ /* 0x000fe20000000800 */
[----:B------:R-:W0:Y:S07]  /*0010*/  S2R R0, SR_TID.X ;  /* 0x0000000000007919 */ /* 0x000e2e0000002100 */
[----:B------:R-:W0:Y:S01]  /*0020*/  S2UR UR4, SR_CTAID.X ;  /* 0x00000000000479c3 */ /* 0x000e220000002500 */
[----:B------:R-:W1:Y:S07]  /*0030*/  LDCU.64 UR6, c[0x0][0x388] ;  /* 0x00007100ff0677ac */ /* 0x000e6e0008000a00 */
[----:B------:R-:W0:Y:S02]  /*0040*/  LDC R3, c[0x0][0x360] ;  /* 0x0000d800ff037b82 */ /* 0x000e240000000800 */
[----:B0-----:R-:W-:-:S05]  /*0050*/  IMAD R0, R3, UR4, R0 ;  /* 0x0000000403007c24 */ /* 0x001fca000f8e0200 */
[----:B-1----:R-:W-:-:S04]  /*0060*/  IADD3 R0, PT, PT, R0, UR7, RZ ;  /* 0x0000000700007c10 */ /* 0x002fc8000fffe0ff */
[----:B------:R-:W-:-:S13]  /*0070*/  ISETP.GE.U32.AND P0, PT, R0, UR6, PT ;  /* 0x0000000600007c0c */ /* 0x000fda000bf06070 */
[----:B------:R-:W-:Y:S05]  /*0080*/  @P0 EXIT ;  /* 0x000000000000094d */ /* 0x000fea0003800000 */
[----:B------:R-:W0:Y:S01]  /*0090*/  LDCU UR4, c[0x0][0x370] ;  /* 0x00006e00ff0477ac */ /* 0x000e220008000800 */
[----:B------:R-:W1:Y:S01]  /*00a0*/  LDCU.64 UR6, c[0x0][0x358] ;  /* 0x00006b00ff0677ac */ /* 0x000e620008000a00 */
[----:B0-----:R-:W-:-:S07]  /*00b0*/  IMAD R3, R3, UR4, RZ ;  /* 0x0000000403037c24 */ /* 0x001fce000f8e02ff */
.L_x_476:
[----:B0-----:R-:W0:Y:S01]  /*00c0*/  LDC.64 R8, c[0x0][0x390] ;  /* 0x0000e400ff087b82 */ /* 0x001e220000000a00 */
[----:B------:R-:W-:-:S07]  /*00d0*/  HFMA2 R13, -RZ, RZ, 0, 1.1920928955078125e-07 ;  /* 0x00000002ff0d7431 */ /* 0x000fce00000001ff */
[----:B------:R-:W2:Y:S01]  /*00e0*/  LDC.64 R6, c[0x0][0x380] ;  /* 0x0000e000ff067b82 */ /* 0x000ea20000000a00 */
[----:B------:R-:W-:Y:S01]  /*00f0*/  MOV R15, 0x1 ;  /* 0x00000001000f7802 */ /* 0x000fe20000000f00 */
[----:B------:R-:W3:Y:S01]  /*0100*/  LDCU UR4, c[0x0][0x388] ;  /* 0x00007100ff0477ac */ /* 0x000ee20008000800 */
[----:B0-----:R-:W-:-:S05]  /*0110*/  IMAD.WIDE R4, R0, 0x4, R8 ;  /* 0x0000000400047825 */ /* 0x001fca00078e0208 */
[----:B-1----:R0:W-:Y:S01]  /*0120*/  STG.E desc[UR6][R4.64], R13 ;  /* 0x0000000d04007986 */ /* 0x0021e2000c101906 */
[----:B--2---:R-:W-:-:S05]  /*0130*/  IMAD.WIDE R6, R0, 0x14, R6 ;  /* 0x0000001400067825 */ /* 0x004fca00078e0206 */
[----:B------:R-:W2:Y:S02]  /*0140*/  LDG.E R11, desc[UR6][R6.64+0x8] ;  /* 0x00000806060b7981 */ /* 0x000ea4000c1e1900 */
[----:B--2---:R-:W-:-:S06]  /*0150*/  IMAD.WIDE R8, R11, 0x4, R8 ;  /* 0x000000040b087825 */ /* 0x004fcc00078e0208 */
[----:B------:R-:W2:Y:S01]  /*0160*/  ATOMG.E.ADD.STRONG.GPU PT, R8, desc[UR6][R8.64], R15 ;  /* 0x8000000f080879a8 */ /* 0x000ea200081ef106 */
[----:B------:R-:W-:Y:S01]  /*0170*/  IADD3 R0, PT, PT, R3, R0, RZ ;  /* 0x0000000003007210 */ /* 0x000fe20007ffe0ff */
[----:B------:R-:W-:Y:S03]  /*0180*/  BSSY B0, `(.L_x_473) ;  /* 0x000001d000007945 */ /* 0x000fe60003800000 */
[----:B---3--:R-:W-:Y:S02]  /*0190*/  ISETP.GE.U32.AND P0, PT, R0, UR4, PT ;  /* 0x0000000400007c0c */ /* 0x008fe4000bf06070 */
[----:B--2---:R-:W-:-:S13]  /*01a0*/  ISETP.NE.AND P1, PT, R8, RZ, PT ;  /* 0x000000ff0800720c */ /* 0x004fda0003f25270 */
[----:B0-----:R-:W-:Y:S05]  /*01b0*/  @!P1 BRA `(.L_x_474) ;  /* 0x0000000000649947 */ /* 0x001fea0003800000 */
[----:B------:R-:W0:Y:S01]  /*01c0*/  LDC.64 R4, c[0x0][0x380] ;  /* 0x0000e000ff047b82 */ /* 0x000e220000000a00 */
[----:B------:R-:W-:-:S07]  /*01d0*/  MOV R15, R11 ;  /* 0x0000000b000f7202 */ /* 0x000fce0000000f00 */
[----:B------:R-:W1:Y:S02]  /*01e0*/  LDC.64 R6, c[0x0][0x390] ;  /* 0x0000e400ff067b82 */ /* 0x000e640000000a00 */
.L_x_475:
[----:B0-----:R-:W-:-:S05]  /*01f0*/  IMAD.WIDE R12, R15, 0x14, R4 ;  /* 0x000000140f0c7825 */ /* 0x001fca00078e0204 */
[----:B------:R-:W2:Y:S04]  /*0200*/  LDG.E R9, desc[UR6][R12.64] ;  /* 0x000000060c097981 */ /* 0x000ea8000c1e1900 */
[----:B------:R-:W3:Y:S01]  /*0210*/  LDG.E R11, desc[UR6][R12.64+0x4] ;  /* 0x000004060c0b7981 */ /* 0x000ee2000c1e1900 */
[----:B--2---:R-:W-:-:S04]  /*0220*/  IMAD.WIDE R8, R9, 0x14, R4 ;  /* 0x0000001409087825 */ /* 0x004fc800078e0204 */
[----:B---3--:R-:W-:Y:S02]  /*0230*/  IMAD.WIDE R10, R11, 0x14, R4 ;  /* 0x000000140b0a7825 */ /* 0x008fe400078e0204 */
[----:B------:R-:W2:Y:S04]  /*0240*/  LDG.E.STRONG.SYS R8, desc[UR6][R8.64+0x10] ;  /* 0x0000100608087981 */ /* 0x000ea8000c1f5900 */
[----:B------:R-:W2:Y:S01]  /*0250*/  LDG.E.STRONG.SYS R11, desc[UR6][R10.64+0x10] ;  /* 0x000010060a0b7981 */ /* 0x000ea2000c1f5900 */
[----:B------:R-:W-:Y:S01]  /*0260*/  ISETP.NE.AND P1, PT, R15, RZ, PT ;  /* 0x000000ff0f00720c */ /* 0x000fe20003f25270 */
[----:B------:R-:W-:Y:S05]  /*0270*/  YIELD ;  /* 0x0000000000007946 */ /* 0x000fea0003800000 */
[----:B--2---:R-:W-:-:S05]  /*0280*/  FMNMX R17, R8, R11, PT ;  /* 0x0000000b08117209 */ /* 0x004fca0003800000 */
[----:B------:R0:W-:Y:S02]  /*0290*/  STG.E.STRONG.SYS desc[UR6][R12.64+0x10], R17 ;  /* 0x000010110c007986 */ /* 0x0001e4000c115906 */
[----:B------:R-:W-:Y:S05]  /*02a0*/  @!P1 EXIT ;  /* 0x000000000000994d */ /* 0x000fea0003800000 */
[----:B------:R-:W-:Y:S06]  /*02b0*/  MEMBAR.SC.GPU ;  /* 0x0000000000007992 */ /* 0x000fec0000002000 */
[----:B------:R-:W-:-:S00]  /*02c0*/  ERRBAR ;  /* 0x00000000000079ab */ /* 0x000fc00000000000 */
[----:B------:R-:W-:Y:S06]  /*02d0*/  CGAERRBAR ;  /* 0x00000000000075ab */ /* 0x000fec0000000000 */
[----:B------:R-:W-:Y:S04]  /*02e0*/  CCTL.IVALL ;  /* 0x00000000ff00798f */ /* 0x000fe80002000000 */
[----:B------:R-:W1:Y:S01]  /*02f0*/  LDG.E R15, desc[UR6][R12.64+0x8] ;  /* 0x000008060c0f7981 */ /* 0x000e62000c1e1900 */
[----:B------:R-:W-:-:S02]  /*0300*/  HFMA2 R11, -RZ, RZ, 0, 5.9604644775390625e-08 ;  /* 0x00000001ff0b7431 */ /* 0x000fc400000001ff */
[----:B-1----:R-:W-:-:S06]  /*0310*/  IMAD.WIDE R8, R15, 0x4, R6 ;  /* 0x000000040f087825 */ /* 0x002fcc00078e0206 */
[----:B------:R-:W2:Y:S02]  /*0320*/  ATOMG.E.ADD.STRONG.GPU PT, R8, desc[UR6][R8.64], R11 ;  /* 0x8000000b080879a8 */ /* 0x000ea400081ef106 */
[----:B--2---:R-:W-:-:S13]  /*0330*/  ISETP.NE.AND P1, PT, R8, RZ, PT ;  /* 0x000000ff0800720c */ /* 0x004fda0003f25270 */
[----:B------:R-:W-:Y:S05]  /*0340*/  @P1 BRA `(.L_x_475) ;  /* 0xfffffffc00a81947 */ /* 0x000fea000383ffff */
.L_x_474:
[----:B------:R-:W-:Y:S05]  /*0350*/  BSYNC B0 ;  /* 0x0000000000007941 */ /* 0x000fea0003800000 */
.L_x_473:
[----:B------:R-:W-:Y:S05]  /*0360*/  @!P0 BRA `(.L_x_476) ;  /* 0xfffffffc00548947 */ /* 0x000fea000383ffff */
[----:B------:R-:W-:Y:S05]  /*0370*/  EXIT ;  /* 0x000000000000794d */ /* 0x000fea0003800000 */
.L_x_477:
        /* <DEDUP_REMOVED lines=16> */
.L_x_492:


//--------------------- .nv.shared._ZN3cub18CUB_300001_SM_10006detail6reduce28DeviceReduceSingleTileKernelINS2_10policy_hubIjyN4cuda3__47maximumIjEEE10Policy1000EPjSB_iS8_jjNS5_3std3__410__identityEEEvT0_T1_T2_T3_T4_T6_ --------------------------
	.section	.nv.shared._ZN3cub18CUB_300001_SM_10006detail6reduce28DeviceReduceSingleTileKernelINS2_10policy_hubIjyN4cuda3__47maximumIjEEE10Policy1000EPjSB_iS8_jjNS5_3std3__410__identityEEEvT0_T1_T2_T3_T4_T6_,"aw",@nobits
	.sectionflags	@""
	.align	4
.nv.shared._ZN3cub18CUB_300001_SM_10006detail6reduce28DeviceReduceSingleTileKernelINS2_10policy_hubIjyN4cuda3__47maximumIjEEE10Policy1000EPjSB_iS8_jjNS5_3std3__410__identityEEEvT0_T1_T2_T3_T4_T6_:
	.zero		1068


//--------------------- .nv.shared.reserved.0     --------------------------
	.section	.nv.shared.reserved.0,"aw",@nobits
	.weak		__nv_reservedSMEM_offset_0_alias
	.size		__nv_reservedSMEM_offset_0_alias, 0, 64
	.other		__nv_reservedSMEM_offset_0_alias,@"STO_CUDA_RESERVED_SHARED STV_DEFAULT"
__nv_reservedSMEM_offset_0_alias:
	.zero		0
	.zero		64


//--------------------- .nv.global                --------------------------
	.section	.nv.global,"aw",@nobits
.nv.global:
	.type		_ZN34_INTERNAL_fc8d9e00_4_k_cu_65e694d16thrust24THRUST_300001_SM_1000_NS3seqE,@object
	.size		_ZN34_INTERNAL_fc8d9e00_4_k_cu_65e694d16thrust24THRUST_300001_SM_1000_NS3seqE,(_ZN34_INTERNAL_fc8d9e00_4_k_cu_65e694d14cuda3std3__48in_placeE - _ZN34_INTERNAL_fc8d9e00_4_k_cu_65e694d16thrust24THRUST_300001_SM_1000_NS3seqE)
_ZN34_INTERNAL_fc8d9e00_4_k_cu_65e694d16thrust24THRUST_300001_SM_1000_NS3seqE:
	.zero		1
	.type		_ZN34_INTERNAL_fc8d9e00_4_k_cu_65e694d14cuda3std3__48in_placeE,@object
	.size		_ZN34_INTERNAL_fc8d9e00_4_k_cu_65e694d14cuda3std3__48in_placeE,(_ZN34_INTERNAL_fc8d9e00_4_k_cu_65e694d14cuda3std6ranges3__45__cpo4sizeE - _ZN34_INTERNAL_fc8d9e00_4_k_cu_65e694d14cuda3std3__48in_placeE)
_ZN34_INTERNAL_fc8d9e00_4_k_cu_65e694d14cuda3std3__48in_placeE:
	.zero		1
	.type		_ZN34_INTERNAL_fc8d9e00_4_k_cu_65e694d14cuda3std6ranges3__45__cpo4sizeE,@object
	.size		_ZN34_INTERNAL_fc8d9e00_4_k_cu_65e694d14cuda3std6ranges3__45__cpo4sizeE,(_ZN34_INTERNAL_fc8d9e00_4_k_cu_65e694d16thrust24THRUST_300001_SM_1000_NS12placeholders2_3E - _ZN34_INTERNAL_fc8d9e00_4_k_cu_65e694d14cuda3std6ranges3__45__cpo4sizeE)
_ZN34_INTERNAL_fc8d9e00_4_k_cu_65e694d14cuda3std6ranges3__45__cpo4sizeE:
	.zero		1
	.type		_ZN34_INTERNAL_fc8d9e00_4_k_cu_65e694d16thrust24THRUST_300001_SM_1000_NS12placeholders2_3E,@object
	.size		_ZN34_INTERNAL_fc8d9e00_4_k_cu_65e694d16thrust24THRUST_300001_SM_1000_NS12placeholders2_3E,(_ZN34_INTERNAL_fc8d9e00_4_k_cu_65e694d14cuda3std3__45__cpo6cbeginE - _ZN34_INTERNAL_fc8d9e00_4_k_cu_65e694d16thrust24THRUST_300001_SM_1000_NS12placeholders2_3E)
_ZN34_INTERNAL_fc8d9e00_4_k_cu_65e694d16thrust24THRUST_300001_SM_1000_NS12placeholders2_3E:
	.zero		1
	.type		_ZN34_INTERNAL_fc8d9e00_4_k_cu_65e694d14cuda3std3__45__cpo6cbeginE,@object
	.size		_ZN34_INTERNAL_fc8d9e00_4_k_cu_65e694d14cuda3std3__45__cpo6cbeginE,(_ZN34_INTERNAL_fc8d9e00_4_k_cu_65e694d14cuda3std6ranges3__45__cpo6cbeginE - _ZN34_INTERNAL_fc8d9e00_4_k_cu_65e694d14cuda3std3__45__cpo6cbeginE)
_ZN34_INTERNAL_fc8d9e00_4_k_cu_65e694d14cuda3std3__45__cpo6cbeginE:
	.zero		1
	.type		_ZN34_INTERNAL_fc8d9e00_4_k_cu_65e694d14cuda3std6ranges3__45__cpo6cbeginE,@object
	.size		_ZN34_INTERNAL_fc8d9e00_4_k_cu_65e694d14cuda3std6ranges3__45__cpo6cbeginE,(_ZN34_INTERNAL_fc8d9e00_4_k_cu_65e694d16thrust24THRUST_300001_SM_1000_NS12placeholders2_7E - _ZN34_INTERNAL_fc8d9e00_4_k_cu_65e694d14cuda3std6ranges3__45__cpo6cbeginE)
_ZN34_INTERNAL_fc8d9e00_4_k_cu_65e694d14cuda3std6ranges3__45__cpo6cbeginE:
	.zero		1
	.type		_ZN34_INTERNAL_fc8d9e00_4_k_cu_65e694d16thrust24THRUST_300001_SM_1000_NS12placeholders2_7E,@object
	.size		_ZN34_INTERNAL_fc8d9e00_4_k_cu_65e694d16thrust24THRUST_300001_SM_1000_NS12placeholders2_7E,(_ZN34_INTERNAL_fc8d9e00_4_k_cu_65e694d14cuda3std3__45__cpo7crbeginE - _ZN34_INTERNAL_fc8d9e00_4_k_cu_65e694d16thrust24THRUST_300001_SM_1000_NS12placeholders2_7E)
_ZN34_INTERNAL_fc8d9e00_4_k_cu_65e694d16thrust24THRUST_300001_SM_1000_NS12placeholders2_7E:
	.zero		1
	.type		_ZN34_INTERNAL_fc8d9e00_4_k_cu_65e694d14cuda3std3__45__cpo7crbeginE,@object
	.size		_ZN34_INTERNAL_fc8d9e00_4_k_cu_65e694d14cuda3std3__45__cpo7crbeginE,(_ZN34_INTERNAL_fc8d9e00_4_k_cu_65e694d14cuda3std6ranges3__45__cpo4nextE - _ZN34_INTERNAL_fc8d9e00_4_k_cu_65e694d14cuda3std3__45__cpo7crbeginE)
_ZN34_INTERNAL_fc8d9e00_4_k_cu_65e694d14cuda3std3__45__cpo7crbeginE:
	.zero		1
	.type		_ZN34_INTERNAL_fc8d9e00_4_k_cu_65e694d14cuda3std6ranges3__45__cpo4nextE,@object
	.size		_ZN34_INTERNAL_fc8d9e00_4_k_cu_65e694d14cuda3std6ranges3__45__cpo4nextE,(_ZN34_INTERNAL_fc8d9e00_4_k_cu_65e694d14cuda3std6ranges3__45__cpo4swapE - _ZN34_INTERNAL_fc8d9e00_4_k_cu_65e694d14cuda3std6ranges3__45__cpo4nextE)
_ZN34_INTERNAL_fc8d9e00_4_k_cu_65e694d14cuda3std6ranges3__45__cpo4nextE:
	.zero		1
	.type		_ZN34_INTERNAL_fc8d9e00_4_k_cu_65e694d14cuda3std6ranges3__45__cpo4swapE,@object
	.size		_ZN34_INTERNAL_fc8d9e00_4_k_cu_65e694d14cuda3std6ranges3__45__cpo4swapE,(_ZN34_INTERNAL_fc8d9e00_4_k_cu_65e694d16thrust24THRUST_300001_SM_1000_NS8cuda_cub10par_nosyncE - _ZN34_INTERNAL_fc8d9e00_4_k_cu_65e694d14cuda3std6ranges3__45__cpo4swapE)
_ZN34_INTERNAL_fc8d9e00_4_k_cu_65e694d14cuda3std6ranges3__45__cpo4swapE:
	.zero		1
	.type		_ZN34_INTERNAL_fc8d9e00_4_k_cu_65e694d16thrust24THRUST_300001_SM_1000_NS8cuda_cub10par_nosyncE,@object
	.size		_ZN34_INTERNAL_fc8d9e00_4_k_cu_65e694d16thrust24THRUST_300001_SM_1000_NS8cuda_cub10par_nosyncE,(_ZN34_INTERNAL_fc8d9e00_4_k_cu_65e694d16thrust24THRUST_300001_SM_1000_NS12placeholders2_9E - _ZN34_INTERNAL_fc8d9e00_4_k_cu_65e694d16thrust24THRUST_300001_SM_1000_NS8cuda_cub10par_nosyncE)
_ZN34_INTERNAL_fc8d9e00_4_k_cu_65e694d16thrust24THRUST_300001_SM_1000_NS8cuda_cub10par_nosyncE:
	.zero		1
	.type		_ZN34_INTERNAL_fc8d9e00_4_k_cu_65e694d16thrust24THRUST_300001_SM_1000_NS12placeholders2_9E,@object
	.size		_ZN34_INTERNAL_fc8d9e00_4_k_cu_65e694d16thrust24THRUST_300001_SM_1000_NS12placeholders2_9E,(_ZN34_INTERNAL_fc8d9e00_4_k_cu_65e694d14cuda3std3__436_GLOBAL__N__fc8d9e00_4_k_cu_65e694d16ignoreE - _ZN34_INTERNAL_fc8d9e00_4_k_cu_65e694d16thrust24THRUST_300001_SM_1000_NS12placeholders2_9E)
_ZN34_INTERNAL_fc8d9e00_4_k_cu_65e694d16thrust24THRUST_300001_SM_1000_NS12placeholders2_9E:
	.zero		1
	.type		_ZN34_INTERNAL_fc8d9e00_4_k_cu_65e694d14cuda3std3__436_GLOBAL__N__fc8d9e00_4_k_cu_65e694d16ignoreE,@object
	.size		_ZN34_INTERNAL_fc8d9e00_4_k_cu_65e694d14cuda3std3__436_GLOBAL__N__fc8d9e00_4_k_cu_65e694d16ignoreE,(_ZN34_INTERNAL_fc8d9e00_4_k_cu_65e694d14cuda3std6ranges3__45__cpo4dataE - _ZN34_INTERNAL_fc8d9e00_4_k_cu_65e694d14cuda3std3__436_GLOBAL__N__fc8d9e00_4_k_cu_65e694d16ignoreE)
_ZN34_INTERNAL_fc8d9e00_4_k_cu_65e694d14cuda3std3__436_GLOBAL__N__fc8d9e00_4_k_cu_65e694d16ignoreE:
	.zero		1
	.type		_ZN34_INTERNAL_fc8d9e00_4_k_cu_65e694d14cuda3std6ranges3__45__cpo4dataE,@object
	.size		_ZN34_INTERNAL_fc8d9e00_4_k_cu_65e694d14cuda3std6ranges3__45__cpo4dataE,(_ZN34_INTERNAL_fc8d9e00_4_k_cu_65e694d16thrust24THRUST_300001_SM_1000_NS12placeholders2_1E - _ZN34_INTERNAL_fc8d9e00_4_k_cu_65e694d14cuda3std6ranges3__45__cpo4dataE)
_ZN34_INTERNAL_fc8d9e00_4_k_cu_65e694d14cuda3std6ranges3__45__cpo4dataE:
	.zero		1
	.type		_ZN34_INTERNAL_fc8d9e00_4_k_cu_65e694d16thrust24THRUST_300001_SM_1000_NS12placeholders2_1E,@object
	.size		_ZN34_INTERNAL_fc8d9e00_4_k_cu_65e694d16thrust24THRUST_300001_SM_1000_NS12placeholders2_1E,(_ZN34_INTERNAL_fc8d9e00_4_k_cu_65e694d14cuda3std3__45__cpo5beginE - _ZN34_INTERNAL_fc8d9e00_4_k_cu_65e694d16thrust24THRUST_300001_SM_1000_NS12placeholders2_1E)
_ZN34_INTERNAL_fc8d9e00_4_k_cu_65e694d16thrust24THRUST_300001_SM_1000_NS12placeholders2_1E:
	.zero		1
	.type		_ZN34_INTERNAL_fc8d9e00_4_k_cu_65e694d14cuda3std3__45__cpo5beginE,@object
	.size		_ZN34_INTERNAL_fc8d9e00_4_k_cu_65e694d14cuda3std3__45__cpo5beginE,(_ZN34_INTERNAL_fc8d9e00_4_k_cu_65e694d14cuda3std6ranges3__45__cpo5beginE - _ZN34_INTERNAL_fc8d9e00_4_k_cu_65e694d14cuda3std3__45__cpo5beginE)
_ZN34_INTERNAL_fc8d9e00_4_k_cu_65e694d14cuda3std3__45__cpo5beginE:
	.zero		1
	.type		_ZN34_INTERNAL_fc8d9e00_4_k_cu_65e694d14cuda3std6ranges3__45__cpo5beginE,@object
	.size		_ZN34_INTERNAL_fc8d9e00_4_k_cu_65e694d14cuda3std6ranges3__45__cpo5beginE,(_ZN34_INTERNAL_fc8d9e00_4_k_cu_65e694d16thrust24THRUST_300001_SM_1000_NS12placeholders2_5E - _ZN34_INTERNAL_fc8d9e00_4_k_cu_65e694d14cuda3std6ranges3__45__cpo5beginE)
_ZN34_INTERNAL_fc8d9e00_4_k_cu_65e694d14cuda3std6ranges3__45__cpo5beginE:
	.zero		1
	.type		_ZN34_INTERNAL_fc8d9e00_4_k_cu_65e694d16thrust24THRUST_300001_SM_1000_NS12placeholders2_5E,@object
	.size		_ZN34_INTERNAL_fc8d9e00_4_k_cu_65e694d16thrust24THRUST_300001_SM_1000_NS12placeholders2_5E,(_ZN34_INTERNAL_fc8d9e00_4_k_cu_65e694d14cuda3std3__45__cpo6rbeginE - _ZN34_INTERNAL_fc8d9e00_4_k_cu_65e694d16thrust24THRUST_300001_SM_1000_NS12placeholders2_5E)
_ZN34_INTERNAL_fc8d9e00_4_k_cu_65e694d16thrust24THRUST_300001_SM_1000_NS12placeholders2_5E:
	.zero		1
	.type		_ZN34_INTERNAL_fc8d9e00_4_k_cu_65e694d14cuda3std3__45__cpo6rbeginE,@object
	.size		_ZN34_INTERNAL_fc8d9e00_4_k_cu_65e694d14cuda3std3__45__cpo6rbeginE,(_ZN34_INTERNAL_fc8d9e00_4_k_cu_65e694d14cuda3std6ranges3__45__cpo7advanceE - _ZN34_INTERNAL_fc8d9e00_4_k_cu_65e694d14cuda3std3__45__cpo6rbeginE)
_ZN34_INTERNAL_fc8d9e00_4_k_cu_65e694d14cuda3std3__45__cpo6rbeginE:
	.zero		1
	.type		_ZN34_INTERNAL_fc8d9e00_4_k_cu_65e694d14cuda3std6ranges3__45__cpo7advanceE,@object
	.size		_ZN34_INTERNAL_fc8d9e00_4_k_cu_65e694d14cuda3std6ranges3__45__cpo7advanceE,(_ZN34_INTERNAL_fc8d9e00_4_k_cu_65e694d14cuda3std3__47nulloptE - _ZN34_INTERNAL_fc8d9e00_4_k_cu_65e694d14cuda3std6ranges3__45__cpo7advanceE)
_ZN34_INTERNAL_fc8d9e00_4_k_cu_65e694d14cuda3std6ranges3__45__cpo7advanceE:
	.zero		1
	.type		_ZN34_INTERNAL_fc8d9e00_4_k_cu_65e694d14cuda3std3__47nulloptE,@object
	.size		_ZN34_INTERNAL_fc8d9e00_4_k_cu_65e694d14cuda3std3__47nulloptE,(_ZN34_INTERNAL_fc8d9e00_4_k_cu_65e694d14cuda3std6ranges3__45__cpo8distanceE - _ZN34_INTERNAL_fc8d9e00_4_k_cu_65e694d14cuda3std3__47nulloptE)
_ZN34_INTERNAL_fc8d9e00_4_k_cu_65e694d14cuda3std3__47nulloptE:
	.zero		1
	.type		_ZN34_INTERNAL_fc8d9e00_4_k_cu_65e694d14cuda3std6ranges3__45__cpo8distanceE,@object
	.size		_ZN34_INTERNAL_fc8d9e00_4_k_cu_65e694d14cuda3std6ranges3__45__cpo8distanceE,(_ZN34_INTERNAL_fc8d9e00_4_k_cu_65e694d16thrust24THRUST_300001_SM_1000_NS12placeholders3_10E - _ZN34_INTERNAL_fc8d9e00_4_k_cu_65e694d14cuda3std6ranges3__45__cpo8distanceE)
_ZN34_INTERNAL_fc8d9e00_4_k_cu_65e694d14cuda3std6ranges3__45__cpo8distanceE:
	.zero		1
	.type		_ZN34_INTERNAL_fc8d9e00_4_k_cu_65e694d16thrust24THRUST_300001_SM_1000_NS12placeholders3_10E,@object
	.size		_ZN34_INTERNAL_fc8d9e00_4_k_cu_65e694d16thrust24THRUST_300001_SM_1000_NS12placeholders3_10E,(_ZN34_INTERNAL_fc8d9e00_4_k_cu_65e694d14cuda3std3__419piecewise_constructE - _ZN34_INTERNAL_fc8d9e00_4_k_cu_65e694d16thrust24THRUST_300001_SM_1000_NS12placeholders3_10E)
_ZN34_INTERNAL_fc8d9e00_4_k_cu_65e694d16thrust24THRUST_300001_SM_1000_NS12placeholders3_10E:
	.zero		1
	.type		_ZN34_INTERNAL_fc8d9e00_4_k_cu_65e694d14cuda3std3__419piecewise_constructE,@object
	.size		_ZN34_INTERNAL_fc8d9e00_4_k_cu_65e694d14cuda3std3__419piecewise_constructE,(_ZN34_INTERNAL_fc8d9e00_4_k_cu_65e694d14cuda3std6ranges3__45__cpo5cdataE - _ZN34_INTERNAL_fc8d9e00_4_k_cu_65e694d14cuda3std3__419piecewise_constructE)
_ZN34_INTERNAL_fc8d9e00_4_k_cu_65e694d14cuda3std3__419piecewise_constructE:
	.zero		1
	.type		_ZN34_INTERNAL_fc8d9e00_4_k_cu_65e694d14cuda3std6ranges3__45__cpo5cdataE,@object
	.size		_ZN34_INTERNAL_fc8d9e00_4_k_cu_65e694d14cuda3std6ranges3__45__cpo5cdataE,(_ZN34_INTERNAL_fc8d9e00_4_k_cu_65e694d16thrust24THRUST_300001_SM_1000_NS12placeholders2_2E - _ZN34_INTERNAL_fc8d9e00_4_k_cu_65e694d14cuda3std6ranges3__45__cpo5cdataE)
_ZN34_INTERNAL_fc8d9e00_4_k_cu_65e694d14cuda3std6ranges3__45__cpo5cdataE:
	.zero		1
	.type		_ZN34_INTERNAL_fc8d9e00_4_k_cu_65e694d16thrust24THRUST_300001_SM_1000_NS12placeholders2_2E,@object
	.size		_ZN34_INTERNAL_fc8d9e00_4_k_cu_65e694d16thrust24THRUST_300001_SM_1000_NS12placeholders2_2E,(_ZN34_INTERNAL_fc8d9e00_4_k_cu_65e694d14cuda3std3__45__cpo3endE - _ZN34_INTERNAL_fc8d9e00_4_k_cu_65e694d16thrust24THRUST_300001_SM_1000_NS12placeholders2_2E)
_ZN34_INTERNAL_fc8d9e00_4_k_cu_65e694d16thrust24THRUST_300001_SM_1000_NS12placeholders2_2E:
	.zero		1
	.type		_ZN34_INTERNAL_fc8d9e00_4_k_cu_65e694d14cuda3std3__45__cpo3endE,@object
	.size		_ZN34_INTERNAL_fc8d9e00_4_k_cu_65e694d14cuda3std3__45__cpo3endE,(_ZN34_INTERNAL_fc8d9e00_4_k_cu_65e694d14cuda3std6ranges3__45__cpo3endE - _ZN34_INTERNAL_fc8d9e00_4_k_cu_65e694d14cuda3std3__45__cpo3endE)
_ZN34_INTERNAL_fc8d9e00_4_k_cu_65e694d14cuda3std3__45__cpo3endE:
	.zero		1
	.type		_ZN34_INTERNAL_fc8d9e00_4_k_cu_65e694d14cuda3std6ranges3__45__cpo3endE,@object
	.size		_ZN34_INTERNAL_fc8d9e00_4_k_cu_65e694d14cuda3std6ranges3__45__cpo3endE,(_ZN34_INTERNAL_fc8d9e00_4_k_cu_65e694d16thrust24THRUST_300001_SM_1000_NS12placeholders2_6E - _ZN34_INTERNAL_fc8d9e00_4_k_cu_65e694d14cuda3std6ranges3__45__cpo3endE)
_ZN34_INTERNAL_fc8d9e00_4_k_cu_65e694d14cuda3std6ranges3__45__cpo3endE:
	.zero		1
	.type		_ZN34_INTERNAL_fc8d9e00_4_k_cu_65e694d16thrust24THRUST_300001_SM_1000_NS12placeholders2_6E,@object
	.size		_ZN34_INTERNAL_fc8d9e00_4_k_cu_65e694d16thrust24THRUST_300001_SM_1000_NS12placeholders2_6E,(_ZN34_INTERNAL_fc8d9e00_4_k_cu_65e694d14cuda3std3__45__cpo4rendE - _ZN34_INTERNAL_fc8d9e00_4_k_cu_65e694d16thrust24THRUST_300001_SM_1000_NS12placeholders2_6E)
_ZN34_INTERNAL_fc8d9e00_4_k_cu_65e694d16thrust24THRUST_300001_SM_1000_NS12placeholders2_6E:
	.zero		1
	.type		_ZN34_INTERNAL_fc8d9e00_4_k_cu_65e694d14cuda3std3__45__cpo4rendE,@object
	.size		_ZN34_INTERNAL_fc8d9e00_4_k_cu_65e694d14cuda3std3__45__cpo4rendE,(_ZN34_INTERNAL_fc8d9e00_4_k_cu_65e694d14cuda3std6ranges3__45__cpo9iter_swapE - _ZN34_INTERNAL_fc8d9e00_4_k_cu_65e694d14cuda3std3__45__cpo4rendE)
_ZN34_INTERNAL_fc8d9e00_4_k_cu_65e694d14cuda3std3__45__cpo4rendE:
	.zero		1
	.type		_ZN34_INTERNAL_fc8d9e00_4_k_cu_65e694d14cuda3std6ranges3__45__cpo9iter_swapE,@object
	.size		_ZN34_INTERNAL_fc8d9e00_4_k_cu_65e694d14cuda3std6ranges3__45__cpo9iter_swapE,(_ZN34_INTERNAL_fc8d9e00_4_k_cu_65e694d14cuda3std3__48unexpectE - _ZN34_INTERNAL_fc8d9e00_4_k_cu_65e694d14cuda3std6ranges3__45__cpo9iter_swapE)
_ZN34_INTERNAL_fc8d9e00_4_k_cu_65e694d14cuda3std6ranges3__45__cpo9iter_swapE:
	.zero		1
	.type		_ZN34_INTERNAL_fc8d9e00_4_k_cu_65e694d14cuda3std3__48unexpectE,@object
	.size		_ZN34_INTERNAL_fc8d9e00_4_k_cu_65e694d14cuda3std3__48unexpectE,(_ZN34_INTERNAL_fc8d9e00_4_k_cu_65e694d16thrust24THRUST_300001_SM_1000_NS8cuda_cub3parE - _ZN34_INTERNAL_fc8d9e00_4_k_cu_65e694d14cuda3std3__48unexpectE)
_ZN34_INTERNAL_fc8d9e00_4_k_cu_65e694d14cuda3std3__48unexpectE:
	.zero		1
	.type		_ZN34_INTERNAL_fc8d9e00_4_k_cu_65e694d16thrust24THRUST_300001_SM_1000_NS8cuda_cub3parE,@object
	.size		_ZN34_INTERNAL_fc8d9e00_4_k_cu_65e694d16thrust24THRUST_300001_SM_1000_NS8cuda_cub3parE,(_ZN34_INTERNAL_fc8d9e00_4_k_cu_65e694d16thrust24THRUST_300001_SM_1000_NS12placeholders2_4E - _ZN34_INTERNAL_fc8d9e00_4_k_cu_65e694d16thrust24THRUST_300001_SM_1000_NS8cuda_cub3parE)
_ZN34_INTERNAL_fc8d9e00_4_k_cu_65e694d16thrust24THRUST_300001_SM_1000_NS8cuda_cub3parE:
	.zero		1
	.type		_ZN34_INTERNAL_fc8d9e00_4_k_cu_65e694d16thrust24THRUST_300001_SM_1000_NS12placeholders2_4E,@object
	.size		_ZN34_INTERNAL_fc8d9e00_4_k_cu_65e694d16thrust24THRUST_300001_SM_1000_NS12placeholders2_4E,(_ZN34_INTERNAL_fc8d9e00_4_k_cu_65e694d14cuda3std3__45__cpo4cendE - _ZN34_INTERNAL_fc8d9e00_4_k_cu_65e694d16thrust24THRUST_300001_SM_1000_NS12placeholders2_4E)
_ZN34_INTERNAL_fc8d9e00_4_k_cu_65e694d16thrust24THRUST_300001_SM_1000_NS12placeholders2_4E:
	.zero		1
	.type		_ZN34_INTERNAL_fc8d9e00_4_k_cu_65e694d14cuda3std3__45__cpo4cendE,@object
	.size		_ZN34_INTERNAL_fc8d9e00_4_k_cu_65e694d14cuda3std3__45__cpo4cendE,(_ZN34_INTERNAL_fc8d9e00_4_k_cu_65e694d14cuda3std6ranges3__45__cpo4cendE - _ZN34_INTERNAL_fc8d9e00_4_k_cu_65e694d14cuda3std3__45__cpo4cendE)
_ZN34_INTERNAL_fc8d9e00_4_k_cu_65e694d14cuda3std3__45__cpo4cendE:
	.zero		1
	.type		_ZN34_INTERNAL_fc8d9e00_4_k_cu_65e694d14cuda3std6ranges3__45__cpo4cendE,@object
	.size		_ZN34_INTERNAL_fc8d9e00_4_k_cu_65e694d14cuda3std6ranges3__45__cpo4cendE,(_ZN34_INTERNAL_fc8d9e00_4_k_cu_65e694d14cuda3std3__420unreachable_sentinelE - _ZN34_INTERNAL_fc8d9e00_4_k_cu_65e694d14cuda3std6ranges3__45__cpo4cendE)
_ZN34_INTERNAL_fc8d9e00_4_k_cu_65e694d14cuda3std6ranges3__45__cpo4cendE:
	.zero		1
	.type		_ZN34_INTERNAL_fc8d9e00_4_k_cu_65e694d14cuda3std3__420unreachable_sentinelE,@object
	.size		_ZN34_INTERNAL_fc8d9e00_4_k_cu_65e694d14cuda3std3__420unreachable_sentinelE,(_ZN34_INTERNAL_fc8d9e00_4_k_cu_65e694d14cuda3std6ranges3__45__cpo5ssizeE - _ZN34_INTERNAL_fc8d9e00_4_k_cu_65e694d14cuda3std3__420unreachable_sentinelE)
_ZN34_INTERNAL_fc8d9e00_4_k_cu_65e694d14cuda3std3__420unreachable_sentinelE:
	.zero		1
	.type		_ZN34_INTERNAL_fc8d9e00_4_k_cu_65e694d14cuda3std6ranges3__45__cpo5ssizeE,@object
	.size		_ZN34_INTERNAL_fc8d9e00_4_k_cu_65e694d14cuda3std6ranges3__45__cpo5ssizeE,(_ZN34_INTERNAL_fc8d9e00_4_k_cu_65e694d16thrust24THRUST_300001_SM_1000_NS12placeholders2_8E - _ZN34_INTERNAL_fc8d9e00_4_k_cu_65e694d14cuda3std6ranges3__45__cpo5ssizeE)
_ZN34_INTERNAL_fc8d9e00_4_k_cu_65e694d14cuda3std6ranges3__45__cpo5ssizeE:
	.zero		1
	.type		_ZN34_INTERNAL_fc8d9e00_4_k_cu_65e694d16thrust24THRUST_300001_SM_1000_NS12placeholders2_8E,@object
	.size		_ZN34_INTERNAL_fc8d9e00_4_k_cu_65e694d16thrust24THRUST_300001_SM_1000_NS12placeholders2_8E,(_ZN34_INTERNAL_fc8d9e00_4_k_cu_65e694d14cuda3std3__45__cpo5crendE - _ZN34_INTERNAL_fc8d9e00_4_k_cu_65e694d16thrust24THRUST_300001_SM_1000_NS12placeholders2_8E)
_ZN34_INTERNAL_fc8d9e00_4_k_cu_65e694d16thrust24THRUST_300001_SM_1000_NS12placeholders2_8E:
	.zero		1
	.type		_ZN34_INTERNAL_fc8d9e00_4_k_cu_65e694d14cuda3std3__45__cpo5crendE,@object
	.size		_ZN34_INTERNAL_fc8d9e00_4_k_cu_65e694d14cuda3std3__45__cpo5crendE,(_ZN34_INTERNAL_fc8d9e00_4_k_cu_65e694d14cuda3std6ranges3__45__cpo4prevE - _ZN34_INTERNAL_fc8d9e00_4_k_cu_65e694d14cuda3std3__45__cpo5crendE)
_ZN34_INTERNAL_fc8d9e00_4_k_cu_65e694d14cuda3std3__45__cpo5crendE:
	.zero		1
	.type		_ZN34_INTERNAL_fc8d9e00_4_k_cu_65e694d14cuda3std6ranges3__45__cpo4prevE,@object
	.size		_ZN34_INTERNAL_fc8d9e00_4_k_cu_65e694d14cuda3std6ranges3__45__cpo4prevE,(_ZN34_INTERNAL_fc8d9e00_4_k_cu_65e694d14cuda3std6ranges3__45__cpo9iter_moveE - _ZN34_INTERNAL_fc8d9e00_4_k_cu_65e694d14cuda3std6ranges3__45__cpo4prevE)
_ZN34_INTERNAL_fc8d9e00_4_k_cu_65e694d14cuda3std6ranges3__45__cpo4prevE:
	.zero		1
	.type		_ZN34_INTERNAL_fc8d9e00_4_k_cu_65e694d14cuda3std6ranges3__45__cpo9iter_moveE,@object
	.size		_ZN34_INTERNAL_fc8d9e00_4_k_cu_65e694d14cuda3std6ranges3__45__cpo9iter_moveE,(_ZN34_INTERNAL_fc8d9e00_4_k_cu_65e694d16thrust24THRUST_300001_SM_1000_NS6system6detail10sequential3seqE - _ZN34_INTERNAL_fc8d9e00_4_k_cu_65e694d14cuda3std6ranges3__45__cpo9iter_moveE)
_ZN34_INTERNAL_fc8d9e00_4_k_cu_65e694d14cuda3std6ranges3__45__cpo9iter_moveE:
	.zero		1
	.type		_ZN34_INTERNAL_fc8d9e00_4_k_cu_65e694d16thrust24THRUST_300001_SM_1000_NS6system6detail10sequential3seqE,@object
	.size		_ZN34_INTERNAL_fc8d9e00_4_k_cu_65e694d16thrust24THRUST_300001_SM_1000_NS6system6detail10sequential3seqE,(.L_31 - _ZN34_INTERNAL_fc8d9e00_4_k_cu_65e694d16thrust24THRUST_300001_SM_1000_NS6system6detail10sequential3seqE)
_ZN34_INTERNAL_fc8d9e00_4_k_cu_65e694d16thrust24THRUST_300001_SM_1000_NS6system6detail10sequential3seqE:
	.zero		1
.L_31:


//--------------------- .nv.shared._ZN3cub18CUB_300001_SM_10006detail6reduce18DeviceReduceKernelINS2_10policy_hubIjyN4cuda3__47maximumIjEEE10Policy1000EN6thrust24THRUST_300001_SM_1000_NS6detail15normal_iteratorINSC_10device_ptrIjEEEEyS8_jNS5_3std3__410__identityEEEvT0_PT3_T1_NS0_13GridEvenShareISO_EET2_T4_ --------------------------
	.section	.nv.shared._ZN3cub18CUB_300001_SM_10006detail6reduce18DeviceReduceKernelINS2_10policy_hubIjyN4cuda3__47maximumIjEEE10Policy1000EN6thrust24THRUST_300001_SM_1000_NS6detail15normal_iteratorINSC_10device_ptrIjEEEEyS8_jNS5_3std3__410__identityEEEvT0_PT3_T1_NS0_13GridEvenShareISO_EET2_T4_,"aw",@nobits
	.sectionflags	@""
	.align	4
.nv.shared._ZN3cub18CUB_300001_SM_10006detail6reduce18DeviceReduceKernelINS2_10policy_hubIjyN4cuda3__47maximumIjEEE10Policy1000EN6thrust24THRUST_300001_SM_1000_NS6detail15normal_iteratorINSC_10device_ptrIjEEEEyS8_jNS5_3std3__410__identityEEEvT0_PT3_T1_NS0_13GridEvenShareISO_EET2_T4_:
	.zero		1068


//--------------------- .nv.shared._ZN3cub18CUB_300001_SM_10006detail6reduce28DeviceReduceSingleTileKernelINS2_10policy_hubIjyN4cuda3__47maximumIjEEE10Policy1000EN6thrust24THRUST_300001_SM_1000_NS6detail15normal_iteratorINSC_10device_ptrIjEEEEPjyS8_jjNS5_3std3__410__identityEEEvT0_T1_T2_T3_T4_T6_ --------------------------
	.section	.nv.shared._ZN3cub18CUB_300001_SM_10006detail6reduce28DeviceReduceSingleTileKernelINS2_10policy_hubIjyN4cuda3__47maximumIjEEE10Policy1000EN6thrust24THRUST_300001_SM_1000_NS6detail15normal_iteratorINSC_10device_ptrIjEEEEPjyS8_jjNS5_3std3__410__identityEEEvT0_T1_T2_T3_T4_T6_,"aw",@nobits
	.sectionflags	@""
	.align	4
.nv.shared._ZN3cub18CUB_300001_SM_10006detail6reduce28DeviceReduceSingleTileKernelINS2_10policy_hubIjyN4cuda3__47maximumIjEEE10Policy1000EN6thrust24THRUST_300001_SM_1000_NS6detail15normal_iteratorINSC_10device_ptrIjEEEEPjyS8_jjNS5_3std3__410__identityEEEvT0_T1_T2_T3_T4_T6_:
	.zero		1068


//--------------------- .nv.shared._ZN3cub18CUB_300001_SM_10006detail6reduce28DeviceReduceSingleTileKernelINS2_10policy_hubIjjN4cuda3__47maximumIjEEE10Policy1000EPjSB_iS8_jjNS5_3std3__410__identityEEEvT0_T1_T2_T3_T4_T6_ --------------------------
	.section	.nv.shared._ZN3cub18CUB_300001_SM_10006detail6reduce28DeviceReduceSingleTileKernelINS2_10policy_hubIjjN4cuda3__47maximumIjEEE10Policy1000EPjSB_iS8_jjNS5_3std3__410__identityEEEvT0_T1_T2_T3_T4_T6_,"aw",@nobits
	.sectionflags	@""
	.align	4
.nv.shared._ZN3cub18CUB_300001_SM_10006detail6reduce28DeviceReduceSingleTileKernelINS2_10policy_hubIjjN4cuda3__47maximumIjEEE10Policy1000EPjSB_iS8_jjNS5_3std3__410__identityEEEvT0_T1_T2_T3_T4_T6_:
	.zero		1068


//--------------------- .nv.shared._ZN3cub18CUB_300001_SM_10006detail6reduce18DeviceReduceKernelINS2_10policy_hubIjjN4cuda3__47maximumIjEEE10Policy1000EN6thrust24THRUST_300001_SM_1000_NS6detail15normal_iteratorINSC_10device_ptrIjEEEEjS8_jNS5_3std3__410__identityEEEvT0_PT3_T1_NS0_13GridEvenShareISO_EET2_T4_ --------------------------
	.section	.nv.shared._ZN3cub18CUB_300001_SM_10006detail6reduce18DeviceReduceKernelINS2_10policy_hubIjjN4cuda3__47maximumIjEEE10Policy1000EN6thrust24THRUST_300001_SM_1000_NS6detail15normal_iteratorINSC_10device_ptrIjEEEEjS8_jNS5_3std3__410__identityEEEvT0_PT3_T1_NS0_13GridEvenShareISO_EET2_T4_,"aw",@nobits
	.sectionflags	@""
	.align	4
.nv.shared._ZN3cub18CUB_300001_SM_10006detail6reduce18DeviceReduceKernelINS2_10policy_hubIjjN4cuda3__47maximumIjEEE10Policy1000EN6thrust24THRUST_300001_SM_1000_NS6detail15normal_iteratorINSC_10device_ptrIjEEEEjS8_jNS5_3std3__410__identityEEEvT0_PT3_T1_NS0_13GridEvenShareISO_EET2_T4_:
	.zero		1068


//--------------------- .nv.shared._ZN3cub18CUB_300001_SM_10006detail6reduce28DeviceReduceSingleTileKernelINS2_10policy_hubIjjN4cuda3__47maximumIjEEE10Policy1000EN6thrust24THRUST_300001_SM_1000_NS6detail15normal_iteratorINSC_10device_ptrIjEEEEPjjS8_jjNS5_3std3__410__identityEEEvT0_T1_T2_T3_T4_T6_ --------------------------
	.section	.nv.shared._ZN3cub18CUB_300001_SM_10006detail6reduce28DeviceReduceSingleTileKernelINS2_10policy_hubIjjN4cuda3__47maximumIjEEE10Policy1000EN6thrust24THRUST_300001_SM_1000_NS6detail15normal_iteratorINSC_10device_ptrIjEEEEPjjS8_jjNS5_3std3__410__identityEEEvT0_T1_T2_T3_T4_T6_,"aw",@nobits
	.sectionflags	@""
	.align	4
.nv.shared._ZN3cub18CUB_300001_SM_10006detail6reduce28DeviceReduceSingleTileKernelINS2_10policy_hubIjjN4cuda3__47maximumIjEEE10Policy1000EN6thrust24THRUST_300001_SM_1000_NS6detail15normal_iteratorINSC_10device_ptrIjEEEEPjjS8_jjNS5_3std3__410__identityEEEvT0_T1_T2_T3_T4_T6_:
	.zero		1068


//--------------------- .nv.shared._ZN3cub18CUB_300001_SM_10006detail6reduce28DeviceReduceSingleTileKernelINS2_10policy_hubIjyN4cuda3__47minimumIjEEE10Policy1000EPjSB_iS8_jjNS5_3std3__410__identityEEEvT0_T1_T2_T3_T4_T6_ --------------------------
	.section	.nv.shared._ZN3cub18CUB_300001_SM_10006detail6reduce28DeviceReduceSingleTileKernelINS2_10policy_hubIjyN4cuda3__47minimumIjEEE10Policy1000EPjSB_iS8_jjNS5_3std3__410__identityEEEvT0_T1_T2_T3_T4_T6_,"aw",@nobits
	.sectionflags	@""
	.align	4
.nv.shared._ZN3cub18CUB_300001_SM_10006detail6reduce28DeviceReduceSingleTileKernelINS2_10policy_hubIjyN4cuda3__47minimumIjEEE10Policy1000EPjSB_iS8_jjNS5_3std3__410__identityEEEvT0_T1_T2_T3_T4_T6_:
	.zero		1068


//--------------------- .nv.shared._ZN3cub18CUB_300001_SM_10006detail6reduce18DeviceReduceKernelINS2_10policy_hubIjyN4cuda3__47minimumIjEEE10Policy1000EN6thrust24THRUST_300001_SM_1000_NS6detail15normal_iteratorINSC_10device_ptrIjEEEEyS8_jNS5_3std3__410__identityEEEvT0_PT3_T1_NS0_13GridEvenShareISO_EET2_T4_ --------------------------
	.section	.nv.shared._ZN3cub18CUB_300001_SM_10006detail6reduce18DeviceReduceKernelINS2_10policy_hubIjyN4cuda3__47minimumIjEEE10Policy1000EN6thrust24THRUST_300001_SM_1000_NS6detail15normal_iteratorINSC_10device_ptrIjEEEEyS8_jNS5_3std3__410__identityEEEvT0_PT3_T1_NS0_13GridEvenShareISO_EET2_T4_,"aw",@nobits
	.sectionflags	@""
	.align	4
.nv.shared._ZN3cub18CUB_300001_SM_10006detail6reduce18DeviceReduceKernelINS2_10policy_hubIjyN4cuda3__47minimumIjEEE10Policy1000EN6thrust24THRUST_300001_SM_1000_NS6detail15normal_iteratorINSC_10device_ptrIjEEEEyS8_jNS5_3std3__410__identityEEEvT0_PT3_T1_NS0_13GridEvenShareISO_EET2_T4_:
	.zero		1068


//--------------------- .nv.shared._ZN3cub18CUB_300001_SM_10006detail6reduce28DeviceReduceSingleTileKernelINS2_10policy_hubIjyN4cuda3__47minimumIjEEE10Policy1000EN6thrust24THRUST_300001_SM_1000_NS6detail15normal_iteratorINSC_10device_ptrIjEEEEPjyS8_jjNS5_3std3__410__identityEEEvT0_T1_T2_T3_T4_T6_ --------------------------
	.section	.nv.shared._ZN3cub18CUB_300001_SM_10006detail6reduce28DeviceReduceSingleTileKernelINS2_10policy_hubIjyN4cuda3__47minimumIjEEE10Policy1000EN6thrust24THRUST_300001_SM_1000_NS6detail15normal_iteratorINSC_10device_ptrIjEEEEPjyS8_jjNS5_3std3__410__identityEEEvT0_T1_T2_T3_T4_T6_,"aw",@nobits
	.sectionflags	@""
	.align	4
.nv.shared._ZN3cub18CUB_300001_SM_10006detail6reduce28DeviceReduceSingleTileKernelINS2_10policy_hubIjyN4cuda3__47minimumIjEEE10Policy1000EN6thrust24THRUST_300001_SM_1000_NS6detail15normal_iteratorINSC_10device_ptrIjEEEEPjyS8_jjNS5_3std3__410__identityEEEvT0_T1_T2_T3_T4_T6_:
	.zero		1068


//--------------------- .nv.shared._ZN3cub18CUB_300001_SM_10006detail6reduce28DeviceReduceSingleTileKernelINS2_10policy_hubIjjN4cuda3__47minimumIjEEE10Policy1000EPjSB_iS8_jjNS5_3std3__410__identityEEEvT0_T1_T2_T3_T4_T6_ --------------------------
	.section	.nv.shared._ZN3cub18CUB_300001_SM_10006detail6reduce28DeviceReduceSingleTileKernelINS2_10policy_hubIjjN4cuda3__47minimumIjEEE10Policy1000EPjSB_iS8_jjNS5_3std3__410__identityEEEvT0_T1_T2_T3_T4_T6_,"aw",@nobits
	.sectionflags	@""
	.align	4
.nv.shared._ZN3cub18CUB_300001_SM_10006detail6reduce28DeviceReduceSingleTileKernelINS2_10policy_hubIjjN4cuda3__47minimumIjEEE10Policy1000EPjSB_iS8_jjNS5_3std3__410__identityEEEvT0_T1_T2_T3_T4_T6_:
	.zero		1068


//--------------------- .nv.shared._ZN3cub18CUB_300001_SM_10006detail6reduce18DeviceReduceKernelINS2_10policy_hubIjjN4cuda3__47minimumIjEEE10Policy1000EN6thrust24THRUST_300001_SM_1000_NS6detail15normal_iteratorINSC_10device_ptrIjEEEEjS8_jNS5_3std3__410__identityEEEvT0_PT3_T1_NS0_13GridEvenShareISO_EET2_T4_ --------------------------
	.section	.nv.shared._ZN3cub18CUB_300001_SM_10006detail6reduce18DeviceReduceKernelINS2_10policy_hubIjjN4cuda3__47minimumIjEEE10Policy1000EN6thrust24THRUST_300001_SM_1000_NS6detail15normal_iteratorINSC_10device_ptrIjEEEEjS8_jNS5_3std3__410__identityEEEvT0_PT3_T1_NS0_13GridEvenShareISO_EET2_T4_,"aw",@nobits
	.sectionflags	@""
	.align	4
.nv.shared._ZN3cub18CUB_300001_SM_10006detail6reduce18DeviceReduceKernelINS2_10policy_hubIjjN4cuda3__47minimumIjEEE10Policy1000EN6thrust24THRUST_300001_SM_1000_NS6detail15normal_iteratorINSC_10device_ptrIjEEEEjS8_jNS5_3std3__410__identityEEEvT0_PT3_T1_NS0_13GridEvenShareISO_EET2_T4_:
	.zero		1068


//--------------------- .nv.shared._ZN3cub18CUB_300001_SM_10006detail6reduce28DeviceReduceSingleTileKernelINS2_10policy_hubIjjN4cuda3__47minimumIjEEE10Policy1000EN6thrust24THRUST_300001_SM_1000_NS6detail15normal_iteratorINSC_10device_ptrIjEEEEPjjS8_jjNS5_3std3__410__identityEEEvT0_T1_T2_T3_T4_T6_ --------------------------
	.section	.nv.shared._ZN3cub18CUB_300001_SM_10006detail6reduce28DeviceReduceSingleTileKernelINS2_10policy_hubIjjN4cuda3__47minimumIjEEE10Policy1000EN6thrust24THRUST_300001_SM_1000_NS6detail15normal_iteratorINSC_10device_ptrIjEEEEPjjS8_jjNS5_3std3__410__identityEEEvT0_T1_T2_T3_T4_T6_,"aw",@nobits
	.sectionflags	@""
	.align	4
.nv.shared._ZN3cub18CUB_300001_SM_10006detail6reduce28DeviceReduceSingleTileKernelINS2_10policy_hubIjjN4cuda3__47minimumIjEEE10Policy1000EN6thrust24THRUST_300001_SM_1000_NS6detail15normal_iteratorINSC_10device_ptrIjEEEEPjjS8_jjNS5_3std3__410__identityEEEvT0_T1_T2_T3_T4_T6_:
	.zero		1068


//--------------------- .nv.constant0._ZN3cub18CUB_300001_SM_10006detail6reduce28DeviceReduceSingleTileKernelINS2_10policy_hubIjyN4cuda3__47maximumIjEEE10Policy1000EPjSB_iS8_jjNS5_3std3__410__identityEEEvT0_T1_T2_T3_T4_T6_ --------------------------
	.section	.nv.constant0._ZN3cub18CUB_300001_SM_10006detail6reduce28DeviceReduceSingleTileKernelINS2_10policy_hubIjyN4cuda3__47maximumIjEEE10Policy1000EPjSB_iS8_jjNS5_3std3__410__identityEEEvT0_T1_T2_T3_T4_T6_,"a",@progbits
	.sectionflags	@""
	.align	4
.nv.constant0._ZN3cub18CUB_300001_SM_10006detail6reduce28DeviceReduceSingleTileKernelINS2_10policy_hubIjyN4cuda3__47maximumIjEEE10Policy1000EPjSB_iS8_jjNS5_3std3__410__identityEEEvT0_T1_T2_T3_T4_T6_:
	.zero		925


//--------------------- .nv.constant0._ZN3cub18CUB_300001_SM_10006detail6reduce18DeviceReduceKernelINS2_10policy_hubIjyN4cuda3__47maximumIjEEE10Policy1000EN6thrust24THRUST_300001_SM_1000_NS6detail15normal_iteratorINSC_10device_ptrIjEEEEyS8_jNS5_3std3__410__identityEEEvT0_PT3_T1_NS0_13GridEvenShareISO_EET2_T4_ --------------------------
	.section	.nv.constant0._ZN3cub18CUB_300001_SM_10006detail6reduce18DeviceReduceKernelINS2_10policy_hubIjyN4cuda3__47maximumIjEEE10Policy1000EN6thrust24THRUST_300001_SM_1000_NS6detail15normal_iteratorINSC_10device_ptrIjEEEEyS8_jNS5_3std3__410__identityEEEvT0_PT3_T1_NS0_13GridEvenShareISO_EET2_T4_,"a",@progbits
	.sectionflags	@""
	.align	4
.nv.constant0._ZN3cub18CUB_300001_SM_10006detail6reduce18DeviceReduceKernelINS2_10policy_hubIjyN4cuda3__47maximumIjEEE10Policy1000EN6thrust24THRUST_300001_SM_1000_NS6detail15normal_iteratorINSC_10device_ptrIjEEEEyS8_jNS5_3std3__410__identityEEEvT0_PT3_T1_NS0_13GridEvenShareISO_EET2_T4_:
	.zero		994


//--------------------- .nv.constant0._ZN3cub18CUB_300001_SM_10006detail6reduce28DeviceReduceSingleTileKernelINS2_10policy_hubIjyN4cuda3__47maximumIjEEE10Policy1000EN6thrust24THRUST_300001_SM_1000_NS6detail15normal_iteratorINSC_10device_ptrIjEEEEPjyS8_jjNS5_3std3__410__identityEEEvT0_T1_T2_T3_T4_T6_ --------------------------
	.section	.nv.constant0._ZN3cub18CUB_300001_SM_10006detail6reduce28DeviceReduceSingleTileKernelINS2_10policy_hubIjyN4cuda3__47maximumIjEEE10Policy1000EN6thrust24THRUST_300001_SM_1000_NS6detail15normal_iteratorINSC_10device_ptrIjEEEEPjyS8_jjNS5_3std3__410__identityEEEvT0_T1_T2_T3_T4_T6_,"a",@progbits
	.sectionflags	@""
	.align	4
.nv.constant0._ZN3cub18CUB_300001_SM_10006detail6reduce28DeviceReduceSingleTileKernelINS2_10policy_hubIjyN4cuda3__47maximumIjEEE10Policy1000EN6thrust24THRUST_300001_SM_1000_NS6detail15normal_iteratorINSC_10device_ptrIjEEEEPjyS8_jjNS5_3std3__410__identityEEEvT0_T1_T2_T3_T4_T6_:
	.zero		929


//--------------------- .nv.constant0._ZN3cub18CUB_300001_SM_10006detail6reduce28DeviceReduceSingleTileKernelINS2_10policy_hubIjjN4cuda3__47maximumIjEEE10Policy1000EPjSB_iS8_jjNS5_3std3__410__identityEEEvT0_T1_T2_T3_T4_T6_ --------------------------
	.section	.nv.constant0._ZN3cub18CUB_300001_SM_10006detail6reduce28DeviceReduceSingleTileKernelINS2_10policy_hubIjjN4cuda3__47maximumIjEEE10Policy1000EPjSB_iS8_jjNS5_3std3__410__identityEEEvT0_T1_T2_T3_T4_T6_,"a",@progbits
	.sectionflags	@""
	.align	4
.nv.constant0._ZN3cub18CUB_300001_SM_10006detail6reduce28DeviceReduceSingleTileKernelINS2_10policy_hubIjjN4cuda3__47maximumIjEEE10Policy1000EPjSB_iS8_jjNS5_3std3__410__identityEEEvT0_T1_T2_T3_T4_T6_:
	.zero		925


//--------------------- .nv.constant0._ZN3cub18CUB_300001_SM_10006detail6reduce18DeviceReduceKernelINS2_10policy_hubIjjN4cuda3__47maximumIjEEE10Policy1000EN6thrust24THRUST_300001_SM_1000_NS6detail15normal_iteratorINSC_10device_ptrIjEEEEjS8_jNS5_3std3__410__identityEEEvT0_PT3_T1_NS0_13GridEvenShareISO_EET2_T4_ --------------------------
	.section	.nv.constant0._ZN3cub18CUB_300001_SM_10006detail6reduce18DeviceReduceKernelINS2_10policy_hubIjjN4cuda3__47maximumIjEEE10Policy1000EN6thrust24THRUST_300001_SM_1000_NS6detail15normal_iteratorINSC_10device_ptrIjEEEEjS8_jNS5_3std3__410__identityEEEvT0_PT3_T1_NS0_13GridEvenShareISO_EET2_T4_,"a",@progbits
	.sectionflags	@""
	.align	4
.nv.constant0._ZN3cub18CUB_300001_SM_10006detail6reduce18DeviceReduceKernelINS2_10policy_hubIjjN4cuda3__47maximumIjEEE10Policy1000EN6thrust24THRUST_300001_SM_1000_NS6detail15normal_iteratorINSC_10device_ptrIjEEEEjS8_jNS5_3std3__410__identityEEEvT0_PT3_T1_NS0_13GridEvenShareISO_EET2_T4_:
	.zero		958


//--------------------- .nv.constant0._ZN3cub18CUB_300001_SM_10006detail6reduce28DeviceReduceSingleTileKernelINS2_10policy_hubIjjN4cuda3__47maximumIjEEE10Policy1000EN6thrust24THRUST_300001_SM_1000_NS6detail15normal_iteratorINSC_10device_ptrIjEEEEPjjS8_jjNS5_3std3__410__identityEEEvT0_T1_T2_T3_T4_T6_ --------------------------
	.section	.nv.constant0._ZN3cub18CUB_300001_SM_10006detail6reduce28DeviceReduceSingleTileKernelINS2_10policy_hubIjjN4cuda3__47maximumIjEEE10Policy1000EN6thrust24THRUST_300001_SM_1000_NS6detail15normal_iteratorINSC_10device_ptrIjEEEEPjjS8_jjNS5_3std3__410__identityEEEvT0_T1_T2_T3_T4_T6_,"a",@progbits
	.sectionflags	@""
	.align	4
.nv.constant0._ZN3cub18CUB_300001_SM_10006detail6reduce28DeviceReduceSingleTileKernelINS2_10policy_hubIjjN4cuda3__47maximumIjEEE10Policy1000EN6thrust24THRUST_300001_SM_1000_NS6detail15normal_iteratorINSC_10device_ptrIjEEEEPjjS8_jjNS5_3std3__410__identityEEEvT0_T1_T2_T3_T4_T6_:
	.zero		925


//--------------------- .nv.constant0._ZN3cub18CUB_300001_SM_10006detail6reduce28DeviceReduceSingleTileKernelINS2_10policy_hubIjyN4cuda3__47minimumIjEEE10Policy1000EPjSB_iS8_jjNS5_3std3__410__identityEEEvT0_T1_T2_T3_T4_T6_ --------------------------
	.section	.nv.constant0._ZN3cub18CUB_300001_SM_10006detail6reduce28DeviceReduceSingleTileKernelINS2_10policy_hubIjyN4cuda3__47minimumIjEEE10Policy1000EPjSB_iS8_jjNS5_3std3__410__identityEEEvT0_T1_T2_T3_T4_T6_,"a",@progbits
	.sectionflags	@""
	.align	4
.nv.constant0._ZN3cub18CUB_300001_SM_10006detail6reduce28DeviceReduceSingleTileKernelINS2_10policy_hubIjyN4cuda3__47minimumIjEEE10Policy1000EPjSB_iS8_jjNS5_3std3__410__identityEEEvT0_T1_T2_T3_T4_T6_:
	.zero		925


//--------------------- .nv.constant0._ZN3cub18CUB_300001_SM_10006detail6reduce18DeviceReduceKernelINS2_10policy_hubIjyN4cuda3__47minimumIjEEE10Policy1000EN6thrust24THRUST_300001_SM_1000_NS6detail15normal_iteratorINSC_10device_ptrIjEEEEyS8_jNS5_3std3__410__identityEEEvT0_PT3_T1_NS0_13GridEvenShareISO_EET2_T4_ --------------------------
	.section	.nv.constant0._ZN3cub18CUB_300001_SM_10006detail6reduce18DeviceReduceKernelINS2_10policy_hubIjyN4cuda3__47minimumIjEEE10Policy1000EN6thrust24THRUST_300001_SM_1000_NS6detail15normal_iteratorINSC_10device_ptrIjEEEEyS8_jNS5_3std3__410__identityEEEvT0_PT3_T1_NS0_13GridEvenShareISO_EET2_T4_,"a",@progbits
	.sectionflags	@""
	.align	4
.nv.constant0._ZN3cub18CUB_300001_SM_10006detail6reduce18DeviceReduceKernelINS2_10policy_hubIjyN4cuda3__47minimumIjEEE10Policy1000EN6thrust24THRUST_300001_SM_1000_NS6detail15normal_iteratorINSC_10device_ptrIjEEEEyS8_jNS5_3std3__410__identityEEEvT0_PT3_T1_NS0_13GridEvenShareISO_EET2_T4_:
	.zero		994


//--------------------- .nv.constant0._ZN3cub18CUB_300001_SM_10006detail6reduce28DeviceReduceSingleTileKernelINS2_10policy_hubIjyN4cuda3__47minimumIjEEE10Policy1000EN6thrust24THRUST_300001_SM_1000_NS6detail15normal_iteratorINSC_10device_ptrIjEEEEPjyS8_jjNS5_3std3__410__identityEEEvT0_T1_T2_T3_T4_T6_ --------------------------
	.section	.nv.constant0._ZN3cub18CUB_300001_SM_10006detail6reduce28DeviceReduceSingleTileKernelINS2_10policy_hubIjyN4cuda3__47minimumIjEEE10Policy1000EN6thrust24THRUST_300001_SM_1000_NS6detail15normal_iteratorINSC_10device_ptrIjEEEEPjyS8_jjNS5_3std3__410__identityEEEvT0_T1_T2_T3_T4_T6_,"a",@progbits
	.sectionflags	@""
	.align	4
.nv.constant0._ZN3cub18CUB_300001_SM_10006detail6reduce28DeviceReduceSingleTileKernelINS2_10policy_hubIjyN4cuda3__47minimumIjEEE10Policy1000EN6thrust24THRUST_300001_SM_1000_NS6detail15normal_iteratorINSC_10device_ptrIjEEEEPjyS8_jjNS5_3std3__410__identityEEEvT0_T1_T2_T3_T4_T6_:
	.zero		929


//--------------------- .nv.constant0._ZN3cub18CUB_300001_SM_10006detail6reduce28DeviceReduceSingleTileKernelINS2_10policy_hubIjjN4cuda3__47minimumIjEEE10Policy1000EPjSB_iS8_jjNS5_3std3__410__identityEEEvT0_T1_T2_T3_T4_T6_ --------------------------
	.section	.nv.constant0._ZN3cub18CUB_300001_SM_10006detail6reduce28DeviceReduceSingleTileKernelINS2_10policy_hubIjjN4cuda3__47minimumIjEEE10Policy1000EPjSB_iS8_jjNS5_3std3__410__identityEEEvT0_T1_T2_T3_T4_T6_,"a",@progbits
	.sectionflags	@""
	.align	4
.nv.constant0._ZN3cub18CUB_300001_SM_10006detail6reduce28DeviceReduceSingleTileKernelINS2_10policy_hubIjjN4cuda3__47minimumIjEEE10Policy1000EPjSB_iS8_jjNS5_3std3__410__identityEEEvT0_T1_T2_T3_T4_T6_:
	.zero		925


//--------------------- .nv.constant0._ZN3cub18CUB_300001_SM_10006detail6reduce18DeviceReduceKernelINS2_10policy_hubIjjN4cuda3__47minimumIjEEE10Policy1000EN6thrust24THRUST_300001_SM_1000_NS6detail15normal_iteratorINSC_10device_ptrIjEEEEjS8_jNS5_3std3__410__identityEEEvT0_PT3_T1_NS0_13GridEvenShareISO_EET2_T4_ --------------------------
	.section	.nv.constant0._ZN3cub18CUB_300001_SM_10006detail6reduce18DeviceReduceKernelINS2_10policy_hubIjjN4cuda3__47minimumIjEEE10Policy1000EN6thrust24THRUST_300001_SM_1000_NS6detail15normal_iteratorINSC_10device_ptrIjEEEEjS8_jNS5_3std3__410__identityEEEvT0_PT3_T1_NS0_13GridEvenShareISO_EET2_T4_,"a",@progbits
	.sectionflags	@""
	.align	4
.nv.constant0._ZN3cub18CUB_300001_SM_10006detail6reduce18DeviceReduceKernelINS2_10policy_hubIjjN4cuda3__47minimumIjEEE10Policy1000EN6thrust24THRUST_300001_SM_1000_NS6detail15normal_iteratorINSC_10device_ptrIjEEEEjS8_jNS5_3std3__410__identityEEEvT0_PT3_T1_NS0_13GridEvenShareISO_EET2_T4_:
	.zero		958


//--------------------- .nv.constant0._ZN3cub18CUB_300001_SM_10006detail6reduce28DeviceReduceSingleTileKernelINS2_10policy_hubIjjN4cuda3__47minimumIjEEE10Policy1000EN6thrust24THRUST_300001_SM_1000_NS6detail15normal_iteratorINSC_10device_ptrIjEEEEPjjS8_jjNS5_3std3__410__identityEEEvT0_T1_T2_T3_T4_T6_ --------------------------
	.section	.nv.constant0._ZN3cub18CUB_300001_SM_10006detail6reduce28DeviceReduceSingleTileKernelINS2_10policy_hubIjjN4cuda3__47minimumIjEEE10Policy1000EN6thrust24THRUST_300001_SM_1000_NS6detail15normal_iteratorINSC_10device_ptrIjEEEEPjjS8_jjNS5_3std3__410__identityEEEvT0_T1_T2_T3_T4_T6_,"a",@progbits
	.sectionflags	@""
	.align	4
.nv.constant0._ZN3cub18CUB_300001_SM_10006detail6reduce28DeviceReduceSingleTileKernelINS2_10policy_hubIjjN4cuda3__47minimumIjEEE10Policy1000EN6thrust24THRUST_300001_SM_1000_NS6detail15normal_iteratorINSC_10device_ptrIjEEEEPjjS8_jjNS5_3std3__410__identityEEEvT0_T1_T2_T3_T4_T6_:
	.zero		925


//--------------------- .nv.constant0._ZN3cub18CUB_300001_SM_10006detail8for_each13static_kernelINS2_12policy_hub_t12policy_500_tEmN6thrust24THRUST_300001_SM_1000_NS8cuda_cub20__uninitialized_fill7functorINS7_10device_ptrIjEEjEEEEvT0_T1_ --------------------------
	.section	.nv.constant0._ZN3cub18CUB_300001_SM_10006detail8for_each13static_kernelINS2_12policy_hub_t12policy_500_tEmN6thrust24THRUST_300001_SM_1000_NS8cuda_cub20__uninitialized_fill7functorINS7_10device_ptrIjEEjEEEEvT0_T1_,"a",@progbits
	.sectionflags	@""
	.align	4
.nv.constant0._ZN3cub18CUB_300001_SM_10006detail8for_each13static_kernelINS2_12policy_hub_t12policy_500_tEmN6thrust24THRUST_300001_SM_1000_NS8cuda_cub20__uninitialized_fill7functorINS7_10device_ptrIjEEjEEEEvT0_T1_:
	.zero		920


//--------------------- .nv.constant0._ZN3cub18CUB_300001_SM_10006detail11EmptyKernelIvEEvv --------------------------
	.section	.nv.constant0._ZN3cub18CUB_300001_SM_10006detail11EmptyKernelIvEEvv,"a",@progbits
	.sectionflags	@""
	.align	4
.nv.constant0._ZN3cub18CUB_300001_SM_10006detail11EmptyKernelIvEEvv:
	.zero		896


//--------------------- .nv.constant0._Z14propagate_dataP4NodejjPj --------------------------
	.section	.nv.constant0._Z14propagate_dataP4NodejjPj,"a",@progbits
	.sectionflags	@""
	.align	4
.nv.constant0._Z14propagate_dataP4NodejjPj:
	.zero		920


//--------------------- SYMBOLS --------------------------

	.type		.nv.reservedSmem.offset0,@object
	.size		.nv.reservedSmem.offset0,0x4
	.type		.nv.reservedSmem.cap,@object
	.size		.nv.reservedSmem.cap,0x4
